// Copyright (c) 2024, Jay Shah, Ganesh Bikshandi, Ying Zhang, Vijay Thakkar, Pradeep Ramani, Tri Dao.
// Splitting the different template instantiations to different files to speed up compilation.
// This file is auto-generated. See "generate_kernels.py"

#include "flash_bwd_launch_template.h"

#ifndef FLASHATTENTION_DISABLE_HDIM256
template<>
void run_mha_bwd_<90, cutlass::bfloat16_t, 256, false>(Flash_bwd_params &params, cudaStream_t stream) {
    run_mha_bwd_hdim256<90, cutlass::bfloat16_t, false>(params, stream);
}
#endif


// ===== COMPILED SASS (sm_90a) =====

	.target	sm_90a

	.elftype	@"ET_EXEC"


//--------------------- .note.nv.tkinfo           --------------------------
	.section	.note.nv.tkinfo,"",@"SHT_NOTE"
	.sectionflags	@"SHF_NOTE_NV_TKINFO"
	.tkinfo
        /*0018*/ 	.word	0x00000002
        /*0030*/ 	.string	""
        /*0030*/ 	.string	"ptxas"
        /*0030*/ 	.string	"Cuda compilation tools, release 13.0, V13.0.88"
        /*0030*/ 	.string	"Build cuda_13.0.r13.0/compiler.36424714_0"
        /*0030*/ 	.string	"-arch sm_90a -m 64 "



//--------------------- .note.nv.cuinfo           --------------------------
	.section	.note.nv.cuinfo,"",@"SHT_NOTE"
	.sectionflags	@"SHF_NOTE_NV_CUINFO"
        /*0018*/ 	.short	0x0002
        /*001a*/ 	.short	0x005a
        /*001c*/ 	.short	0x0082
	.zero		2


//--------------------- .nv.info                  --------------------------
	.section	.nv.info,"",@"SHT_CUDA_INFO"
	.align	4


	//----- nvinfo : EIATTR_REGCOUNT
	.align		4
        /*0000*/ 	.byte	0x04, 0x2f
        /*0002*/ 	.short	(.L_16 - .L_15)
	.align		4
.L_15:
        /*0004*/ 	.word	index@(_ZN7cutlass13device_kernelIN5flash22FlashAttnBwdPreprocessIN4cute5tupleIJNS3_1CILi64EEENS5_ILi256EEEEEENS_10bfloat16_tEfNS_4arch4Sm90ELb1ELb1EEEEEvNT_6ParamsE)
        /*0008*/ 	.word	0x0000007a


	//----- nvinfo : EIATTR_FRAME_SIZE
	.align		4
.L_16:
        /*000c*/ 	.byte	0x04, 0x11
        /*000e*/ 	.short	(.L_18 - .L_17)
	.align		4
.L_17:
        /*0010*/ 	.word	index@(_ZN7cutlass13device_kernelIN5flash22FlashAttnBwdPreprocessIN4cute5tupleIJNS3_1CILi64EEENS5_ILi256EEEEEENS_10bfloat16_tEfNS_4arch4Sm90ELb1ELb1EEEEEvNT_6ParamsE)
        /*0014*/ 	.word	0x00000000


	//----- nvinfo : EIATTR_REGCOUNT
	.align		4
.L_18:
        /*0018*/ 	.byte	0x04, 0x2f
        /*001a*/ 	.short	(.L_20 - .L_19)
	.align		4
.L_19:
        /*001c*/ 	.word	index@(_ZN7cutlass13device_kernelIN5flash11enable_sm90INS1_16FlashAttnBwdSm90INS1_25CollectiveMainloopBwdSm90ILi2ELi1ELi1EN4cute5tupleIJNS5_1CILi1EEES8_S8_EEENS6_IJNS7_ILi64EEENS7_ILi80EEENS7_ILi256EEEEEENS_10bfloat16_tEfNS_4arch4Sm90ELb1ELb0ELb0ELb1ELb0ELb0ELb1ELb1ELi2ELi1ELi1ELi1ELb0EEENS1_24CollectiveEpilogueBwdGQAISD_fSG_Li256ELb1ELb0EEENS1_25SingleTileBwdLPTSchedulerILb1ELi80ELb0EEEEEEEEEvNT_6ParamsE)
        /*0020*/ 	.word	0x000000a8


	//----- nvinfo : EIATTR_FRAME_SIZE
	.align		4
.L_20:
        /*0024*/ 	.byte	0x04, 0x11
        /*0026*/ 	.short	(.L_22 - .L_21)
	.align		4
.L_21:
        /*0028*/ 	.word	index@(_ZN7cutlass13device_kernelIN5flash11enable_sm90INS1_16FlashAttnBwdSm90INS1_25CollectiveMainloopBwdSm90ILi2ELi1ELi1EN4cute5tupleIJNS5_1CILi1EEES8_S8_EEENS6_IJNS7_ILi64EEENS7_ILi80EEENS7_ILi256EEEEEENS_10bfloat16_tEfNS_4arch4Sm90ELb1ELb0ELb0ELb1ELb0ELb0ELb1ELb1ELi2ELi1ELi1ELi1ELb0EEENS1_24CollectiveEpilogueBwdGQAISD_fSG_Li256ELb1ELb0EEENS1_25SingleTileBwdLPTSchedulerILb1ELi80ELb0EEEEEEEEEvNT_6ParamsE)
        /*002c*/ 	.word	0x00000008


	//----- nvinfo : EIATTR_REGCOUNT
	.align		4
.L_22:
        /*0030*/ 	.byte	0x04, 0x2f
        /*0032*/ 	.short	(.L_24 - .L_23)
	.align		4
.L_23:
        /*0034*/ 	.word	index@(_ZN7cutlass13device_kernelIN5flash32FlashAttnBwdPostprocessConvertdQIN4cute5tupleIJNS3_1CILi64EEENS5_ILi256EEEEEENS_10bfloat16_tEfNS_4arch4Sm90ELi256ENS3_8TiledMMAINS3_8MMA_AtomIJNS3_4SM904GMMA27MMA_64x64x16_F32BF16BF16_SSILNSF_5MajorE1ELSH_0ELNSF_7ScaleInE1ELSI_1EEEEEENS3_6LayoutINS4_IJNS5_ILi2EEENS5_ILi1EEESN_EEENS4_IJSN_NS5_ILi0EEESP_EEEEENS4_IJNS3_10UnderscoreESS_SS_EEEEELb1EEEEEvNT_6ParamsE)
        /*0038*/ 	.word	0x00000059


	//----- nvinfo : EIATTR_FRAME_SIZE
	.align		4
.L_24:
        /*003c*/ 	.byte	0x04, 0x11
        /*003e*/ 	.short	(.L_26 - .L_25)
	.align		4
.L_25:
        /*0040*/ 	.word	index@(_ZN7cutlass13device_kernelIN5flash32FlashAttnBwdPostprocessConvertdQIN4cute5tupleIJNS3_1CILi64EEENS5_ILi256EEEEEENS_10bfloat16_tEfNS_4arch4Sm90ELi256ENS3_8TiledMMAINS3_8MMA_AtomIJNS3_4SM904GMMA27MMA_64x64x16_F32BF16BF16_SSILNSF_5MajorE1ELSH_0ELNSF_7ScaleInE1ELSI_1EEEEEENS3_6LayoutINS4_IJNS5_ILi2EEENS5_ILi1EEESN_EEENS4_IJSN_NS5_ILi0EEESP_EEEEENS4_IJNS3_10UnderscoreESS_SS_EEEEELb1EEEEEvNT_6ParamsE)
        /*0044*/ 	.word	0x00000000


	//----- nvinfo : EIATTR_REGCOUNT
	.align		4
.L_26:
        /*0048*/ 	.byte	0x04, 0x2f
        /*004a*/ 	.short	(.L_28 - .L_27)
	.align		4
.L_27:
        /*004c*/ 	.word	index@(_ZN7cutlass13device_kernelIN5flash32FlashAttnBwdPostprocessConvertdQIN4cute5tupleIJNS3_1CILi80EEENS5_ILi256EEEEEENS_10bfloat16_tEfNS_4arch4Sm90ELi256ENS3_8TiledMMAINS3_8MMA_AtomIJNS3_4SM904GMMA27MMA_64x16x16_F32BF16BF16_SSILNSF_5MajorE1ELSH_1ELNSF_7ScaleInE1ELSI_1EEEEEENS3_6LayoutINS4_IJNS5_ILi2EEENS5_ILi1EEESN_EEENS4_IJSN_NS5_ILi0EEESP_EEEEENS4_IJNS3_10UnderscoreESS_SS_EEEEELb1EEEEEvNT_6ParamsE)
        /*0050*/ 	.word	0x0000006d


	//----- nvinfo : EIATTR_FRAME_SIZE
	.align		4
.L_28:
        /*0054*/ 	.byte	0x04, 0x11
        /*0056*/ 	.short	(.L_30 - .L_29)
	.align		4
.L_29:
        /*0058*/ 	.word	index@(_ZN7cutlass13device_kernelIN5flash32FlashAttnBwdPostprocessConvertdQIN4cute5tupleIJNS3_1CILi80EEENS5_ILi256EEEEEENS_10bfloat16_tEfNS_4arch4Sm90ELi256ENS3_8TiledMMAINS3_8MMA_AtomIJNS3_4SM904GMMA27MMA_64x16x16_F32BF16BF16_SSILNSF_5MajorE1ELSH_1ELNSF_7ScaleInE1ELSI_1EEEEEENS3_6LayoutINS4_IJNS5_ILi2EEENS5_ILi1EEESN_EEENS4_IJSN_NS5_ILi0EEESP_EEEEENS4_IJNS3_10UnderscoreESS_SS_EEEEELb1EEEEEvNT_6ParamsE)
        /*005c*/ 	.word	0x00000000


	//----- nvinfo : EIATTR_REGCOUNT
	.align		4
.L_30:
        /*0060*/ 	.byte	0x04, 0x2f
        /*0062*/ 	.short	(.L_32 - .L_31)
	.align		4
.L_31:
        /*0064*/ 	.word	index@(_ZN7cutlass13device_kernelIN5flash11enable_sm90INS1_16FlashAttnBwdSm90INS1_25CollectiveMainloopBwdSm90ILi2ELi1ELi1EN4cute5tupleIJNS5_1CILi1EEES8_S8_EEENS6_IJNS7_ILi64EEENS7_ILi80EEENS7_ILi256EEEEEENS_10bfloat16_tEfNS_4arch4Sm90ELb1ELb0ELb0ELb1ELb0ELb0ELb1ELb1ELi2ELi1ELi1ELi1ELb0EEENS1_21CollectiveEpilogueBwdISD_SE_SG_Li256ELb1ELb1ELi2EEENS1_25SingleTileBwdLPTSchedulerILb1ELi80ELb0EEEEEEEEEvNT_6ParamsE)
        /*0068*/ 	.word	0x000000a8


	//----- nvinfo : EIATTR_FRAME_SIZE
	.align		4
.L_32:
        /*006c*/ 	.byte	0x04, 0x11
        /*006e*/ 	.short	(.L_34 - .L_33)
	.align		4
.L_33:
        /*0070*/ 	.word	index@(_ZN7cutlass13device_kernelIN5flash11enable_sm90INS1_16FlashAttnBwdSm90INS1_25CollectiveMainloopBwdSm90ILi2ELi1ELi1EN4cute5tupleIJNS5_1CILi1EEES8_S8_EEENS6_IJNS7_ILi64EEENS7_ILi80EEENS7_ILi256EEEEEENS_10bfloat16_tEfNS_4arch4Sm90ELb1ELb0ELb0ELb1ELb0ELb0ELb1ELb1ELi2ELi1ELi1ELi1ELb0EEENS1_21CollectiveEpilogueBwdISD_SE_SG_Li256ELb1ELb1ELi2EEENS1_25SingleTileBwdLPTSchedulerILb1ELi80ELb0EEEEEEEEEvNT_6ParamsE)
        /*0074*/ 	.word	0x00000010


	//----- nvinfo : EIATTR_REGCOUNT
	.align		4
.L_34:
        /*0078*/ 	.byte	0x04, 0x2f
        /*007a*/ 	.short	(.L_36 - .L_35)
	.align		4
.L_35:
        /*007c*/ 	.word	index@(_ZN7cutlass13device_kernelIN5flash22FlashAttnBwdPreprocessIN4cute5tupleIJNS3_1CILi64EEENS5_ILi256EEEEEENS_10bfloat16_tEfNS_4arch4Sm90ELb1ELb0EEEEEvNT_6ParamsE)
        /*0080*/ 	.word	0x0000007c


	//----- nvinfo : EIATTR_FRAME_SIZE
	.align		4
.L_36:
        /*0084*/ 	.byte	0x04, 0x11
        /*0086*/ 	.short	(.L_38 - .L_37)
	.align		4
.L_37:
        /*0088*/ 	.word	index@(_ZN7cutlass13device_kernelIN5flash22FlashAttnBwdPreprocessIN4cute5tupleIJNS3_1CILi64EEENS5_ILi256EEEEEENS_10bfloat16_tEfNS_4arch4Sm90ELb1ELb0EEEEEvNT_6ParamsE)
        /*008c*/ 	.word	0x00000000


	//----- nvinfo : EIATTR_REGCOUNT
	.align		4
.L_38:
        /*0090*/ 	.byte	0x04, 0x2f
        /*0092*/ 	.short	(.L_40 - .L_39)
	.align		4
.L_39:
        /*0094*/ 	.word	index@(_ZN7cutlass13device_kernelIN5flash11enable_sm90INS1_16FlashAttnBwdSm90INS1_25CollectiveMainloopBwdSm90ILi2ELi1ELi1EN4cute5tupleIJNS5_1CILi1EEES8_S8_EEENS6_IJNS7_ILi64EEENS7_ILi80EEENS7_ILi256EEEEEENS_10bfloat16_tEfNS_4arch4Sm90ELb1ELb0ELb0ELb0ELb0ELb0ELb1ELb1ELi2ELi1ELi1ELi1ELb0EEENS1_24CollectiveEpilogueBwdGQAISD_fSG_Li256ELb0ELb0EEENS1_25SingleTileBwdLPTSchedulerILb0ELi80ELb0EEEEEEEEEvNT_6ParamsE)
        /*0098*/ 	.word	0x000000a8


	//----- nvinfo : EIATTR_FRAME_SIZE
	.align		4
.L_40:
        /*009c*/ 	.byte	0x04, 0x11
        /*009e*/ 	.short	(.L_42 - .L_41)
	.align		4
.L_41:
        /*00a0*/ 	.word	index@(_ZN7cutlass13device_kernelIN5flash11enable_sm90INS1_16FlashAttnBwdSm90INS1_25CollectiveMainloopBwdSm90ILi2ELi1ELi1EN4cute5tupleIJNS5_1CILi1EEES8_S8_EEENS6_IJNS7_ILi64EEENS7_ILi80EEENS7_ILi256EEEEEENS_10bfloat16_tEfNS_4arch4Sm90ELb1ELb0ELb0ELb0ELb0ELb0ELb1ELb1ELi2ELi1ELi1ELi1ELb0EEENS1_24CollectiveEpilogueBwdGQAISD_fSG_Li256ELb0ELb0EEENS1_25SingleTileBwdLPTSchedulerILb0ELi80ELb0EEEEEEEEEvNT_6ParamsE)
        /*00a4*/ 	.word	0x00000010


	//----- nvinfo : EIATTR_REGCOUNT
	.align		4
.L_42:
        /*00a8*/ 	.byte	0x04, 0x2f
        /*00aa*/ 	.short	(.L_44 - .L_43)
	.align		4
.L_43:
        /*00ac*/ 	.word	index@(_ZN7cutlass13device_kernelIN5flash11enable_sm90INS1_16FlashAttnBwdSm90INS1_25CollectiveMainloopBwdSm90ILi2ELi1ELi1EN4cute5tupleIJNS5_1CILi1EEES8_S8_EEENS6_IJNS7_ILi64EEENS7_ILi80EEENS7_ILi256EEEEEENS_10bfloat16_tEfNS_4arch4Sm90ELb1ELb0ELb0ELb0ELb0ELb0ELb1ELb1ELi2ELi1ELi1ELi1ELb0EEENS1_21CollectiveEpilogueBwdISD_SE_SG_Li256ELb0ELb1ELi2EEENS1_25SingleTileBwdLPTSchedulerILb0ELi80ELb0EEEEEEEEEvNT_6ParamsE)
        /*00b0*/ 	.word	0x000000a8


	//----- nvinfo : EIATTR_FRAME_SIZE
	.align		4
.L_44:
        /*00b4*/ 	.byte	0x04, 0x11
        /*00b6*/ 	.short	(.L_46 - .L_45)
	.align		4
.L_45:
        /*00b8*/ 	.word	index@(_ZN7cutlass13device_kernelIN5flash11enable_sm90INS1_16FlashAttnBwdSm90INS1_25CollectiveMainloopBwdSm90ILi2ELi1ELi1EN4cute5tupleIJNS5_1CILi1EEES8_S8_EEENS6_IJNS7_ILi64EEENS7_ILi80EEENS7_ILi256EEEEEENS_10bfloat16_tEfNS_4arch4Sm90ELb1ELb0ELb0ELb0ELb0ELb0ELb1ELb1ELi2ELi1ELi1ELi1ELb0EEENS1_21CollectiveEpilogueBwdISD_SE_SG_Li256ELb0ELb1ELi2EEENS1_25SingleTileBwdLPTSchedulerILb0ELi80ELb0EEEEEEEEEvNT_6ParamsE)
        /*00bc*/ 	.word	0x00000010


	//----- nvinfo : EIATTR_REGCOUNT
	.align		4
.L_46:
        /*00c0*/ 	.byte	0x04, 0x2f
        /*00c2*/ 	.short	(.L_48 - .L_47)
	.align		4
.L_47:
        /*00c4*/ 	.word	index@(_ZN7cutlass13device_kernelIN5flash11enable_sm90INS1_16FlashAttnBwdSm90INS1_25CollectiveMainloopBwdSm90ILi2ELi1ELi1EN4cute5tupleIJNS5_1CILi1EEES8_S8_EEENS6_IJNS7_ILi64EEENS7_ILi80EEENS7_ILi256EEEEEENS_10bfloat16_tEfNS_4arch4Sm90ELb0ELb1ELb0ELb1ELb0ELb0ELb1ELb1ELi2ELi1ELi1ELi1ELb0EEENS1_24CollectiveEpilogueBwdGQAISD_fSG_Li256ELb1ELb0EEENS1_19SingleTileSchedulerILb1ELb0ELb0ELi80EEEEEEEEEvNT_6ParamsE)
        /*00c8*/ 	.word	0x000000a8


	//----- nvinfo : EIATTR_FRAME_SIZE
	.align		4
.L_48:
        /*00cc*/ 	.byte	0x04, 0x11
        /*00ce*/ 	.short	(.L_50 - .L_49)
	.align		4
.L_49:
        /*00d0*/ 	.word	index@(_ZN7cutlass13device_kernelIN5flash11enable_sm90INS1_16FlashAttnBwdSm90INS1_25CollectiveMainloopBwdSm90ILi2ELi1ELi1EN4cute5tupleIJNS5_1CILi1EEES8_S8_EEENS6_IJNS7_ILi64EEENS7_ILi80EEENS7_ILi256EEEEEENS_10bfloat16_tEfNS_4arch4Sm90ELb0ELb1ELb0ELb1ELb0ELb0ELb1ELb1ELi2ELi1ELi1ELi1ELb0EEENS1_24CollectiveEpilogueBwdGQAISD_fSG_Li256ELb1ELb0EEENS1_19SingleTileSchedulerILb1ELb0ELb0ELi80EEEEEEEEEvNT_6ParamsE)
        /*00d4*/ 	.word	0x00000008


	//----- nvinfo : EIATTR_REGCOUNT
	.align		4
.L_50:
        /*00d8*/ 	.byte	0x04, 0x2f
        /*00da*/ 	.short	(.L_52 - .L_51)
	.align		4
.L_51:
        /*00dc*/ 	.word	index@(_ZN7cutlass13device_kernelIN5flash11enable_sm90INS1_16FlashAttnBwdSm90INS1_25CollectiveMainloopBwdSm90ILi2ELi1ELi1EN4cute5tupleIJNS5_1CILi1EEES8_S8_EEENS6_IJNS7_ILi64EEENS7_ILi80EEENS7_ILi256EEEEEENS_10bfloat16_tEfNS_4arch4Sm90ELb0ELb1ELb0ELb1ELb0ELb0ELb1ELb1ELi2ELi1ELi1ELi1ELb0EEENS1_21CollectiveEpilogueBwdISD_SE_SG_Li256ELb1ELb1ELi2EEENS1_19SingleTileSchedulerILb1ELb0ELb0ELi80EEEEEEEEEvNT_6ParamsE)
        /*00e0*/ 	.word	0x000000a8


	//----- nvinfo : EIATTR_FRAME_SIZE
	.align		4
.L_52:
        /*00e4*/ 	.byte	0x04, 0x11
        /*00e6*/ 	.short	(.L_54 - .L_53)
	.align		4
.L_53:
        /*00e8*/ 	.word	index@(_ZN7cutlass13device_kernelIN5flash11enable_sm90INS1_16FlashAttnBwdSm90INS1_25CollectiveMainloopBwdSm90ILi2ELi1ELi1EN4cute5tupleIJNS5_1CILi1EEES8_S8_EEENS6_IJNS7_ILi64EEENS7_ILi80EEENS7_ILi256EEEEEENS_10bfloat16_tEfNS_4arch4Sm90ELb0ELb1ELb0ELb1ELb0ELb0ELb1ELb1ELi2ELi1ELi1ELi1ELb0EEENS1_21CollectiveEpilogueBwdISD_SE_SG_Li256ELb1ELb1ELi2EEENS1_19SingleTileSchedulerILb1ELb0ELb0ELi80EEEEEEEEEvNT_6ParamsE)
        /*00ec*/ 	.word	0x00000008


	//----- nvinfo : EIATTR_REGCOUNT
	.align		4
.L_54:
        /*00f0*/ 	.byte	0x04, 0x2f
        /*00f2*/ 	.short	(.L_56 - .L_55)
	.align		4
.L_55:
        /*00f4*/ 	.word	index@(_ZN7cutlass13device_kernelIN5flash11enable_sm90INS1_16FlashAttnBwdSm90INS1_25CollectiveMainloopBwdSm90ILi2ELi1ELi1EN4cute5tupleIJNS5_1CILi1EEES8_S8_EEENS6_IJNS7_ILi64EEENS7_ILi80EEENS7_ILi256EEEEEENS_10bfloat16_tEfNS_4arch4Sm90ELb0ELb1ELb0ELb0ELb0ELb0ELb1ELb1ELi2ELi1ELi1ELi1ELb0EEENS1_24CollectiveEpilogueBwdGQAISD_fSG_Li256ELb0ELb0EEENS1_19SingleTileSchedulerILb0ELb0ELb0ELi80EEEEEEEEEvNT_6ParamsE)
        /*00f8*/ 	.word	0x000000a8


	//----- nvinfo : EIATTR_FRAME_SIZE
	.align		4
.L_56:
        /*00fc*/ 	.byte	0x04, 0x11
        /*00fe*/ 	.short	(.L_58 - .L_57)
	.align		4
.L_57:
        /*0100*/ 	.word	index@(_ZN7cutlass13device_kernelIN5flash11enable_sm90INS1_16FlashAttnBwdSm90INS1_25CollectiveMainloopBwdSm90ILi2ELi1ELi1EN4cute5tupleIJNS5_1CILi1EEES8_S8_EEENS6_IJNS7_ILi64EEENS7_ILi80EEENS7_ILi256EEEEEENS_10bfloat16_tEfNS_4arch4Sm90ELb0ELb1ELb0ELb0ELb0ELb0ELb1ELb1ELi2ELi1ELi1ELi1ELb0EEENS1_24CollectiveEpilogueBwdGQAISD_fSG_Li256ELb0ELb0EEENS1_19SingleTileSchedulerILb0ELb0ELb0ELi80EEEEEEEEEvNT_6ParamsE)
        /*0104*/ 	.word	0x00000008


	//----- nvinfo : EIATTR_REGCOUNT
	.align		4
.L_58:
        /*0108*/ 	.byte	0x04, 0x2f
        /*010a*/ 	.short	(.L_60 - .L_59)
	.align		4
.L_59:
        /*010c*/ 	.word	index@(_ZN7cutlass13device_kernelIN5flash11enable_sm90INS1_16FlashAttnBwdSm90INS1_25CollectiveMainloopBwdSm90ILi2ELi1ELi1EN4cute5tupleIJNS5_1CILi1EEES8_S8_EEENS6_IJNS7_ILi64EEENS7_ILi80EEENS7_ILi256EEEEEENS_10bfloat16_tEfNS_4arch4Sm90ELb0ELb1ELb0ELb0ELb0ELb0ELb1ELb1ELi2ELi1ELi1ELi1ELb0EEENS1_21CollectiveEpilogueBwdISD_SE_SG_Li256ELb0ELb1ELi2EEENS1_19SingleTileSchedulerILb0ELb0ELb0ELi80EEEEEEEEEvNT_6ParamsE)
        /*0110*/ 	.word	0x000000a8


	//----- nvinfo : EIATTR_FRAME_SIZE
	.align		4
.L_60:
        /*0114*/ 	.byte	0x04, 0x11
        /*0116*/ 	.short	(.L_62 - .L_61)
	.align		4
.L_61:
        /*0118*/ 	.word	index@(_ZN7cutlass13device_kernelIN5flash11enable_sm90INS1_16FlashAttnBwdSm90INS1_25CollectiveMainloopBwdSm90ILi2ELi1ELi1EN4cute5tupleIJNS5_1CILi1EEES8_S8_EEENS6_IJNS7_ILi64EEENS7_ILi80EEENS7_ILi256EEEEEENS_10bfloat16_tEfNS_4arch4Sm90ELb0ELb1ELb0ELb0ELb0ELb0ELb1ELb1ELi2ELi1ELi1ELi1ELb0EEENS1_21CollectiveEpilogueBwdISD_SE_SG_Li256ELb0ELb1ELi2EEENS1_19SingleTileSchedulerILb0ELb0ELb0ELi80EEEEEEEEEvNT_6ParamsE)
        /*011c*/ 	.word	0x00000008


	//----- nvinfo : EIATTR_REGCOUNT
	.align		4
.L_62:
        /*0120*/ 	.byte	0x04, 0x2f
        /*0122*/ 	.short	(.L_64 - .L_63)
	.align		4
.L_63:
        /*0124*/ 	.word	index@(_ZN7cutlass13device_kernelIN5flash11enable_sm90INS1_16FlashAttnBwdSm90INS1_25CollectiveMainloopBwdSm90ILi2ELi1ELi1EN4cute5tupleIJNS5_1CILi1EEES8_S8_EEENS6_IJNS7_ILi64EEENS7_ILi80EEENS7_ILi256EEEEEENS_10bfloat16_tEfNS_4arch4Sm90ELb0ELb0ELb0ELb1ELb0ELb0ELb1ELb1ELi2ELi1ELi1ELi1ELb0EEENS1_24CollectiveEpilogueBwdGQAISD_fSG_Li256ELb1ELb0EEENS1_19SingleTileSchedulerILb1ELb0ELb0ELi80EEEEEEEEEvNT_6ParamsE)
        /*0128*/ 	.word	0x000000a8


	//----- nvinfo : EIATTR_FRAME_SIZE
	.align		4
.L_64:
        /*012c*/ 	.byte	0x04, 0x11
        /*012e*/ 	.short	(.L_66 - .L_65)
	.align		4
.L_65:
        /*0130*/ 	.word	index@(_ZN7cutlass13device_kernelIN5flash11enable_sm90INS1_16FlashAttnBwdSm90INS1_25CollectiveMainloopBwdSm90ILi2ELi1ELi1EN4cute5tupleIJNS5_1CILi1EEES8_S8_EEENS6_IJNS7_ILi64EEENS7_ILi80EEENS7_ILi256EEEEEENS_10bfloat16_tEfNS_4arch4Sm90ELb0ELb0ELb0ELb1ELb0ELb0ELb1ELb1ELi2ELi1ELi1ELi1ELb0EEENS1_24CollectiveEpilogueBwdGQAISD_fSG_Li256ELb1ELb0EEENS1_19SingleTileSchedulerILb1ELb0ELb0ELi80EEEEEEEEEvNT_6ParamsE)
        /*0134*/ 	.word	0x00000010


	//----- nvinfo : EIATTR_REGCOUNT
	.align		4
.L_66:
        /*0138*/ 	.byte	0x04, 0x2f
        /*013a*/ 	.short	(.L_68 - .L_67)
	.align		4
.L_67:
        /*013c*/ 	.word	index@(_ZN7cutlass13device_kernelIN5flash11enable_sm90INS1_16FlashAttnBwdSm90INS1_25CollectiveMainloopBwdSm90ILi2ELi1ELi1EN4cute5tupleIJNS5_1CILi1EEES8_S8_EEENS6_IJNS7_ILi64EEENS7_ILi80EEENS7_ILi256EEEEEENS_10bfloat16_tEfNS_4arch4Sm90ELb0ELb0ELb0ELb1ELb0ELb0ELb1ELb1ELi2ELi1ELi1ELi1ELb0EEENS1_21CollectiveEpilogueBwdISD_SE_SG_Li256ELb1ELb1ELi2EEENS1_19SingleTileSchedulerILb1ELb0ELb0ELi80EEEEEEEEEvNT_6ParamsE)
        /*0140*/ 	.word	0x000000a8


	//----- nvinfo : EIATTR_FRAME_SIZE
	.align		4
.L_68:
        /*0144*/ 	.byte	0x04, 0x11
        /*0146*/ 	.short	(.L_70 - .L_69)
	.align		4
.L_69:
        /*0148*/ 	.word	index@(_ZN7cutlass13device_kernelIN5flash11enable_sm90INS1_16FlashAttnBwdSm90INS1_25CollectiveMainloopBwdSm90ILi2ELi1ELi1EN4cute5tupleIJNS5_1CILi1EEES8_S8_EEENS6_IJNS7_ILi64EEENS7_ILi80EEENS7_ILi256EEEEEENS_10bfloat16_tEfNS_4arch4Sm90ELb0ELb0ELb0ELb1ELb0ELb0ELb1ELb1ELi2ELi1ELi1ELi1ELb0EEENS1_21CollectiveEpilogueBwdISD_SE_SG_Li256ELb1ELb1ELi2EEENS1_19SingleTileSchedulerILb1ELb0ELb0ELi80EEEEEEEEEvNT_6ParamsE)
        /*014c*/ 	.word	0x00000010


	//----- nvinfo : EIATTR_REGCOUNT
	.align		4
.L_70:
        /*0150*/ 	.byte	0x04, 0x2f
        /*0152*/ 	.short	(.L_72 - .L_71)
	.align		4
.L_71:
        /*0154*/ 	.word	index@(_ZN7cutlass13device_kernelIN5flash11enable_sm90INS1_16FlashAttnBwdSm90INS1_25CollectiveMainloopBwdSm90ILi2ELi1ELi1EN4cute5tupleIJNS5_1CILi1EEES8_S8_EEENS6_IJNS7_ILi64EEENS7_ILi80EEENS7_ILi256EEEEEENS_10bfloat16_tEfNS_4arch4Sm90ELb0ELb0ELb0ELb0ELb0ELb0ELb1ELb1ELi2ELi1ELi1ELi1ELb0EEENS1_24CollectiveEpilogueBwdGQAISD_fSG_Li256ELb0ELb0EEENS1_19SingleTileSchedulerILb0ELb0ELb0ELi80EEEEEEEEEvNT_6ParamsE)
        /*0158*/ 	.word	0x000000a8


	//----- nvinfo : EIATTR_FRAME_SIZE
	.align		4
.L_72:
        /*015c*/ 	.byte	0x04, 0x11
        /*015e*/ 	.short	(.L_74 - .L_73)
	.align		4
.L_73:
        /*0160*/ 	.word	index@(_ZN7cutlass13device_kernelIN5flash11enable_sm90INS1_16FlashAttnBwdSm90INS1_25CollectiveMainloopBwdSm90ILi2ELi1ELi1EN4cute5tupleIJNS5_1CILi1EEES8_S8_EEENS6_IJNS7_ILi64EEENS7_ILi80EEENS7_ILi256EEEEEENS_10bfloat16_tEfNS_4arch4Sm90ELb0ELb0ELb0ELb0ELb0ELb0ELb1ELb1ELi2ELi1ELi1ELi1ELb0EEENS1_24CollectiveEpilogueBwdGQAISD_fSG_Li256ELb0ELb0EEENS1_19SingleTileSchedulerILb0ELb0ELb0ELi80EEEEEEEEEvNT_6ParamsE)
        /*0164*/ 	.word	0x00000008


	//----- nvinfo : EIATTR_REGCOUNT
	.align		4
.L_74:
        /*0168*/ 	.byte	0x04, 0x2f
        /*016a*/ 	.short	(.L_76 - .L_75)
	.align		4
.L_75:
        /*016c*/ 	.word	index@(_ZN7cutlass13device_kernelIN5flash11enable_sm90INS1_16FlashAttnBwdSm90INS1_25CollectiveMainloopBwdSm90ILi2ELi1ELi1EN4cute5tupleIJNS5_1CILi1EEES8_S8_EEENS6_IJNS7_ILi64EEENS7_ILi80EEENS7_ILi256EEEEEENS_10bfloat16_tEfNS_4arch4Sm90ELb0ELb0ELb0ELb0ELb0ELb0ELb1ELb1ELi2ELi1ELi1ELi1ELb0EEENS1_21CollectiveEpilogueBwdISD_SE_SG_Li256ELb0ELb1ELi2EEENS1_19SingleTileSchedulerILb0ELb0ELb0ELi80EEEEEEEEEvNT_6ParamsE)
        /*0170*/ 	.word	0x000000a8


	//----- nvinfo : EIATTR_FRAME_SIZE
	.align		4
.L_76:
        /*0174*/ 	.byte	0x04, 0x11
        /*0176*/ 	.short	(.L_78 - .L_77)
	.align		4
.L_77:
        /*0178*/ 	.word	index@(_ZN7cutlass13device_kernelIN5flash11enable_sm90INS1_16FlashAttnBwdSm90INS1_25CollectiveMainloopBwdSm90ILi2ELi1ELi1EN4cute5tupleIJNS5_1CILi1EEES8_S8_EEENS6_IJNS7_ILi64EEENS7_ILi80EEENS7_ILi256EEEEEENS_10bfloat16_tEfNS_4arch4Sm90ELb0ELb0ELb0ELb0ELb0ELb0ELb1ELb1ELi2ELi1ELi1ELi1ELb0EEENS1_21CollectiveEpilogueBwdISD_SE_SG_Li256ELb0ELb1ELi2EEENS1_19SingleTileSchedulerILb0ELb0ELb0ELi80EEEEEEEEEvNT_6ParamsE)
        /*017c*/ 	.word	0x00000008


	//----- nvinfo : EIATTR_MIN_STACK_SIZE
	.align		4
.L_78:
        /*0180*/ 	.byte	0x04, 0x12
        /*0182*/ 	.short	(.L_80 - .L_79)
	.align		4
.L_79:
        /*0184*/ 	.word	index@(_ZN7cutlass13device_kernelIN5flash11enable_sm90INS1_16FlashAttnBwdSm90INS1_25CollectiveMainloopBwdSm90ILi2ELi1ELi1EN4cute5tupleIJNS5_1CILi1EEES8_S8_EEENS6_IJNS7_ILi64EEENS7_ILi80EEENS7_ILi256EEEEEENS_10bfloat16_tEfNS_4arch4Sm90ELb0ELb0ELb0ELb0ELb0ELb0ELb1ELb1ELi2ELi1ELi1ELi1ELb0EEENS1_21CollectiveEpilogueBwdISD_SE_SG_Li256ELb0ELb1ELi2EEENS1_19SingleTileSchedulerILb0ELb0ELb0ELi80EEEEEEEEEvNT_6ParamsE)
        /*0188*/ 	.word	0x00000008


	//----- nvinfo : EIATTR_MIN_STACK_SIZE
	.align		4
.L_80:
        /*018c*/ 	.byte	0x04, 0x12
        /*018e*/ 	.short	(.L_82 - .L_81)
	.align		4
.L_81:
        /*0190*/ 	.word	index@(_ZN7cutlass13device_kernelIN5flash11enable_sm90INS1_16FlashAttnBwdSm90INS1_25CollectiveMainloopBwdSm90ILi2ELi1ELi1EN4cute5tupleIJNS5_1CILi1EEES8_S8_EEENS6_IJNS7_ILi64EEENS7_ILi80EEENS7_ILi256EEEEEENS_10bfloat16_tEfNS_4arch4Sm90ELb0ELb0ELb0ELb0ELb0ELb0ELb1ELb1ELi2ELi1ELi1ELi1ELb0EEENS1_24CollectiveEpilogueBwdGQAISD_fSG_Li256ELb0ELb0EEENS1_19SingleTileSchedulerILb0ELb0ELb0ELi80EEEEEEEEEvNT_6ParamsE)
        /*0194*/ 	.word	0x00000008


	//----- nvinfo : EIATTR_MIN_STACK_SIZE
	.align		4
.L_82:
        /*0198*/ 	.byte	0x04, 0x12
        /*019a*/ 	.short	(.L_84 - .L_83)
	.align		4
.L_83:
        /*019c*/ 	.word	index@(_ZN7cutlass13device_kernelIN5flash11enable_sm90INS1_16FlashAttnBwdSm90INS1_25CollectiveMainloopBwdSm90ILi2ELi1ELi1EN4cute5tupleIJNS5_1CILi1EEES8_S8_EEENS6_IJNS7_ILi64EEENS7_ILi80EEENS7_ILi256EEEEEENS_10bfloat16_tEfNS_4arch4Sm90ELb0ELb0ELb0ELb1ELb0ELb0ELb1ELb1ELi2ELi1ELi1ELi1ELb0EEENS1_21CollectiveEpilogueBwdISD_SE_SG_Li256ELb1ELb1ELi2EEENS1_19SingleTileSchedulerILb1ELb0ELb0ELi80EEEEEEEEEvNT_6ParamsE)
        /*01a0*/ 	.word	0x00000010


	//----- nvinfo : EIATTR_MIN_STACK_SIZE
	.align		4
.L_84:
        /*01a4*/ 	.byte	0x04, 0x12
        /*01a6*/ 	.short	(.L_86 - .L_85)
	.align		4
.L_85:
        /*01a8*/ 	.word	index@(_ZN7cutlass13device_kernelIN5flash11enable_sm90INS1_16FlashAttnBwdSm90INS1_25CollectiveMainloopBwdSm90ILi2ELi1ELi1EN4cute5tupleIJNS5_1CILi1EEES8_S8_EEENS6_IJNS7_ILi64EEENS7_ILi80EEENS7_ILi256EEEEEENS_10bfloat16_tEfNS_4arch4Sm90ELb0ELb0ELb0ELb1ELb0ELb0ELb1ELb1ELi2ELi1ELi1ELi1ELb0EEENS1_24CollectiveEpilogueBwdGQAISD_fSG_Li256ELb1ELb0EEENS1_19SingleTileSchedulerILb1ELb0ELb0ELi80EEEEEEEEEvNT_6ParamsE)
        /*01ac*/ 	.word	0x00000010


	//----- nvinfo : EIATTR_MIN_STACK_SIZE
	.align		4
.L_86:
        /*01b0*/ 	.byte	0x04, 0x12
        /*01b2*/ 	.short	(.L_88 - .L_87)
	.align		4
.L_87:
        /*01b4*/ 	.word	index@(_ZN7cutlass13device_kernelIN5flash11enable_sm90INS1_16FlashAttnBwdSm90INS1_25CollectiveMainloopBwdSm90ILi2ELi1ELi1EN4cute5tupleIJNS5_1CILi1EEES8_S8_EEENS6_IJNS7_ILi64EEENS7_ILi80EEENS7_ILi256EEEEEENS_10bfloat16_tEfNS_4arch4Sm90ELb0ELb1ELb0ELb0ELb0ELb0ELb1ELb1ELi2ELi1ELi1ELi1ELb0EEENS1_21CollectiveEpilogueBwdISD_SE_SG_Li256ELb0ELb1ELi2EEENS1_19SingleTileSchedulerILb0ELb0ELb0ELi80EEEEEEEEEvNT_6ParamsE)
        /*01b8*/ 	.word	0x00000008


	//----- nvinfo : EIATTR_MIN_STACK_SIZE
	.align		4
.L_88:
        /*01bc*/ 	.byte	0x04, 0x12
        /*01be*/ 	.short	(.L_90 - .L_89)
	.align		4
.L_89:
        /*01c0*/ 	.word	index@(_ZN7cutlass13device_kernelIN5flash11enable_sm90INS1_16FlashAttnBwdSm90INS1_25CollectiveMainloopBwdSm90ILi2ELi1ELi1EN4cute5tupleIJNS5_1CILi1EEES8_S8_EEENS6_IJNS7_ILi64EEENS7_ILi80EEENS7_ILi256EEEEEENS_10bfloat16_tEfNS_4arch4Sm90ELb0ELb1ELb0ELb0ELb0ELb0ELb1ELb1ELi2ELi1ELi1ELi1ELb0EEENS1_24CollectiveEpilogueBwdGQAISD_fSG_Li256ELb0ELb0EEENS1_19SingleTileSchedulerILb0ELb0ELb0ELi80EEEEEEEEEvNT_6ParamsE)
        /*01c4*/ 	.word	0x00000008


	//----- nvinfo : EIATTR_MIN_STACK_SIZE
	.align		4
.L_90:
        /*01c8*/ 	.byte	0x04, 0x12
        /*01ca*/ 	.short	(.L_92 - .L_91)
	.align		4
.L_91:
        /*01cc*/ 	.word	index@(_ZN7cutlass13device_kernelIN5flash11enable_sm90INS1_16FlashAttnBwdSm90INS1_25CollectiveMainloopBwdSm90ILi2ELi1ELi1EN4cute5tupleIJNS5_1CILi1EEES8_S8_EEENS6_IJNS7_ILi64EEENS7_ILi80EEENS7_ILi256EEEEEENS_10bfloat16_tEfNS_4arch4Sm90ELb0ELb1ELb0ELb1ELb0ELb0ELb1ELb1ELi2ELi1ELi1ELi1ELb0EEENS1_21CollectiveEpilogueBwdISD_SE_SG_Li256ELb1ELb1ELi2EEENS1_19SingleTileSchedulerILb1ELb0ELb0ELi80EEEEEEEEEvNT_6ParamsE)
        /*01d0*/ 	.word	0x00000008


	//----- nvinfo : EIATTR_MIN_STACK_SIZE
	.align		4
.L_92:
        /*01d4*/ 	.byte	0x04, 0x12
        /*01d6*/ 	.short	(.L_94 - .L_93)
	.align		4
.L_93:
        /*01d8*/ 	.word	index@(_ZN7cutlass13device_kernelIN5flash11enable_sm90INS1_16FlashAttnBwdSm90INS1_25CollectiveMainloopBwdSm90ILi2ELi1ELi1EN4cute5tupleIJNS5_1CILi1EEES8_S8_EEENS6_IJNS7_ILi64EEENS7_ILi80EEENS7_ILi256EEEEEENS_10bfloat16_tEfNS_4arch4Sm90ELb0ELb1ELb0ELb1ELb0ELb0ELb1ELb1ELi2ELi1ELi1ELi1ELb0EEENS1_24CollectiveEpilogueBwdGQAISD_fSG_Li256ELb1ELb0EEENS1_19SingleTileSchedulerILb1ELb0ELb0ELi80EEEEEEEEEvNT_6ParamsE)
        /*01dc*/ 	.word	0x00000008


	//----- nvinfo : EIATTR_MIN_STACK_SIZE
	.align		4
.L_94:
        /*01e0*/ 	.byte	0x04, 0x12
        /*01e2*/ 	.short	(.L_96 - .L_95)
	.align		4
.L_95:
        /*01e4*/ 	.word	index@(_ZN7cutlass13device_kernelIN5flash11enable_sm90INS1_16FlashAttnBwdSm90INS1_25CollectiveMainloopBwdSm90ILi2ELi1ELi1EN4cute5tupleIJNS5_1CILi1EEES8_S8_EEENS6_IJNS7_ILi64EEENS7_ILi80EEENS7_ILi256EEEEEENS_10bfloat16_tEfNS_4arch4Sm90ELb1ELb0ELb0ELb0ELb0ELb0ELb1ELb1ELi2ELi1ELi1ELi1ELb0EEENS1_21CollectiveEpilogueBwdISD_SE_SG_Li256ELb0ELb1ELi2EEENS1_25SingleTileBwdLPTSchedulerILb0ELi80ELb0EEEEEEEEEvNT_6ParamsE)
        /*01e8*/ 	.word	0x00000010


	//----- nvinfo : EIATTR_MIN_STACK_SIZE
	.align		4
.L_96:
        /*01ec*/ 	.byte	0x04, 0x12
        /*01ee*/ 	.short	(.L_98 - .L_97)
	.align		4
.L_97:
        /*01f0*/ 	.word	index@(_ZN7cutlass13device_kernelIN5flash11enable_sm90INS1_16FlashAttnBwdSm90INS1_25CollectiveMainloopBwdSm90ILi2ELi1ELi1EN4cute5tupleIJNS5_1CILi1EEES8_S8_EEENS6_IJNS7_ILi64EEENS7_ILi80EEENS7_ILi256EEEEEENS_10bfloat16_tEfNS_4arch4Sm90ELb1ELb0ELb0ELb0ELb0ELb0ELb1ELb1ELi2ELi1ELi1ELi1ELb0EEENS1_24CollectiveEpilogueBwdGQAISD_fSG_Li256ELb0ELb0EEENS1_25SingleTileBwdLPTSchedulerILb0ELi80ELb0EEEEEEEEEvNT_6ParamsE)
        /*01f4*/ 	.word	0x00000010


	//----- nvinfo : EIATTR_MIN_STACK_SIZE
	.align		4
.L_98:
        /*01f8*/ 	.byte	0x04, 0x12
        /*01fa*/ 	.short	(.L_100 - .L_99)
	.align		4
.L_99:
        /*01fc*/ 	.word	index@(_ZN7cutlass13device_kernelIN5flash22FlashAttnBwdPreprocessIN4cute5tupleIJNS3_1CILi64EEENS5_ILi256EEEEEENS_10bfloat16_tEfNS_4arch4Sm90ELb1ELb0EEEEEvNT_6ParamsE)
        /*0200*/ 	.word	0x00000000


	//----- nvinfo : EIATTR_MIN_STACK_SIZE
	.align		4
.L_100:
        /*0204*/ 	.byte	0x04, 0x12
        /*0206*/ 	.short	(.L_102 - .L_101)
	.align		4
.L_101:
        /*0208*/ 	.word	index@(_ZN7cutlass13device_kernelIN5flash11enable_sm90INS1_16FlashAttnBwdSm90INS1_25CollectiveMainloopBwdSm90ILi2ELi1ELi1EN4cute5tupleIJNS5_1CILi1EEES8_S8_EEENS6_IJNS7_ILi64EEENS7_ILi80EEENS7_ILi256EEEEEENS_10bfloat16_tEfNS_4arch4Sm90ELb1ELb0ELb0ELb1ELb0ELb0ELb1ELb1ELi2ELi1ELi1ELi1ELb0EEENS1_21CollectiveEpilogueBwdISD_SE_SG_Li256ELb1ELb1ELi2EEENS1_25SingleTileBwdLPTSchedulerILb1ELi80ELb0EEEEEEEEEvNT_6ParamsE)
        /*020c*/ 	.word	0x00000010


	//----- nvinfo : EIATTR_MIN_STACK_SIZE
	.align		4
.L_102:
        /*0210*/ 	.byte	0x04, 0x12
        /*0212*/ 	.short	(.L_104 - .L_103)
	.align		4
.L_103:
        /*0214*/ 	.word	index@(_ZN7cutlass13device_kernelIN5flash32FlashAttnBwdPostprocessConvertdQIN4cute5tupleIJNS3_1CILi80EEENS5_ILi256EEEEEENS_10bfloat16_tEfNS_4arch4Sm90ELi256ENS3_8TiledMMAINS3_8MMA_AtomIJNS3_4SM904GMMA27MMA_64x16x16_F32BF16BF16_SSILNSF_5MajorE1ELSH_1ELNSF_7ScaleInE1ELSI_1EEEEEENS3_6LayoutINS4_IJNS5_ILi2EEENS5_ILi1EEESN_EEENS4_IJSN_NS5_ILi0EEESP_EEEEENS4_IJNS3_10UnderscoreESS_SS_EEEEELb1EEEEEvNT_6ParamsE)
        /*0218*/ 	.word	0x00000000


	//----- nvinfo : EIATTR_MIN_STACK_SIZE
	.align		4
.L_104:
        /*021c*/ 	.byte	0x04, 0x12
        /*021e*/ 	.short	(.L_106 - .L_105)
	.align		4
.L_105:
        /*0220*/ 	.word	index@(_ZN7cutlass13device_kernelIN5flash32FlashAttnBwdPostprocessConvertdQIN4cute5tupleIJNS3_1CILi64EEENS5_ILi256EEEEEENS_10bfloat16_tEfNS_4arch4Sm90ELi256ENS3_8TiledMMAINS3_8MMA_AtomIJNS3_4SM904GMMA27MMA_64x64x16_F32BF16BF16_SSILNSF_5MajorE1ELSH_0ELNSF_7ScaleInE1ELSI_1EEEEEENS3_6LayoutINS4_IJNS5_ILi2EEENS5_ILi1EEESN_EEENS4_IJSN_NS5_ILi0EEESP_EEEEENS4_IJNS3_10UnderscoreESS_SS_EEEEELb1EEEEEvNT_6ParamsE)
        /*0224*/ 	.word	0x00000000


	//----- nvinfo : EIATTR_MIN_STACK_SIZE
	.align		4
.L_106:
        /*0228*/ 	.byte	0x04, 0x12
        /*022a*/ 	.short	(.L_108 - .L_107)
	.align		4
.L_107:
        /*022c*/ 	.word	index@(_ZN7cutlass13device_kernelIN5flash11enable_sm90INS1_16FlashAttnBwdSm90INS1_25CollectiveMainloopBwdSm90ILi2ELi1ELi1EN4cute5tupleIJNS5_1CILi1EEES8_S8_EEENS6_IJNS7_ILi64EEENS7_ILi80EEENS7_ILi256EEEEEENS_10bfloat16_tEfNS_4arch4Sm90ELb1ELb0ELb0ELb1ELb0ELb0ELb1ELb1ELi2ELi1ELi1ELi1ELb0EEENS1_24CollectiveEpilogueBwdGQAISD_fSG_Li256ELb1ELb0EEENS1_25SingleTileBwdLPTSchedulerILb1ELi80ELb0EEEEEEEEEvNT_6ParamsE)
        /*0230*/ 	.word	0x00000008


	//----- nvinfo : EIATTR_MIN_STACK_SIZE
	.align		4
.L_108:
        /*0234*/ 	.byte	0x04, 0x12
        /*0236*/ 	.short	(.L_110 - .L_109)
	.align		4
.L_109:
        /*0238*/ 	.word	index@(_ZN7cutlass13device_kernelIN5flash22FlashAttnBwdPreprocessIN4cute5tupleIJNS3_1CILi64EEENS5_ILi256EEEEEENS_10bfloat16_tEfNS_4arch4Sm90ELb1ELb1EEEEEvNT_6ParamsE)
        /*023c*/ 	.word	0x00000000
.L_110:


//--------------------- .nv.compat                --------------------------
	.section	.nv.compat,"",@"SHT_CUDA_COMPAT_INFO"
	.align	4
        /*0000*/ 	.byte	0x02, 0x09, 0x01, 0x00, 0x02, 0x02, 0x04, 0x00, 0x02, 0x05, 0x05, 0x00, 0x03, 0x07, 0x01, 0x01
        /*0010*/ 	.byte	0x02, 0x03, 0x01, 0x00, 0x02, 0x06, 0x01, 0x00, 0x04, 0x0b, 0x08, 0x00, 0x00, 0x00, 0x00, 0x00
        /*0020*/ 	.byte	0x00, 0x00, 0x00, 0x00


//--------------------- .nv.info._ZN7cutlass13device_kernelIN5flash11enable_sm90INS1_16FlashAttnBwdSm90INS1_25CollectiveMainloopBwdSm90ILi2ELi1ELi1EN4cute5tupleIJNS5_1CILi1EEES8_S8_EEENS6_IJNS7_ILi64EEENS7_ILi80EEENS7_ILi256EEEEEENS_10bfloat16_tEfNS_4arch4Sm90ELb0ELb0ELb0ELb0ELb0ELb0ELb1ELb1ELi2ELi1ELi1ELi1ELb0EEENS1_21CollectiveEpilogueBwdISD_SE_SG_Li256ELb0ELb1ELi2EEENS1_19SingleTileSchedulerILb0ELb0ELb0ELi80EEEEEEEEEvNT_6ParamsE --------------------------
	.section	.nv.info._ZN7cutlass13device_kernelIN5flash11enable_sm90INS1_16FlashAttnBwdSm90INS1_25CollectiveMainloopBwdSm90ILi2ELi1ELi1EN4cute5tupleIJNS5_1CILi1EEES8_S8_EEENS6_IJNS7_ILi64EEENS7_ILi80EEENS7_ILi256EEEEEENS_10bfloat16_tEfNS_4arch4Sm90ELb0ELb0ELb0ELb0ELb0ELb0ELb1ELb1ELi2ELi1ELi1ELi1ELb0EEENS1_21CollectiveEpilogueBwdISD_SE_SG_Li256ELb0ELb1ELi2EEENS1_19SingleTileSchedulerILb0ELb0ELb0ELi80EEEEEEEEEvNT_6ParamsE,"",@"SHT_CUDA_INFO"
	.sectionflags	@""
	.align	4


	//----- nvinfo : EIATTR_CUDA_API_VERSION
	.align		4
        /*0000*/ 	.byte	0x04, 0x37
        /*0002*/ 	.short	(.L_112 - .L_111)
.L_111:
        /*0004*/ 	.word	0x00000082


	//----- nvinfo : EIATTR_KPARAM_INFO
	.align		4
.L_112:
        /*0008*/ 	.byte	0x04, 0x17
        /*000a*/ 	.short	(.L_114 - .L_113)
.L_113:
        /*000c*/ 	.word	0x00000000
        /*0010*/ 	.short	0x0000
        /*0012*/ 	.short	0x0070
        /*0014*/ 	.byte	0x00, 0xf0, 0x01, 0x24


	//----- nvinfo : EIATTR_SPARSE_MMA_MASK
	.align		4
.L_114:
        /*0018*/ 	.byte	0x03, 0x50
        /*001a*/ 	.short	0x0000


	//----- nvinfo : EIATTR_MAXREG_COUNT
	.align		4
        /*001c*/ 	.byte	0x03, 0x1b
        /*001e*/ 	.short	0x00a8


	//----- nvinfo : EIATTR_NUM_BARRIERS
	.align		4
        /*0020*/ 	.byte	0x02, 0x4c
        /*0022*/ 	.byte	0x0a
	.zero		1


	//----- nvinfo : EIATTR_EXTERNS
	.align		4
        /*0024*/ 	.byte	0x04, 0x0f
        /*0026*/ 	.short	(.L_116 - .L_115)


	//   ....[0]....
	.align		4
.L_115:
        /*0028*/ 	.word	index@(__assertfail)


	//----- nvinfo : EIATTR_ANNOTATIONS
	.align		4
.L_116:
        /*002c*/ 	.byte	0x04, 0x55
        /*002e*/ 	.short	(.L_118 - .L_117)


	//   ....[0]....
.L_117:
        /*0030*/ 	.word	0x00000001
        /*0034*/ 	.byte	0x00, 0xb6, 0x00, 0x00, 0x01, 0x00, 0x00, 0x00, 0x60, 0xb6, 0x00, 0x00


	//----- nvinfo : EIATTR_MERCURY_ISA_VERSION
	.align		4
.L_118:
        /*0040*/ 	.byte	0x03, 0x5f
        /*0042*/ 	.short	0x0101


	//----- nvinfo : EIATTR_INT_WARP_WIDE_INSTR_OFFSETS
	.align		4
        /*0044*/ 	.byte	0x04, 0x31
        /*0046*/ 	.short	(.L_120 - .L_119)


	//   ....[0]....
.L_119:
        /*0048*/ 	.word	0x000001e0


	//   ....[1]....
        /*004c*/ 	.word	0x00000290


	//----- nvinfo : EIATTR_COOP_GROUP_MASK_REGIDS
	.align		4
.L_120:
        /*0050*/ 	.byte	0x04, 0x29
        /*0052*/ 	.short	(.L_122 - .L_121)


	//   ....[0]....
.L_121:
        /*0054*/ 	.word	0xffffffff


	//   ....[1]....
        /*0058*/ 	.word	0xffffffff


	//   ....[2]....
        /*005c*/ 	.word	0xffffffff


	//   ....[3]....
        /*0060*/ 	.word	0xffffffff


	//   ....[4]....
        /*0064*/ 	.word	0xffffffff


	//   ....[5]....
        /*0068*/ 	.word	0xffffffff


	//   ....[6]....
        /*006c*/ 	.word	0xffffffff


	//----- nvinfo : EIATTR_COOP_GROUP_INSTR_OFFSETS
	.align		4
.L_122:
        /*0070*/ 	.byte	0x04, 0x28
        /*0072*/ 	.short	(.L_124 - .L_123)


	//   ....[0]....
.L_123:
        /*0074*/ 	.word	0x00000060


	//   ....[1]....
        /*0078*/ 	.word	0x000001f0


	//   ....[2]....
        /*007c*/ 	.word	0x000002a0


	//   ....[3]....
        /*0080*/ 	.word	0x00000400


	//   ....[4]....
        /*0084*/ 	.word	0x000006d0


	//   ....[5]....
        /*0088*/ 	.word	0x0000a330


	//   ....[6]....
        /*008c*/ 	.word	0x0000aa90


	//----- nvinfo : EIATTR_REG_RECONFIG
	.align		4
.L_124:
        /*0090*/ 	.byte	0x01, 0x54
	.zero		2


	//----- nvinfo : EIATTR_SYSCALL_OFFSETS
	.align		4
        /*0094*/ 	.byte	0x04, 0x46
        /*0096*/ 	.short	(.L_126 - .L_125)


	//   ....[0]....
.L_125:
        /*0098*/ 	.word	0x00009b30


	//   ....[1]....
        /*009c*/ 	.word	0x00009c70


	//   ....[2]....
        /*00a0*/ 	.word	0x00009d90


	//   ....[3]....
        /*00a4*/ 	.word	0x00009eb0


	//----- nvinfo : EIATTR_MBARRIER_INSTR_OFFSETS
	.align		4
.L_126:
        /*00a8*/ 	.byte	0x04, 0x39
        /*00aa*/ 	.short	(.L_128 - .L_127)


	//   ....[0]....
.L_127:
        /*00ac*/ 	.word	0x000002c0
        /*00b0*/ 	.word	0x000000ff
        /*00b4*/ 	.word	0x00031800
        /*00b8*/ 	.short	0x0100
        /*00ba*/ 	.byte	0x06
	.zero		1


	//   ....[1]....
        /*00bc*/ 	.word	0x000003b0
        /*00c0*/ 	.word	0x000000ff
        /*00c4*/ 	.word	0x00031810
        /*00c8*/ 	.short	0x0100
        /*00ca*/ 	.byte	0x08
	.zero		1


	//   ....[2]....
        /*00cc*/ 	.word	0x000003c0
        /*00d0*/ 	.word	0x000000ff
        /*00d4*/ 	.word	0x00031820
        /*00d8*/ 	.short	0x0100
        /*00da*/ 	.byte	0x08
	.zero		1


	//   ....[3]....
        /*00dc*/ 	.word	0x000003d0
        /*00e0*/ 	.word	0x000000ff
        /*00e4*/ 	.word	0x00031818
        /*00e8*/ 	.short	0x0100
        /*00ea*/ 	.byte	0x08
	.zero		1


	//   ....[4]....
        /*00ec*/ 	.word	0x000003e0
        /*00f0*/ 	.word	0x000000ff
        /*00f4*/ 	.word	0x00031828
        /*00f8*/ 	.short	0x0100
        /*00fa*/ 	.byte	0x08
	.zero		1


	//   ....[5]....
        /*00fc*/ 	.word	0x00000510
        /*0100*/ 	.word	0x000000ff
        /*0104*/ 	.word	0x00031830
        /*0108*/ 	.short	0x0100
        /*010a*/ 	.byte	0x08
	.zero		1


	//   ....[6]....
        /*010c*/ 	.word	0x00000520
        /*0110*/ 	.word	0x000000ff
        /*0114*/ 	.word	0x00031838
        /*0118*/ 	.short	0x0100
        /*011a*/ 	.byte	0x08
	.zero		1


	//   ....[7]....
        /*011c*/ 	.word	0x00000670
        /*0120*/ 	.word	0x000000ff
        /*0124*/ 	.word	0x00031800
        /*0128*/ 	.short	0x010a
        /*012a*/ 	.byte	0x3c
	.zero		1


	//   ....[8]....
        /*012c*/ 	.word	0x000006f0
        /*0130*/ 	.word	0x000000ff
        /*0134*/ 	.word	0x00031800
        /*0138*/ 	.short	0x010a
        /*013a*/ 	.byte	0x3c
	.zero		1


	//   ....[9]....
        /*013c*/ 	.word	0x00001080
        /*0140*/ 	.word	0x00000011
        /*0144*/ 	.word	0x00031810
        /*0148*/ 	.short	0x010a
        /*014a*/ 	.byte	0x3f
	.zero		1


	//   ....[10]....
        /*014c*/ 	.word	0x00001160
        /*0150*/ 	.word	0x00000011
        /*0154*/ 	.word	0x00031810
        /*0158*/ 	.short	0x010a
        /*015a*/ 	.byte	0x3f
	.zero		1


	//   ....[11]....
        /*015c*/ 	.word	0x000036d0
        /*0160*/ 	.word	0x000000ff
        /*0164*/ 	.word	0x00031830
        /*0168*/ 	.short	0x010a
        /*016a*/ 	.byte	0x3c
	.zero		1


	//   ....[12]....
        /*016c*/ 	.word	0x00003790
        /*0170*/ 	.word	0x000000ff
        /*0174*/ 	.word	0x00031830
        /*0178*/ 	.short	0x010a
        /*017a*/ 	.byte	0x3c
	.zero		1


	//   ....[13]....
        /*017c*/ 	.word	0x00008af0
        /*0180*/ 	.word	0x000000ff
        /*0184*/ 	.word	0x00000000
        /*0188*/ 	.short	0x0101
        /*018a*/ 	.byte	0x04
	.zero		1


	//   ....[14]....
        /*018c*/ 	.word	0x000094c0
        /*0190*/ 	.word	0x00000011
        /*0194*/ 	.word	0x00000000
        /*0198*/ 	.short	0x0101
        /*019a*/ 	.byte	0x3f
	.zero		1


	//   ....[15]....
        /*019c*/ 	.word	0x0000adb0
        /*01a0*/ 	.word	0x00000008
        /*01a4*/ 	.word	0x00031820
        /*01a8*/ 	.short	0x010a
        /*01aa*/ 	.byte	0x3f
	.zero		1


	//   ....[16]....
        /*01ac*/ 	.word	0x0000b580
        /*01b0*/ 	.word	0x00000008
        /*01b4*/ 	.word	0x00031838
        /*01b8*/ 	.short	0x010a
        /*01ba*/ 	.byte	0x3f
	.zero		1


	//   ....[17]....
        /*01bc*/ 	.word	0x0000b900
        /*01c0*/ 	.word	0x00000013
        /*01c4*/ 	.word	0x00031820
        /*01c8*/ 	.short	0x010a
        /*01ca*/ 	.byte	0x3f
	.zero		1


	//   ....[18]....
        /*01cc*/ 	.word	0x0000bcf0
        /*01d0*/ 	.word	0x00000008
        /*01d4*/ 	.word	0x00031838
        /*01d8*/ 	.short	0x010a
        /*01da*/ 	.byte	0x3f
	.zero		1


	//   ....[19]....
        /*01dc*/ 	.word	0x0000c1a0
        /*01e0*/ 	.word	0x00000005
        /*01e4*/ 	.word	0x00000000
        /*01e8*/ 	.short	0x010a
        /*01ea*/ 	.byte	0x3f
	.zero		1


	//   ....[20]....
        /*01ec*/ 	.word	0x0000c230
        /*01f0*/ 	.word	0x00000003
        /*01f4*/ 	.word	0x00000000
        /*01f8*/ 	.short	0x010a
        /*01fa*/ 	.byte	0x3f
	.zero		1


	//   ....[21]....
        /*01fc*/ 	.word	0x0000c280
        /*0200*/ 	.word	0x00000007
        /*0204*/ 	.word	0x00031838
        /*0208*/ 	.short	0x010a
        /*020a*/ 	.byte	0x3f
	.zero		1


	//   ....[22]....
        /*020c*/ 	.word	0x0000c2f0
        /*0210*/ 	.word	0x00000008
        /*0214*/ 	.word	0x00031800
        /*0218*/ 	.short	0x010a
        /*021a*/ 	.byte	0x3f
	.zero		1


	//   ....[23]....
        /*021c*/ 	.word	0x0000c340
        /*0220*/ 	.word	0x00000011
        /*0224*/ 	.word	0x00031810
        /*0228*/ 	.short	0x010a
        /*022a*/ 	.byte	0x3f
	.zero		1


	//   ....[24]....
        /*022c*/ 	.word	0x0000c390
        /*0230*/ 	.word	0x00000005
        /*0234*/ 	.word	0x00031830
        /*0238*/ 	.short	0x010a
        /*023a*/ 	.byte	0x3f
	.zero		1


	//   ....[25]....
        /*023c*/ 	.word	0x0000c3e0
        /*0240*/ 	.word	0x00000008
        /*0244*/ 	.word	0x00031820
        /*0248*/ 	.short	0x010a
        /*024a*/ 	.byte	0x3f
	.zero		1


	//   ....[26]....
        /*024c*/ 	.word	0x0000c430
        /*0250*/ 	.word	0x00000008
        /*0254*/ 	.word	0x00031838
        /*0258*/ 	.short	0x010a
        /*025a*/ 	.byte	0x3f
	.zero		1


	//   ....[27]....
        /*025c*/ 	.word	0x0000c490
        /*0260*/ 	.word	0x00000013
        /*0264*/ 	.word	0x00031820
        /*0268*/ 	.short	0x010a
        /*026a*/ 	.byte	0x3f
	.zero		1


	//   ....[28]....
        /*026c*/ 	.word	0x0000c4e0
        /*0270*/ 	.word	0x00000008
        /*0274*/ 	.word	0x00031838
        /*0278*/ 	.short	0x010a
        /*027a*/ 	.byte	0x3f
	.zero		1


	//   ....[29]....
        /*027c*/ 	.word	0x0000c5b0
        /*0280*/ 	.word	0x00000005
        /*0284*/ 	.word	0x00000000
        /*0288*/ 	.short	0x010a
        /*028a*/ 	.byte	0x3f
	.zero		1


	//   ....[30]....
        /*028c*/ 	.word	0x0000c600
        /*0290*/ 	.word	0x00000003
        /*0294*/ 	.word	0x00000000
        /*0298*/ 	.short	0x010a
        /*029a*/ 	.byte	0x3f
	.zero		1


	//----- nvinfo : EIATTR_NUM_MBARRIERS
	.align		4
.L_128:
        /*029c*/ 	.byte	0x03, 0x38
        /*029e*/ 	.short	0x0007


	//----- nvinfo : EIATTR_EXIT_INSTR_OFFSETS
	.align		4
        /*02a0*/ 	.byte	0x04, 0x1c
        /*02a2*/ 	.short	(.L_130 - .L_129)


	//   ....[0]....
.L_129:
        /*02a4*/ 	.word	0x00000610


	//   ....[1]....
        /*02a8*/ 	.word	0x0000aa50


	//   ....[2]....
        /*02ac*/ 	.word	0x0000aab0


	//   ....[3]....
        /*02b0*/ 	.word	0x0000c2d0


	//----- nvinfo : EIATTR_MAX_THREADS
	.align		4
.L_130:
        /*02b4*/ 	.byte	0x04, 0x05
        /*02b6*/ 	.short	(.L_132 - .L_131)
.L_131:
        /*02b8*/ 	.word	0x00000180
        /*02bc*/ 	.word	0x00000001
        /*02c0*/ 	.word	0x00000001


	//----- nvinfo : EIATTR_CRS_STACK_SIZE
	.align		4
.L_132:
        /*02c4*/ 	.byte	0x04, 0x1e
        /*02c6*/ 	.short	(.L_134 - .L_133)
.L_133:
        /*02c8*/ 	.word	0x00000000


	//----- nvinfo : EIATTR_CBANK_PARAM_SIZE
	.align		4
.L_134:
        /*02cc*/ 	.byte	0x03, 0x19
        /*02ce*/ 	.short	0x0970


	//----- nvinfo : EIATTR_PARAM_CBANK
	.align		4
        /*02d0*/ 	.byte	0x04, 0x0a
        /*02d2*/ 	.short	(.L_136 - .L_135)
	.align		4
.L_135:
        /*02d4*/ 	.word	index@(.nv.constant0._ZN7cutlass13device_kernelIN5flash11enable_sm90INS1_16FlashAttnBwdSm90INS1_25CollectiveMainloopBwdSm90ILi2ELi1ELi1EN4cute5tupleIJNS5_1CILi1EEES8_S8_EEENS6_IJNS7_ILi64EEENS7_ILi80EEENS7_ILi256EEEEEENS_10bfloat16_tEfNS_4arch4Sm90ELb0ELb0ELb0ELb0ELb0ELb0ELb1ELb1ELi2ELi1ELi1ELi1ELb0EEENS1_21CollectiveEpilogueBwdISD_SE_SG_Li256ELb0ELb1ELi2EEENS1_19SingleTileSchedulerILb0ELb0ELb0ELi80EEEEEEEEEvNT_6ParamsE)
        /*02d8*/ 	.short	0x0210
        /*02da*/ 	.short	0x0970


	//----- nvinfo : EIATTR_SW_WAR
	.align		4
.L_136:
        /*02dc*/ 	.byte	0x04, 0x36
        /*02de*/ 	.short	(.L_138 - .L_137)
.L_137:
        /*02e0*/ 	.word	0x00000008
.L_138:


//--------------------- .nv.info._ZN7cutlass13device_kernelIN5flash11enable_sm90INS1_16FlashAttnBwdSm90INS1_25CollectiveMainloopBwdSm90ILi2ELi1ELi1EN4cute5tupleIJNS5_1CILi1EEES8_S8_EEENS6_IJNS7_ILi64EEENS7_ILi80EEENS7_ILi256EEEEEENS_10bfloat16_tEfNS_4arch4Sm90ELb0ELb0ELb0ELb0ELb0ELb0ELb1ELb1ELi2ELi1ELi1ELi1ELb0EEENS1_24CollectiveEpilogueBwdGQAISD_fSG_Li256ELb0ELb0EEENS1_19SingleTileSchedulerILb0ELb0ELb0ELi80EEEEEEEEEvNT_6ParamsE --------------------------
	.section	.nv.info._ZN7cutlass13device_kernelIN5flash11enable_sm90INS1_16FlashAttnBwdSm90INS1_25CollectiveMainloopBwdSm90ILi2ELi1ELi1EN4cute5tupleIJNS5_1CILi1EEES8_S8_EEENS6_IJNS7_ILi64EEENS7_ILi80EEENS7_ILi256EEEEEENS_10bfloat16_tEfNS_4arch4Sm90ELb0ELb0ELb0ELb0ELb0ELb0ELb1ELb1ELi2ELi1ELi1ELi1ELb0EEENS1_24CollectiveEpilogueBwdGQAISD_fSG_Li256ELb0ELb0EEENS1_19SingleTileSchedulerILb0ELb0ELb0ELi80EEEEEEEEEvNT_6ParamsE,"",@"SHT_CUDA_INFO"
	.sectionflags	@""
	.align	4


	//----- nvinfo : EIATTR_CUDA_API_VERSION
	.align		4
        /*0000*/ 	.byte	0x04, 0x37
        /*0002*/ 	.short	(.L_140 - .L_139)
.L_139:
        /*0004*/ 	.word	0x00000082


	//----- nvinfo : EIATTR_KPARAM_INFO
	.align		4
.L_140:
        /*0008*/ 	.byte	0x04, 0x17
        /*000a*/ 	.short	(.L_142 - .L_141)
.L_141:
        /*000c*/ 	.word	0x00000000
        /*0010*/ 	.short	0x0000
        /*0012*/ 	.short	0x0070
        /*0014*/ 	.byte	0x00, 0xf0, 0x01, 0x1a


	//----- nvinfo : EIATTR_SPARSE_MMA_MASK
	.align		4
.L_142:
        /*0018*/ 	.byte	0x03, 0x50
        /*001a*/ 	.short	0x0000


	//----- nvinfo : EIATTR_MAXREG_COUNT
	.align		4
        /*001c*/ 	.byte	0x03, 0x1b
        /*001e*/ 	.short	0x00a8


	//----- nvinfo : EIATTR_NUM_BARRIERS
	.align		4
        /*0020*/ 	.byte	0x02, 0x4c
        /*0022*/ 	.byte	0x0a
	.zero		1


	//----- nvinfo : EIATTR_ANNOTATIONS
	.align		4
        /*0024*/ 	.byte	0x04, 0x55
        /*0026*/ 	.short	(.L_144 - .L_143)


	//   ....[0]....
.L_143:
        /*0028*/ 	.word	0x00000001
        /*002c*/ 	.byte	0xe0, 0x92, 0x00, 0x00, 0x01, 0x00, 0x00, 0x00, 0x40, 0x93, 0x00, 0x00


	//----- nvinfo : EIATTR_MERCURY_ISA_VERSION
	.align		4
.L_144:
        /*0038*/ 	.byte	0x03, 0x5f
        /*003a*/ 	.short	0x0101


	//----- nvinfo : EIATTR_INT_WARP_WIDE_INSTR_OFFSETS
	.align		4
        /*003c*/ 	.byte	0x04, 0x31
        /*003e*/ 	.short	(.L_146 - .L_145)


	//   ....[0]....
.L_145:
        /*0040*/ 	.word	0x00000180


	//   ....[1]....
        /*0044*/ 	.word	0x00000230


	//----- nvinfo : EIATTR_COOP_GROUP_MASK_REGIDS
	.align		4
.L_146:
        /*0048*/ 	.byte	0x04, 0x29
        /*004a*/ 	.short	(.L_148 - .L_147)


	//   ....[0]....
.L_147:
        /*004c*/ 	.word	0xffffffff


	//   ....[1]....
        /*0050*/ 	.word	0xffffffff


	//   ....[2]....
        /*0054*/ 	.word	0xffffffff


	//   ....[3]....
        /*0058*/ 	.word	0xffffffff


	//   ....[4]....
        /*005c*/ 	.word	0xffffffff


	//   ....[5]....
        /*0060*/ 	.word	0xffffffff


	//----- nvinfo : EIATTR_COOP_GROUP_INSTR_OFFSETS
	.align		4
.L_148:
        /*0064*/ 	.byte	0x04, 0x28
        /*0066*/ 	.short	(.L_150 - .L_149)


	//   ....[0]....
.L_149:
        /*0068*/ 	.word	0x00000060


	//   ....[1]....
        /*006c*/ 	.word	0x00000190


	//   ....[2]....
        /*0070*/ 	.word	0x00000240


	//   ....[3]....
        /*0074*/ 	.word	0x000003a0


	//   ....[4]....
        /*0078*/ 	.word	0x00000680


	//   ....[5]....
        /*007c*/ 	.word	0x00008790


	//----- nvinfo : EIATTR_REG_RECONFIG
	.align		4
.L_150:
        /*0080*/ 	.byte	0x01, 0x54
	.zero		2


	//----- nvinfo : EIATTR_MBARRIER_INSTR_OFFSETS
	.align		4
        /*0084*/ 	.byte	0x04, 0x39
        /*0086*/ 	.short	(.L_152 - .L_151)


	//   ....[0]....
.L_151:
        /*0088*/ 	.word	0x00000260
        /*008c*/ 	.word	0x000000ff
        /*0090*/ 	.word	0x00031800
        /*0094*/ 	.short	0x0100
        /*0096*/ 	.byte	0x06
	.zero		1


	//   ....[1]....
        /*0098*/ 	.word	0x00000350
        /*009c*/ 	.word	0x000000ff
        /*00a0*/ 	.word	0x00031810
        /*00a4*/ 	.short	0x0100
        /*00a6*/ 	.byte	0x08
	.zero		1


	//   ....[2]....
        /*00a8*/ 	.word	0x00000360
        /*00ac*/ 	.word	0x000000ff
        /*00b0*/ 	.word	0x00031820
        /*00b4*/ 	.short	0x0100
        /*00b6*/ 	.byte	0x08
	.zero		1


	//   ....[3]....
        /*00b8*/ 	.word	0x00000370
        /*00bc*/ 	.word	0x000000ff
        /*00c0*/ 	.word	0x00031818
        /*00c4*/ 	.short	0x0100
        /*00c6*/ 	.byte	0x08
	.zero		1


	//   ....[4]....
        /*00c8*/ 	.word	0x00000380
        /*00cc*/ 	.word	0x000000ff
        /*00d0*/ 	.word	0x00031828
        /*00d4*/ 	.short	0x0100
        /*00d6*/ 	.byte	0x08
	.zero		1


	//   ....[5]....
        /*00d8*/ 	.word	0x000004b0
        /*00dc*/ 	.word	0x000000ff
        /*00e0*/ 	.word	0x00031830
        /*00e4*/ 	.short	0x0100
        /*00e6*/ 	.byte	0x08
	.zero		1


	//   ....[6]....
        /*00e8*/ 	.word	0x000004c0
        /*00ec*/ 	.word	0x000000ff
        /*00f0*/ 	.word	0x00031838
        /*00f4*/ 	.short	0x0100
        /*00f6*/ 	.byte	0x08
	.zero		1


	//   ....[7]....
        /*00f8*/ 	.word	0x00000630
        /*00fc*/ 	.word	0x000000ff
        /*0100*/ 	.word	0x00031800
        /*0104*/ 	.short	0x010a
        /*0106*/ 	.byte	0x3c
	.zero		1


	//   ....[8]....
        /*0108*/ 	.word	0x00000770
        /*010c*/ 	.word	0x000000ff
        /*0110*/ 	.word	0x00031800
        /*0114*/ 	.short	0x010a
        /*0116*/ 	.byte	0x3c
	.zero		1


	//   ....[9]....
        /*0118*/ 	.word	0x00001430
        /*011c*/ 	.word	0x00000010
        /*0120*/ 	.word	0x00031810
        /*0124*/ 	.short	0x010a
        /*0126*/ 	.byte	0x3f
	.zero		1


	//   ....[10]....
        /*0128*/ 	.word	0x00001500
        /*012c*/ 	.word	0x00000010
        /*0130*/ 	.word	0x00031810
        /*0134*/ 	.short	0x010a
        /*0136*/ 	.byte	0x3f
	.zero		1


	//   ....[11]....
        /*0138*/ 	.word	0x00003090
        /*013c*/ 	.word	0x000000ff
        /*0140*/ 	.word	0x00031830
        /*0144*/ 	.short	0x010a
        /*0146*/ 	.byte	0x3c
	.zero		1


	//   ....[12]....
        /*0148*/ 	.word	0x00003150
        /*014c*/ 	.word	0x000000ff
        /*0150*/ 	.word	0x00031830
        /*0154*/ 	.short	0x010a
        /*0156*/ 	.byte	0x3c
	.zero		1


	//   ....[13]....
        /*0158*/ 	.word	0x00007330
        /*015c*/ 	.word	0x000000ff
        /*0160*/ 	.word	0x00000000
        /*0164*/ 	.short	0x0101
        /*0166*/ 	.byte	0x04
	.zero		1


	//   ....[14]....
        /*0168*/ 	.word	0x00007a20
        /*016c*/ 	.word	0x00000010
        /*0170*/ 	.word	0x00000000
        /*0174*/ 	.short	0x0101
        /*0176*/ 	.byte	0x3f
	.zero		1


	//   ....[15]....
        /*0178*/ 	.word	0x00008aa0
        /*017c*/ 	.word	0x00000007
        /*0180*/ 	.word	0x00031820
        /*0184*/ 	.short	0x010a
        /*0186*/ 	.byte	0x3f
	.zero		1


	//   ....[16]....
        /*0188*/ 	.word	0x00009260
        /*018c*/ 	.word	0x00000007
        /*0190*/ 	.word	0x00031838
        /*0194*/ 	.short	0x010a
        /*0196*/ 	.byte	0x3f
	.zero		1


	//   ....[17]....
        /*0198*/ 	.word	0x000095e0
        /*019c*/ 	.word	0x00000012
        /*01a0*/ 	.word	0x00031820
        /*01a4*/ 	.short	0x010a
        /*01a6*/ 	.byte	0x3f
	.zero		1


	//   ....[18]....
        /*01a8*/ 	.word	0x000099d0
        /*01ac*/ 	.word	0x00000007
        /*01b0*/ 	.word	0x00031838
        /*01b4*/ 	.short	0x010a
        /*01b6*/ 	.byte	0x3f
	.zero		1


	//   ....[19]....
        /*01b8*/ 	.word	0x00009e50
        /*01bc*/ 	.word	0x00000004
        /*01c0*/ 	.word	0x00000000
        /*01c4*/ 	.short	0x010a
        /*01c6*/ 	.byte	0x3f
	.zero		1


	//   ....[20]....
        /*01c8*/ 	.word	0x00009ee0
        /*01cc*/ 	.word	0x00000011
        /*01d0*/ 	.word	0x00000000
        /*01d4*/ 	.short	0x010a
        /*01d6*/ 	.byte	0x3f
	.zero		1


	//   ....[21]....
        /*01d8*/ 	.word	0x00009f30
        /*01dc*/ 	.word	0x00000005
        /*01e0*/ 	.word	0x00031838
        /*01e4*/ 	.short	0x010a
        /*01e6*/ 	.byte	0x3f
	.zero		1


	//   ....[22]....
        /*01e8*/ 	.word	0x00009fa0
        /*01ec*/ 	.word	0x00000002
        /*01f0*/ 	.word	0x00031800
        /*01f4*/ 	.short	0x010a
        /*01f6*/ 	.byte	0x3f
	.zero		1


	//   ....[23]....
        /*01f8*/ 	.word	0x00009ff0
        /*01fc*/ 	.word	0x00000010
        /*0200*/ 	.word	0x00031810
        /*0204*/ 	.short	0x010a
        /*0206*/ 	.byte	0x3f
	.zero		1


	//   ....[24]....
        /*0208*/ 	.word	0x0000a040
        /*020c*/ 	.word	0x00000005
        /*0210*/ 	.word	0x00031830
        /*0214*/ 	.short	0x010a
        /*0216*/ 	.byte	0x3f
	.zero		1


	//   ....[25]....
        /*0218*/ 	.word	0x0000a090
        /*021c*/ 	.word	0x00000007
        /*0220*/ 	.word	0x00031820
        /*0224*/ 	.short	0x010a
        /*0226*/ 	.byte	0x3f
	.zero		1


	//   ....[26]....
        /*0228*/ 	.word	0x0000a0e0
        /*022c*/ 	.word	0x00000007
        /*0230*/ 	.word	0x00031838
        /*0234*/ 	.short	0x010a
        /*0236*/ 	.byte	0x3f
	.zero		1


	//   ....[27]....
        /*0238*/ 	.word	0x0000a140
        /*023c*/ 	.word	0x00000012
        /*0240*/ 	.word	0x00031820
        /*0244*/ 	.short	0x010a
        /*0246*/ 	.byte	0x3f
	.zero		1


	//   ....[28]....
        /*0248*/ 	.word	0x0000a190
        /*024c*/ 	.word	0x00000007
        /*0250*/ 	.word	0x00031838
        /*0254*/ 	.short	0x010a
        /*0256*/ 	.byte	0x3f
	.zero		1


	//   ....[29]....
        /*0258*/ 	.word	0x0000a1e0
        /*025c*/ 	.word	0x00000004
        /*0260*/ 	.word	0x00000000
        /*0264*/ 	.short	0x010a
        /*0266*/ 	.byte	0x3f
	.zero		1


	//   ....[30]....
        /*0268*/ 	.word	0x0000a230
        /*026c*/ 	.word	0x00000011
        /*0270*/ 	.word	0x00000000
        /*0274*/ 	.short	0x010a
        /*0276*/ 	.byte	0x3f
	.zero		1


	//----- nvinfo : EIATTR_NUM_MBARRIERS
	.align		4
.L_152:
        /*0278*/ 	.byte	0x03, 0x38
        /*027a*/ 	.short	0x0007


	//----- nvinfo : EIATTR_EXIT_INSTR_OFFSETS
	.align		4
        /*027c*/ 	.byte	0x04, 0x1c
        /*027e*/ 	.short	(.L_154 - .L_153)


	//   ....[0]....
.L_153:
        /*0280*/ 	.word	0x00009f80


	//----- nvinfo : EIATTR_MAX_THREADS
	.align		4
.L_154:
        /*0284*/ 	.byte	0x04, 0x05
        /*0286*/ 	.short	(.L_156 - .L_155)
.L_155:
        /*0288*/ 	.word	0x00000180
        /*028c*/ 	.word	0x00000001
        /*0290*/ 	.word	0x00000001


	//----- nvinfo : EIATTR_CRS_STACK_SIZE
	.align		4
.L_156:
        /*0294*/ 	.byte	0x04, 0x1e
        /*0296*/ 	.short	(.L_158 - .L_157)
.L_157:
        /*0298*/ 	.word	0x00000000


	//----- nvinfo : EIATTR_CBANK_PARAM_SIZE
	.align		4
.L_158:
        /*029c*/ 	.byte	0x03, 0x19
        /*029e*/ 	.short	0x06f0


	//----- nvinfo : EIATTR_PARAM_CBANK
	.align		4
        /*02a0*/ 	.byte	0x04, 0x0a
        /*02a2*/ 	.short	(.L_160 - .L_159)
	.align		4
.L_159:
        /*02a4*/ 	.word	index@(.nv.constant0._ZN7cutlass13device_kernelIN5flash11enable_sm90INS1_16FlashAttnBwdSm90INS1_25CollectiveMainloopBwdSm90ILi2ELi1ELi1EN4cute5tupleIJNS5_1CILi1EEES8_S8_EEENS6_IJNS7_ILi64EEENS7_ILi80EEENS7_ILi256EEEEEENS_10bfloat16_tEfNS_4arch4Sm90ELb0ELb0ELb0ELb0ELb0ELb0ELb1ELb1ELi2ELi1ELi1ELi1ELb0EEENS1_24CollectiveEpilogueBwdGQAISD_fSG_Li256ELb0ELb0EEENS1_19SingleTileSchedulerILb0ELb0ELb0ELi80EEEEEEEEEvNT_6ParamsE)
        /*02a8*/ 	.short	0x0210
        /*02aa*/ 	.short	0x06f0


	//----- nvinfo : EIATTR_SW_WAR
	.align		4
.L_160:
        /*02ac*/ 	.byte	0x04, 0x36
        /*02ae*/ 	.short	(.L_162 - .L_161)
.L_161:
        /*02b0*/ 	.word	0x00000008
.L_162:


//--------------------- .nv.info._ZN7cutlass13device_kernelIN5flash11enable_sm90INS1_16FlashAttnBwdSm90INS1_25CollectiveMainloopBwdSm90ILi2ELi1ELi1EN4cute5tupleIJNS5_1CILi1EEES8_S8_EEENS6_IJNS7_ILi64EEENS7_ILi80EEENS7_ILi256EEEEEENS_10bfloat16_tEfNS_4arch4Sm90ELb0ELb0ELb0ELb1ELb0ELb0ELb1ELb1ELi2ELi1ELi1ELi1ELb0EEENS1_21CollectiveEpilogueBwdISD_SE_SG_Li256ELb1ELb1ELi2EEENS1_19SingleTileSchedulerILb1ELb0ELb0ELi80EEEEEEEEEvNT_6ParamsE --------------------------
	.section	.nv.info._ZN7cutlass13device_kernelIN5flash11enable_sm90INS1_16FlashAttnBwdSm90INS1_25CollectiveMainloopBwdSm90ILi2ELi1ELi1EN4cute5tupleIJNS5_1CILi1EEES8_S8_EEENS6_IJNS7_ILi64EEENS7_ILi80EEENS7_ILi256EEEEEENS_10bfloat16_tEfNS_4arch4Sm90ELb0ELb0ELb0ELb1ELb0ELb0ELb1ELb1ELi2ELi1ELi1ELi1ELb0EEENS1_21CollectiveEpilogueBwdISD_SE_SG_Li256ELb1ELb1ELi2EEENS1_19SingleTileSchedulerILb1ELb0ELb0ELi80EEEEEEEEEvNT_6ParamsE,"",@"SHT_CUDA_INFO"
	.sectionflags	@""
	.align	4


	//----- nvinfo : EIATTR_CUDA_API_VERSION
	.align		4
        /*0000*/ 	.byte	0x04, 0x37
        /*0002*/ 	.short	(.L_164 - .L_163)
.L_163:
        /*0004*/ 	.word	0x00000082


	//----- nvinfo : EIATTR_KPARAM_INFO
	.align		4
.L_164:
        /*0008*/ 	.byte	0x04, 0x17
        /*000a*/ 	.short	(.L_166 - .L_165)
.L_165:
        /*000c*/ 	.word	0x00000000
        /*0010*/ 	.short	0x0000
        /*0012*/ 	.short	0x0070
        /*0014*/ 	.byte	0x00, 0xf0, 0x01, 0x1a


	//----- nvinfo : EIATTR_SPARSE_MMA_MASK
	.align		4
.L_166:
        /*0018*/ 	.byte	0x03, 0x50
        /*001a*/ 	.short	0x0000


	//----- nvinfo : EIATTR_MAXREG_COUNT
	.align		4
        /*001c*/ 	.byte	0x03, 0x1b
        /*001e*/ 	.short	0x00a8


	//----- nvinfo : EIATTR_NUM_BARRIERS
	.align		4
        /*0020*/ 	.byte	0x02, 0x4c
        /*0022*/ 	.byte	0x0a
	.zero		1


	//----- nvinfo : EIATTR_ANNOTATIONS
	.align		4
        /*0024*/ 	.byte	0x04, 0x55
        /*0026*/ 	.short	(.L_168 - .L_167)


	//   ....[0]....
.L_167:
        /*0028*/ 	.word	0x00000001
        /*002c*/ 	.byte	0x70, 0x15, 0x00, 0x00, 0x01, 0x00, 0x00, 0x00, 0x70, 0x37, 0x00, 0x00, 0x01, 0x00, 0x00, 0x00
        /*003c*/ 	.byte	0x10, 0xda, 0x00, 0x00, 0x01, 0x00, 0x00, 0x00, 0x70, 0xda, 0x00, 0x00


	//----- nvinfo : EIATTR_MERCURY_ISA_VERSION
	.align		4
.L_168:
        /*0048*/ 	.byte	0x03, 0x5f
        /*004a*/ 	.short	0x0101


	//----- nvinfo : EIATTR_INT_WARP_WIDE_INSTR_OFFSETS
	.align		4
        /*004c*/ 	.byte	0x04, 0x31
        /*004e*/ 	.short	(.L_170 - .L_169)


	//   ....[0]....
.L_169:
        /*0050*/ 	.word	0x00000180


	//   ....[1]....
        /*0054*/ 	.word	0x00000230


	//   ....[2]....
        /*0058*/ 	.word	0x0000cbe0


	//----- nvinfo : EIATTR_COOP_GROUP_MASK_REGIDS
	.align		4
.L_170:
        /*005c*/ 	.byte	0x04, 0x29
        /*005e*/ 	.short	(.L_172 - .L_171)


	//   ....[0]....
.L_171:
        /*0060*/ 	.word	0xffffffff


	//   ....[1]....
        /*0064*/ 	.word	0xffffffff


	//   ....[2]....
        /*0068*/ 	.word	0xffffffff


	//   ....[3]....
        /*006c*/ 	.word	0xffffffff


	//   ....[4]....
        /*0070*/ 	.word	0xffffffff


	//   ....[5]....
        /*0074*/ 	.word	0xffffffff


	//----- nvinfo : EIATTR_COOP_GROUP_INSTR_OFFSETS
	.align		4
.L_172:
        /*0078*/ 	.byte	0x04, 0x28
        /*007a*/ 	.short	(.L_174 - .L_173)


	//   ....[0]....
.L_173:
        /*007c*/ 	.word	0x00000060


	//   ....[1]....
        /*0080*/ 	.word	0x00000190


	//   ....[2]....
        /*0084*/ 	.word	0x00000240


	//   ....[3]....
        /*0088*/ 	.word	0x000003a0


	//   ....[4]....
        /*008c*/ 	.word	0x00001070


	//   ....[5]....
        /*0090*/ 	.word	0x0000c850


	//----- nvinfo : EIATTR_REG_RECONFIG
	.align		4
.L_174:
        /*0094*/ 	.byte	0x01, 0x54
	.zero		2


	//----- nvinfo : EIATTR_MBARRIER_INSTR_OFFSETS
	.align		4
        /*0098*/ 	.byte	0x04, 0x39
        /*009a*/ 	.short	(.L_176 - .L_175)


	//   ....[0]....
.L_175:
        /*009c*/ 	.word	0x00000260
        /*00a0*/ 	.word	0x000000ff
        /*00a4*/ 	.word	0x00031600
        /*00a8*/ 	.short	0x0100
        /*00aa*/ 	.byte	0x06
	.zero		1


	//   ....[1]....
        /*00ac*/ 	.word	0x00000350
        /*00b0*/ 	.word	0x000000ff
        /*00b4*/ 	.word	0x00031610
        /*00b8*/ 	.short	0x0100
        /*00ba*/ 	.byte	0x08
	.zero		1


	//   ....[2]....
        /*00bc*/ 	.word	0x00000360
        /*00c0*/ 	.word	0x000000ff
        /*00c4*/ 	.word	0x00031620
        /*00c8*/ 	.short	0x0100
        /*00ca*/ 	.byte	0x08
	.zero		1


	//   ....[3]....
        /*00cc*/ 	.word	0x00000370
        /*00d0*/ 	.word	0x000000ff
        /*00d4*/ 	.word	0x00031618
        /*00d8*/ 	.short	0x0100
        /*00da*/ 	.byte	0x08
	.zero		1


	//   ....[4]....
        /*00dc*/ 	.word	0x00000380
        /*00e0*/ 	.word	0x000000ff
        /*00e4*/ 	.word	0x00031628
        /*00e8*/ 	.short	0x0100
        /*00ea*/ 	.byte	0x08
	.zero		1


	//   ....[5]....
        /*00ec*/ 	.word	0x000004b0
        /*00f0*/ 	.word	0x000000ff
        /*00f4*/ 	.word	0x00031630
        /*00f8*/ 	.short	0x0100
        /*00fa*/ 	.byte	0x08
	.zero		1


	//   ....[6]....
        /*00fc*/ 	.word	0x000004c0
        /*0100*/ 	.word	0x000000ff
        /*0104*/ 	.word	0x00031638
        /*0108*/ 	.short	0x0100
        /*010a*/ 	.byte	0x08
	.zero		1


	//   ....[7]....
        /*010c*/ 	.word	0x00001000
        /*0110*/ 	.word	0x00000012
        /*0114*/ 	.word	0x00031600
        /*0118*/ 	.short	0x010a
        /*011a*/ 	.byte	0x3f
	.zero		1


	//   ....[8]....
        /*011c*/ 	.word	0x00001090
        /*0120*/ 	.word	0x00000012
        /*0124*/ 	.word	0x00031600
        /*0128*/ 	.short	0x010a
        /*012a*/ 	.byte	0x3f
	.zero		1


	//   ....[9]....
        /*012c*/ 	.word	0x00001a00
        /*0130*/ 	.word	0x00000011
        /*0134*/ 	.word	0x00031610
        /*0138*/ 	.short	0x010a
        /*013a*/ 	.byte	0x3f
	.zero		1


	//   ....[10]....
        /*013c*/ 	.word	0x00001ac0
        /*0140*/ 	.word	0x00000011
        /*0144*/ 	.word	0x00031610
        /*0148*/ 	.short	0x010a
        /*014a*/ 	.byte	0x3f
	.zero		1


	//   ....[11]....
        /*014c*/ 	.word	0x00003650
        /*0150*/ 	.word	0x00000012
        /*0154*/ 	.word	0x00031630
        /*0158*/ 	.short	0x010a
        /*015a*/ 	.byte	0x3f
	.zero		1


	//   ....[12]....
        /*015c*/ 	.word	0x00003710
        /*0160*/ 	.word	0x00000012
        /*0164*/ 	.word	0x00031630
        /*0168*/ 	.short	0x010a
        /*016a*/ 	.byte	0x3f
	.zero		1


	//   ....[13]....
        /*016c*/ 	.word	0x000078f0
        /*0170*/ 	.word	0x00000018
        /*0174*/ 	.word	0x00000000
        /*0178*/ 	.short	0x0101
        /*017a*/ 	.byte	0x3f
	.zero		1


	//   ....[14]....
        /*017c*/ 	.word	0x00007fe0
        /*0180*/ 	.word	0x00000011
        /*0184*/ 	.word	0x00000000
        /*0188*/ 	.short	0x0101
        /*018a*/ 	.byte	0x3f
	.zero		1


	//   ....[15]....
        /*018c*/ 	.word	0x0000cf50
        /*0190*/ 	.word	0x00000000
        /*0194*/ 	.word	0x00031620
        /*0198*/ 	.short	0x010a
        /*019a*/ 	.byte	0x3f
	.zero		1


	//   ....[16]....
        /*019c*/ 	.word	0x0000d990
        /*01a0*/ 	.word	0x00000000
        /*01a4*/ 	.word	0x00031638
        /*01a8*/ 	.short	0x010a
        /*01aa*/ 	.byte	0x3f
	.zero		1


	//   ....[17]....
        /*01ac*/ 	.word	0x0000dd40
        /*01b0*/ 	.word	0x00000013
        /*01b4*/ 	.word	0x00031620
        /*01b8*/ 	.short	0x010a
        /*01ba*/ 	.byte	0x3f
	.zero		1


	//   ....[18]....
        /*01bc*/ 	.word	0x0000e170
        /*01c0*/ 	.word	0x00000000
        /*01c4*/ 	.word	0x00031638
        /*01c8*/ 	.short	0x010a
        /*01ca*/ 	.byte	0x3f
	.zero		1


	//   ....[19]....
        /*01cc*/ 	.word	0x0000e6a0
        /*01d0*/ 	.word	0x00000006
        /*01d4*/ 	.word	0x00000000
        /*01d8*/ 	.short	0x010a
        /*01da*/ 	.byte	0x3f
	.zero		1


	//   ....[20]....
        /*01dc*/ 	.word	0x0000e730
        /*01e0*/ 	.word	0x00000005
        /*01e4*/ 	.word	0x00000000
        /*01e8*/ 	.short	0x010a
        /*01ea*/ 	.byte	0x3f
	.zero		1


	//   ....[21]....
        /*01ec*/ 	.word	0x0000e780
        /*01f0*/ 	.word	0x00000007
        /*01f4*/ 	.word	0x00031638
        /*01f8*/ 	.short	0x010a
        /*01fa*/ 	.byte	0x3f
	.zero		1


	//   ....[22]....
        /*01fc*/ 	.word	0x0000e7e0
        /*0200*/ 	.word	0x00000012
        /*0204*/ 	.word	0x00031600
        /*0208*/ 	.short	0x010a
        /*020a*/ 	.byte	0x3f
	.zero		1


	//   ....[23]....
        /*020c*/ 	.word	0x0000e830
        /*0210*/ 	.word	0x00000011
        /*0214*/ 	.word	0x00031610
        /*0218*/ 	.short	0x010a
        /*021a*/ 	.byte	0x3f
	.zero		1


	//   ....[24]....
        /*021c*/ 	.word	0x0000e880
        /*0220*/ 	.word	0x00000012
        /*0224*/ 	.word	0x00031630
        /*0228*/ 	.short	0x010a
        /*022a*/ 	.byte	0x3f
	.zero		1


	//   ....[25]....
        /*022c*/ 	.word	0x0000e8d0
        /*0230*/ 	.word	0x00000000
        /*0234*/ 	.word	0x00031620
        /*0238*/ 	.short	0x010a
        /*023a*/ 	.byte	0x3f
	.zero		1


	//   ....[26]....
        /*023c*/ 	.word	0x0000e920
        /*0240*/ 	.word	0x00000000
        /*0244*/ 	.word	0x00031638
        /*0248*/ 	.short	0x010a
        /*024a*/ 	.byte	0x3f
	.zero		1


	//   ....[27]....
        /*024c*/ 	.word	0x0000e980
        /*0250*/ 	.word	0x00000013
        /*0254*/ 	.word	0x00031620
        /*0258*/ 	.short	0x010a
        /*025a*/ 	.byte	0x3f
	.zero		1


	//   ....[28]....
        /*025c*/ 	.word	0x0000e9d0
        /*0260*/ 	.word	0x00000000
        /*0264*/ 	.word	0x00031638
        /*0268*/ 	.short	0x010a
        /*026a*/ 	.byte	0x3f
	.zero		1


	//   ....[29]....
        /*026c*/ 	.word	0x0000ea20
        /*0270*/ 	.word	0x00000006
        /*0274*/ 	.word	0x00000000
        /*0278*/ 	.short	0x010a
        /*027a*/ 	.byte	0x3f
	.zero		1


	//   ....[30]....
        /*027c*/ 	.word	0x0000ea70
        /*0280*/ 	.word	0x00000005
        /*0284*/ 	.word	0x00000000
        /*0288*/ 	.short	0x010a
        /*028a*/ 	.byte	0x3f
	.zero		1


	//----- nvinfo : EIATTR_NUM_MBARRIERS
	.align		4
.L_176:
        /*028c*/ 	.byte	0x03, 0x38
        /*028e*/ 	.short	0x0007


	//----- nvinfo : EIATTR_EXIT_INSTR_OFFSETS
	.align		4
        /*0290*/ 	.byte	0x04, 0x1c
        /*0292*/ 	.short	(.L_178 - .L_177)


	//   ....[0]....
.L_177:
        /*0294*/ 	.word	0x0000e7d0


	//----- nvinfo : EIATTR_MAX_THREADS
	.align		4
.L_178:
        /*0298*/ 	.byte	0x04, 0x05
        /*029a*/ 	.short	(.L_180 - .L_179)
.L_179:
        /*029c*/ 	.word	0x00000180
        /*02a0*/ 	.word	0x00000001
        /*02a4*/ 	.word	0x00000001


	//----- nvinfo : EIATTR_CRS_STACK_SIZE
	.align		4
.L_180:
        /*02a8*/ 	.byte	0x04, 0x1e
        /*02aa*/ 	.short	(.L_182 - .L_181)
.L_181:
        /*02ac*/ 	.word	0x00000000


	//----- nvinfo : EIATTR_CBANK_PARAM_SIZE
	.align		4
.L_182:
        /*02b0*/ 	.byte	0x03, 0x19
        /*02b2*/ 	.short	0x06f0


	//----- nvinfo : EIATTR_PARAM_CBANK
	.align		4
        /*02b4*/ 	.byte	0x04, 0x0a
        /*02b6*/ 	.short	(.L_184 - .L_183)
	.align		4
.L_183:
        /*02b8*/ 	.word	index@(.nv.constant0._ZN7cutlass13device_kernelIN5flash11enable_sm90INS1_16FlashAttnBwdSm90INS1_25CollectiveMainloopBwdSm90ILi2ELi1ELi1EN4cute5tupleIJNS5_1CILi1EEES8_S8_EEENS6_IJNS7_ILi64EEENS7_ILi80EEENS7_ILi256EEEEEENS_10bfloat16_tEfNS_4arch4Sm90ELb0ELb0ELb0ELb1ELb0ELb0ELb1ELb1ELi2ELi1ELi1ELi1ELb0EEENS1_21CollectiveEpilogueBwdISD_SE_SG_Li256ELb1ELb1ELi2EEENS1_19SingleTileSchedulerILb1ELb0ELb0ELi80EEEEEEEEEvNT_6ParamsE)
        /*02bc*/ 	.short	0x0210
        /*02be*/ 	.short	0x06f0


	//----- nvinfo : EIATTR_SW_WAR
	.align		4
.L_184:
        /*02c0*/ 	.byte	0x04, 0x36
        /*02c2*/ 	.short	(.L_186 - .L_185)
.L_185:
        /*02c4*/ 	.word	0x00000008
.L_186:


//--------------------- .nv.info._ZN7cutlass13device_kernelIN5flash11enable_sm90INS1_16FlashAttnBwdSm90INS1_25CollectiveMainloopBwdSm90ILi2ELi1ELi1EN4cute5tupleIJNS5_1CILi1EEES8_S8_EEENS6_IJNS7_ILi64EEENS7_ILi80EEENS7_ILi256EEEEEENS_10bfloat16_tEfNS_4arch4Sm90ELb0ELb0ELb0ELb1ELb0ELb0ELb1ELb1ELi2ELi1ELi1ELi1ELb0EEENS1_24CollectiveEpilogueBwdGQAISD_fSG_Li256ELb1ELb0EEENS1_19SingleTileSchedulerILb1ELb0ELb0ELi80EEEEEEEEEvNT_6ParamsE --------------------------
	.section	.nv.info._ZN7cutlass13device_kernelIN5flash11enable_sm90INS1_16FlashAttnBwdSm90INS1_25CollectiveMainloopBwdSm90ILi2ELi1ELi1EN4cute5tupleIJNS5_1CILi1EEES8_S8_EEENS6_IJNS7_ILi64EEENS7_ILi80EEENS7_ILi256EEEEEENS_10bfloat16_tEfNS_4arch4Sm90ELb0ELb0ELb0ELb1ELb0ELb0ELb1ELb1ELi2ELi1ELi1ELi1ELb0EEENS1_24CollectiveEpilogueBwdGQAISD_fSG_Li256ELb1ELb0EEENS1_19SingleTileSchedulerILb1ELb0ELb0ELi80EEEEEEEEEvNT_6ParamsE,"",@"SHT_CUDA_INFO"
	.sectionflags	@""
	.align	4


	//----- nvinfo : EIATTR_CUDA_API_VERSION
	.align		4
        /*0000*/ 	.byte	0x04, 0x37
        /*0002*/ 	.short	(.L_188 - .L_187)
.L_187:
        /*0004*/ 	.word	0x00000082


	//----- nvinfo : EIATTR_KPARAM_INFO
	.align		4
.L_188:
        /*0008*/ 	.byte	0x04, 0x17
        /*000a*/ 	.short	(.L_190 - .L_189)
.L_189:
        /*000c*/ 	.word	0x00000000
        /*0010*/ 	.short	0x0000
        /*0012*/ 	.short	0x0070
        /*0014*/ 	.byte	0x00, 0xf0, 0x01, 0x1a


	//----- nvinfo : EIATTR_SPARSE_MMA_MASK
	.align		4
.L_190:
        /*0018*/ 	.byte	0x03, 0x50
        /*001a*/ 	.short	0x0000


	//----- nvinfo : EIATTR_MAXREG_COUNT
	.align		4
        /*001c*/ 	.byte	0x03, 0x1b
        /*001e*/ 	.short	0x00a8


	//----- nvinfo : EIATTR_NUM_BARRIERS
	.align		4
        /*0020*/ 	.byte	0x02, 0x4c
        /*0022*/ 	.byte	0x0a
	.zero		1


	//----- nvinfo : EIATTR_ANNOTATIONS
	.align		4
        /*0024*/ 	.byte	0x04, 0x55
        /*0026*/ 	.short	(.L_192 - .L_191)


	//   ....[0]....
.L_191:
        /*0028*/ 	.word	0x00000001
        /*002c*/ 	.byte	0x40, 0x07, 0x00, 0x00, 0x01, 0x00, 0x00, 0x00, 0xf0, 0x10, 0x00, 0x00, 0x01, 0x00, 0x00, 0x00
        /*003c*/ 	.byte	0x70, 0x85, 0x00, 0x00, 0x01, 0x00, 0x00, 0x00, 0xc0, 0xa0, 0x00, 0x00, 0x01, 0x00, 0x00, 0x00
        /*004c*/ 	.byte	0x20, 0xa1, 0x00, 0x00


	//----- nvinfo : EIATTR_MERCURY_ISA_VERSION
	.align		4
.L_192:
        /*0050*/ 	.byte	0x03, 0x5f
        /*0052*/ 	.short	0x0101


	//----- nvinfo : EIATTR_INT_WARP_WIDE_INSTR_OFFSETS
	.align		4
        /*0054*/ 	.byte	0x04, 0x31
        /*0056*/ 	.short	(.L_194 - .L_193)


	//   ....[0]....
.L_193:
        /*0058*/ 	.word	0x00000180


	//   ....[1]....
        /*005c*/ 	.word	0x00000230


	//   ....[2]....
        /*0060*/ 	.word	0x00009290


	//----- nvinfo : EIATTR_COOP_GROUP_MASK_REGIDS
	.align		4
.L_194:
        /*0064*/ 	.byte	0x04, 0x29
        /*0066*/ 	.short	(.L_196 - .L_195)


	//   ....[0]....
.L_195:
        /*0068*/ 	.word	0xffffffff


	//   ....[1]....
        /*006c*/ 	.word	0xffffffff


	//   ....[2]....
        /*0070*/ 	.word	0xffffffff


	//   ....[3]....
        /*0074*/ 	.word	0xffffffff


	//   ....[4]....
        /*0078*/ 	.word	0xffffffff


	//   ....[5]....
        /*007c*/ 	.word	0xffffffff


	//----- nvinfo : EIATTR_COOP_GROUP_INSTR_OFFSETS
	.align		4
.L_196:
        /*0080*/ 	.byte	0x04, 0x28
        /*0082*/ 	.short	(.L_198 - .L_197)


	//   ....[0]....
.L_197:
        /*0084*/ 	.word	0x00000060


	//   ....[1]....
        /*0088*/ 	.word	0x00000190


	//   ....[2]....
        /*008c*/ 	.word	0x00000240


	//   ....[3]....
        /*0090*/ 	.word	0x000003a0


	//   ....[4]....
        /*0094*/ 	.word	0x000010b0


	//   ....[5]....
        /*0098*/ 	.word	0x00008f00


	//----- nvinfo : EIATTR_REG_RECONFIG
	.align		4
.L_198:
        /*009c*/ 	.byte	0x01, 0x54
	.zero		2


	//----- nvinfo : EIATTR_MBARRIER_INSTR_OFFSETS
	.align		4
        /*00a0*/ 	.byte	0x04, 0x39
        /*00a2*/ 	.short	(.L_200 - .L_199)


	//   ....[0]....
.L_199:
        /*00a4*/ 	.word	0x00000260
        /*00a8*/ 	.word	0x000000ff
        /*00ac*/ 	.word	0x00031800
        /*00b0*/ 	.short	0x0100
        /*00b2*/ 	.byte	0x06
	.zero		1


	//   ....[1]....
        /*00b4*/ 	.word	0x00000350
        /*00b8*/ 	.word	0x000000ff
        /*00bc*/ 	.word	0x00031810
        /*00c0*/ 	.short	0x0100
        /*00c2*/ 	.byte	0x08
	.zero		1


	//   ....[2]....
        /*00c4*/ 	.word	0x00000360
        /*00c8*/ 	.word	0x000000ff
        /*00cc*/ 	.word	0x00031820
        /*00d0*/ 	.short	0x0100
        /*00d2*/ 	.byte	0x08
	.zero		1


	//   ....[3]....
        /*00d4*/ 	.word	0x00000370
        /*00d8*/ 	.word	0x000000ff
        /*00dc*/ 	.word	0x00031818
        /*00e0*/ 	.short	0x0100
        /*00e2*/ 	.byte	0x08
	.zero		1


	//   ....[4]....
        /*00e4*/ 	.word	0x00000380
        /*00e8*/ 	.word	0x000000ff
        /*00ec*/ 	.word	0x00031828
        /*00f0*/ 	.short	0x0100
        /*00f2*/ 	.byte	0x08
	.zero		1


	//   ....[5]....
        /*00f4*/ 	.word	0x000004b0
        /*00f8*/ 	.word	0x000000ff
        /*00fc*/ 	.word	0x00031830
        /*0100*/ 	.short	0x0100
        /*0102*/ 	.byte	0x08
	.zero		1


	//   ....[6]....
        /*0104*/ 	.word	0x000004c0
        /*0108*/ 	.word	0x000000ff
        /*010c*/ 	.word	0x00031838
        /*0110*/ 	.short	0x0100
        /*0112*/ 	.byte	0x08
	.zero		1


	//   ....[7]....
        /*0114*/ 	.word	0x00001040
        /*0118*/ 	.word	0x00000012
        /*011c*/ 	.word	0x00031800
        /*0120*/ 	.short	0x010a
        /*0122*/ 	.byte	0x3f
	.zero		1


	//   ....[8]....
        /*0124*/ 	.word	0x000010d0
        /*0128*/ 	.word	0x00000012
        /*012c*/ 	.word	0x00031800
        /*0130*/ 	.short	0x010a
        /*0132*/ 	.byte	0x3f
	.zero		1


	//   ....[9]....
        /*0134*/ 	.word	0x00001a30
        /*0138*/ 	.word	0x00000011
        /*013c*/ 	.word	0x00031810
        /*0140*/ 	.short	0x010a
        /*0142*/ 	.byte	0x3f
	.zero		1


	//   ....[10]....
        /*0144*/ 	.word	0x00001af0
        /*0148*/ 	.word	0x00000011
        /*014c*/ 	.word	0x00031810
        /*0150*/ 	.short	0x010a
        /*0152*/ 	.byte	0x3f
	.zero		1


	//   ....[11]....
        /*0154*/ 	.word	0x00003680
        /*0158*/ 	.word	0x00000012
        /*015c*/ 	.word	0x00031830
        /*0160*/ 	.short	0x010a
        /*0162*/ 	.byte	0x3f
	.zero		1


	//   ....[12]....
        /*0164*/ 	.word	0x00003740
        /*0168*/ 	.word	0x00000012
        /*016c*/ 	.word	0x00031830
        /*0170*/ 	.short	0x010a
        /*0172*/ 	.byte	0x3f
	.zero		1


	//   ....[13]....
        /*0174*/ 	.word	0x00007910
        /*0178*/ 	.word	0x00000018
        /*017c*/ 	.word	0x00000000
        /*0180*/ 	.short	0x0101
        /*0182*/ 	.byte	0x3f
	.zero		1


	//   ....[14]....
        /*0184*/ 	.word	0x00008000
        /*0188*/ 	.word	0x00000011
        /*018c*/ 	.word	0x00000000
        /*0190*/ 	.short	0x0101
        /*0192*/ 	.byte	0x3f
	.zero		1


	//   ....[15]....
        /*0194*/ 	.word	0x00009600
        /*0198*/ 	.word	0x00000000
        /*019c*/ 	.word	0x00031820
        /*01a0*/ 	.short	0x010a
        /*01a2*/ 	.byte	0x3f
	.zero		1


	//   ....[16]....
        /*01a4*/ 	.word	0x0000a040
        /*01a8*/ 	.word	0x00000000
        /*01ac*/ 	.word	0x00031838
        /*01b0*/ 	.short	0x010a
        /*01b2*/ 	.byte	0x3f
	.zero		1


	//   ....[17]....
        /*01b4*/ 	.word	0x0000a3f0
        /*01b8*/ 	.word	0x00000013
        /*01bc*/ 	.word	0x00031820
        /*01c0*/ 	.short	0x010a
        /*01c2*/ 	.byte	0x3f
	.zero		1


	//   ....[18]....
        /*01c4*/ 	.word	0x0000a820
        /*01c8*/ 	.word	0x00000000
        /*01cc*/ 	.word	0x00031838
        /*01d0*/ 	.short	0x010a
        /*01d2*/ 	.byte	0x3f
	.zero		1


	//   ....[19]....
        /*01d4*/ 	.word	0x0000ad50
        /*01d8*/ 	.word	0x00000006
        /*01dc*/ 	.word	0x00000000
        /*01e0*/ 	.short	0x010a
        /*01e2*/ 	.byte	0x3f
	.zero		1


	//   ....[20]....
        /*01e4*/ 	.word	0x0000ade0
        /*01e8*/ 	.word	0x00000005
        /*01ec*/ 	.word	0x00000000
        /*01f0*/ 	.short	0x010a
        /*01f2*/ 	.byte	0x3f
	.zero		1


	//   ....[21]....
        /*01f4*/ 	.word	0x0000ae30
        /*01f8*/ 	.word	0x00000007
        /*01fc*/ 	.word	0x00031838
        /*0200*/ 	.short	0x010a
        /*0202*/ 	.byte	0x3f
	.zero		1


	//   ....[22]....
        /*0204*/ 	.word	0x0000ae90
        /*0208*/ 	.word	0x00000012
        /*020c*/ 	.word	0x00031800
        /*0210*/ 	.short	0x010a
        /*0212*/ 	.byte	0x3f
	.zero		1


	//   ....[23]....
        /*0214*/ 	.word	0x0000aee0
        /*0218*/ 	.word	0x00000011
        /*021c*/ 	.word	0x00031810
        /*0220*/ 	.short	0x010a
        /*0222*/ 	.byte	0x3f
	.zero		1


	//   ....[24]....
        /*0224*/ 	.word	0x0000af30
        /*0228*/ 	.word	0x00000012
        /*022c*/ 	.word	0x00031830
        /*0230*/ 	.short	0x010a
        /*0232*/ 	.byte	0x3f
	.zero		1


	//   ....[25]....
        /*0234*/ 	.word	0x0000af80
        /*0238*/ 	.word	0x00000000
        /*023c*/ 	.word	0x00031820
        /*0240*/ 	.short	0x010a
        /*0242*/ 	.byte	0x3f
	.zero		1


	//   ....[26]....
        /*0244*/ 	.word	0x0000afd0
        /*0248*/ 	.word	0x00000000
        /*024c*/ 	.word	0x00031838
        /*0250*/ 	.short	0x010a
        /*0252*/ 	.byte	0x3f
	.zero		1


	//   ....[27]....
        /*0254*/ 	.word	0x0000b030
        /*0258*/ 	.word	0x00000013
        /*025c*/ 	.word	0x00031820
        /*0260*/ 	.short	0x010a
        /*0262*/ 	.byte	0x3f
	.zero		1


	//   ....[28]....
        /*0264*/ 	.word	0x0000b080
        /*0268*/ 	.word	0x00000000
        /*026c*/ 	.word	0x00031838
        /*0270*/ 	.short	0x010a
        /*0272*/ 	.byte	0x3f
	.zero		1


	//   ....[29]....
        /*0274*/ 	.word	0x0000b0d0
        /*0278*/ 	.word	0x00000006
        /*027c*/ 	.word	0x00000000
        /*0280*/ 	.short	0x010a
        /*0282*/ 	.byte	0x3f
	.zero		1


	//   ....[30]....
        /*0284*/ 	.word	0x0000b120
        /*0288*/ 	.word	0x00000005
        /*028c*/ 	.word	0x00000000
        /*0290*/ 	.short	0x010a
        /*0292*/ 	.byte	0x3f
	.zero		1


	//----- nvinfo : EIATTR_NUM_MBARRIERS
	.align		4
.L_200:
        /*0294*/ 	.byte	0x03, 0x38
        /*0296*/ 	.short	0x0007


	//----- nvinfo : EIATTR_EXIT_INSTR_OFFSETS
	.align		4
        /*0298*/ 	.byte	0x04, 0x1c
        /*029a*/ 	.short	(.L_202 - .L_201)


	//   ....[0]....
.L_201:
        /*029c*/ 	.word	0x0000ae80


	//----- nvinfo : EIATTR_MAX_THREADS
	.align		4
.L_202:
        /*02a0*/ 	.byte	0x04, 0x05
        /*02a2*/ 	.short	(.L_204 - .L_203)
.L_203:
        /*02a4*/ 	.word	0x00000180
        /*02a8*/ 	.word	0x00000001
        /*02ac*/ 	.word	0x00000001


	//----- nvinfo : EIATTR_CRS_STACK_SIZE
	.align		4
.L_204:
        /*02b0*/ 	.byte	0x04, 0x1e
        /*02b2*/ 	.short	(.L_206 - .L_205)
.L_205:
        /*02b4*/ 	.word	0x00000000


	//----- nvinfo : EIATTR_CBANK_PARAM_SIZE
	.align		4
.L_206:
        /*02b8*/ 	.byte	0x03, 0x19
        /*02ba*/ 	.short	0x06f0


	//----- nvinfo : EIATTR_PARAM_CBANK
	.align		4
        /*02bc*/ 	.byte	0x04, 0x0a
        /*02be*/ 	.short	(.L_208 - .L_207)
	.align		4
.L_207:
        /*02c0*/ 	.word	index@(.nv.constant0._ZN7cutlass13device_kernelIN5flash11enable_sm90INS1_16FlashAttnBwdSm90INS1_25CollectiveMainloopBwdSm90ILi2ELi1ELi1EN4cute5tupleIJNS5_1CILi1EEES8_S8_EEENS6_IJNS7_ILi64EEENS7_ILi80EEENS7_ILi256EEEEEENS_10bfloat16_tEfNS_4arch4Sm90ELb0ELb0ELb0ELb1ELb0ELb0ELb1ELb1ELi2ELi1ELi1ELi1ELb0EEENS1_24CollectiveEpilogueBwdGQAISD_fSG_Li256ELb1ELb0EEENS1_19SingleTileSchedulerILb1ELb0ELb0ELi80EEEEEEEEEvNT_6ParamsE)
        /*02c4*/ 	.short	0x0210
        /*02c6*/ 	.short	0x06f0


	//----- nvinfo : EIATTR_SW_WAR
	.align		4
.L_208:
        /*02c8*/ 	.byte	0x04, 0x36
        /*02ca*/ 	.short	(.L_210 - .L_209)
.L_209:
        /*02cc*/ 	.word	0x00000008
.L_210:


//--------------------- .nv.info._ZN7cutlass13device_kernelIN5flash11enable_sm90INS1_16FlashAttnBwdSm90INS1_25CollectiveMainloopBwdSm90ILi2ELi1ELi1EN4cute5tupleIJNS5_1CILi1EEES8_S8_EEENS6_IJNS7_ILi64EEENS7_ILi80EEENS7_ILi256EEEEEENS_10bfloat16_tEfNS_4arch4Sm90ELb0ELb1ELb0ELb0ELb0ELb0ELb1ELb1ELi2ELi1ELi1ELi1ELb0EEENS1_21CollectiveEpilogueBwdISD_SE_SG_Li256ELb0ELb1ELi2EEENS1_19SingleTileSchedulerILb0ELb0ELb0ELi80EEEEEEEEEvNT_6ParamsE --------------------------
	.section	.nv.info._ZN7cutlass13device_kernelIN5flash11enable_sm90INS1_16FlashAttnBwdSm90INS1_25CollectiveMainloopBwdSm90ILi2ELi1ELi1EN4cute5tupleIJNS5_1CILi1EEES8_S8_EEENS6_IJNS7_ILi64EEENS7_ILi80EEENS7_ILi256EEEEEENS_10bfloat16_tEfNS_4arch4Sm90ELb0ELb1ELb0ELb0ELb0ELb0ELb1ELb1ELi2ELi1ELi1ELi1ELb0EEENS1_21CollectiveEpilogueBwdISD_SE_SG_Li256ELb0ELb1ELi2EEENS1_19SingleTileSchedulerILb0ELb0ELb0ELi80EEEEEEEEEvNT_6ParamsE,"",@"SHT_CUDA_INFO"
	.sectionflags	@""
	.align	4


	//----- nvinfo : EIATTR_CUDA_API_VERSION
	.align		4
        /*0000*/ 	.byte	0x04, 0x37
        /*0002*/ 	.short	(.L_212 - .L_211)
.L_211:
        /*0004*/ 	.word	0x00000082


	//----- nvinfo : EIATTR_KPARAM_INFO
	.align		4
.L_212:
        /*0008*/ 	.byte	0x04, 0x17
        /*000a*/ 	.short	(.L_214 - .L_213)
.L_213:
        /*000c*/ 	.word	0x00000000
        /*0010*/ 	.short	0x0000
        /*0012*/ 	.short	0x0070
        /*0014*/ 	.byte	0x00, 0xf0, 0x01, 0x24


	//----- nvinfo : EIATTR_SPARSE_MMA_MASK
	.align		4
.L_214:
        /*0018*/ 	.byte	0x03, 0x50
        /*001a*/ 	.short	0x0000


	//----- nvinfo : EIATTR_MAXREG_COUNT
	.align		4
        /*001c*/ 	.byte	0x03, 0x1b
        /*001e*/ 	.short	0x00a8


	//----- nvinfo : EIATTR_NUM_BARRIERS
	.align		4
        /*0020*/ 	.byte	0x02, 0x4c
        /*0022*/ 	.byte	0x0a
	.zero		1


	//----- nvinfo : EIATTR_EXTERNS
	.align		4
        /*0024*/ 	.byte	0x04, 0x0f
        /*0026*/ 	.short	(.L_216 - .L_215)


	//   ....[0]....
	.align		4
.L_215:
        /*0028*/ 	.word	index@(__assertfail)


	//----- nvinfo : EIATTR_ANNOTATIONS
	.align		4
.L_216:
        /*002c*/ 	.byte	0x04, 0x55
        /*002e*/ 	.short	(.L_218 - .L_217)


	//   ....[0]....
.L_217:
        /*0030*/ 	.word	0x00000001
        /*0034*/ 	.byte	0x20, 0x03, 0x00, 0x00, 0x01, 0x00, 0x00, 0x00, 0x40, 0x0e, 0x00, 0x00, 0x01, 0x00, 0x00, 0x00
        /*0044*/ 	.byte	0xb0, 0xed, 0x00, 0x00


	//----- nvinfo : EIATTR_MERCURY_ISA_VERSION
	.align		4
.L_218:
        /*0048*/ 	.byte	0x03, 0x5f
        /*004a*/ 	.short	0x0101


	//----- nvinfo : EIATTR_INT_WARP_WIDE_INSTR_OFFSETS
	.align		4
        /*004c*/ 	.byte	0x04, 0x31
        /*004e*/ 	.short	(.L_220 - .L_219)


	//   ....[0]....
.L_219:
        /*0050*/ 	.word	0x000001f0


	//   ....[1]....
        /*0054*/ 	.word	0x00000220


	//----- nvinfo : EIATTR_COOP_GROUP_MASK_REGIDS
	.align		4
.L_220:
        /*0058*/ 	.byte	0x04, 0x29
        /*005a*/ 	.short	(.L_222 - .L_221)


	//   ....[0]....
.L_221:
        /*005c*/ 	.word	0xffffffff


	//   ....[1]....
        /*0060*/ 	.word	0xffffffff


	//   ....[2]....
        /*0064*/ 	.word	0xffffffff


	//   ....[3]....
        /*0068*/ 	.word	0xffffffff


	//   ....[4]....
        /*006c*/ 	.word	0xffffffff


	//   ....[5]....
        /*0070*/ 	.word	0xffffffff


	//   ....[6]....
        /*0074*/ 	.word	0xffffffff


	//----- nvinfo : EIATTR_COOP_GROUP_INSTR_OFFSETS
	.align		4
.L_222:
        /*0078*/ 	.byte	0x04, 0x28
        /*007a*/ 	.short	(.L_224 - .L_223)


	//   ....[0]....
.L_223:
        /*007c*/ 	.word	0x00000060


	//   ....[1]....
        /*0080*/ 	.word	0x00000200


	//   ....[2]....
        /*0084*/ 	.word	0x00000280


	//   ....[3]....
        /*0088*/ 	.word	0x00000460


	//   ....[4]....
        /*008c*/ 	.word	0x00000e00


	//   ....[5]....
        /*0090*/ 	.word	0x0000b210


	//   ....[6]....
        /*0094*/ 	.word	0x0000d4c0


	//----- nvinfo : EIATTR_REG_RECONFIG
	.align		4
.L_224:
        /*0098*/ 	.byte	0x01, 0x54
	.zero		2


	//----- nvinfo : EIATTR_SYSCALL_OFFSETS
	.align		4
        /*009c*/ 	.byte	0x04, 0x46
        /*009e*/ 	.short	(.L_226 - .L_225)


	//   ....[0]....
.L_225:
        /*00a0*/ 	.word	0x0000ac30


	//   ....[1]....
        /*00a4*/ 	.word	0x0000ad70


	//   ....[2]....
        /*00a8*/ 	.word	0x0000ae90


	//   ....[3]....
        /*00ac*/ 	.word	0x0000afb0


	//----- nvinfo : EIATTR_MBARRIER_INSTR_OFFSETS
	.align		4
.L_226:
        /*00b0*/ 	.byte	0x04, 0x39
        /*00b2*/ 	.short	(.L_228 - .L_227)


	//   ....[0]....
.L_227:
        /*00b4*/ 	.word	0x000002f0
        /*00b8*/ 	.word	0x000000ff
        /*00bc*/ 	.word	0x00031800
        /*00c0*/ 	.short	0x0100
        /*00c2*/ 	.byte	0x06
	.zero		1


	//   ....[1]....
        /*00c4*/ 	.word	0x00000410
        /*00c8*/ 	.word	0x000000ff
        /*00cc*/ 	.word	0x00031810
        /*00d0*/ 	.short	0x0100
        /*00d2*/ 	.byte	0x08
	.zero		1


	//   ....[2]....
        /*00d4*/ 	.word	0x00000420
        /*00d8*/ 	.word	0x000000ff
        /*00dc*/ 	.word	0x00031820
        /*00e0*/ 	.short	0x0100
        /*00e2*/ 	.byte	0x08
	.zero		1


	//   ....[3]....
        /*00e4*/ 	.word	0x00000430
        /*00e8*/ 	.word	0x000000ff
        /*00ec*/ 	.word	0x00031818
        /*00f0*/ 	.short	0x0100
        /*00f2*/ 	.byte	0x08
	.zero		1


	//   ....[4]....
        /*00f4*/ 	.word	0x00000440
        /*00f8*/ 	.word	0x000000ff
        /*00fc*/ 	.word	0x00031828
        /*0100*/ 	.short	0x0100
        /*0102*/ 	.byte	0x08
	.zero		1


	//   ....[5]....
        /*0104*/ 	.word	0x00000570
        /*0108*/ 	.word	0x000000ff
        /*010c*/ 	.word	0x00031830
        /*0110*/ 	.short	0x0100
        /*0112*/ 	.byte	0x08
	.zero		1


	//   ....[6]....
        /*0114*/ 	.word	0x00000580
        /*0118*/ 	.word	0x000000ff
        /*011c*/ 	.word	0x00031838
        /*0120*/ 	.short	0x0100
        /*0122*/ 	.byte	0x08
	.zero		1


	//   ....[7]....
        /*0124*/ 	.word	0x00000d90
        /*0128*/ 	.word	0x00000011
        /*012c*/ 	.word	0x00031800
        /*0130*/ 	.short	0x010a
        /*0132*/ 	.byte	0x3f
	.zero		1


	//   ....[8]....
        /*0134*/ 	.word	0x00000e20
        /*0138*/ 	.word	0x00000011
        /*013c*/ 	.word	0x00031800
        /*0140*/ 	.short	0x010a
        /*0142*/ 	.byte	0x3f
	.zero		1


	//   ....[9]....
        /*0144*/ 	.word	0x00001790
        /*0148*/ 	.word	0x00000010
        /*014c*/ 	.word	0x00031810
        /*0150*/ 	.short	0x010a
        /*0152*/ 	.byte	0x3f
	.zero		1


	//   ....[10]....
        /*0154*/ 	.word	0x00001860
        /*0158*/ 	.word	0x00000010
        /*015c*/ 	.word	0x00031810
        /*0160*/ 	.short	0x010a
        /*0162*/ 	.byte	0x3f
	.zero		1


	//   ....[11]....
        /*0164*/ 	.word	0x00003e10
        /*0168*/ 	.word	0x00000011
        /*016c*/ 	.word	0x00031830
        /*0170*/ 	.short	0x010a
        /*0172*/ 	.byte	0x3f
	.zero		1


	//   ....[12]....
        /*0174*/ 	.word	0x00003ed0
        /*0178*/ 	.word	0x00000011
        /*017c*/ 	.word	0x00031830
        /*0180*/ 	.short	0x010a
        /*0182*/ 	.byte	0x3f
	.zero		1


	//   ....[13]....
        /*0184*/ 	.word	0x00009b70
        /*0188*/ 	.word	0x00000018
        /*018c*/ 	.word	0x00000000
        /*0190*/ 	.short	0x0101
        /*0192*/ 	.byte	0x3f
	.zero		1


	//   ....[14]....
        /*0194*/ 	.word	0x0000a560
        /*0198*/ 	.word	0x00000010
        /*019c*/ 	.word	0x00000000
        /*01a0*/ 	.short	0x0101
        /*01a2*/ 	.byte	0x3f
	.zero		1


	//   ....[15]....
        /*01a4*/ 	.word	0x0000d9b0
        /*01a8*/ 	.word	0x00000005
        /*01ac*/ 	.word	0x00031820
        /*01b0*/ 	.short	0x010a
        /*01b2*/ 	.byte	0x3f
	.zero		1


	//   ....[16]....
        /*01b4*/ 	.word	0x0000e280
        /*01b8*/ 	.word	0x00000005
        /*01bc*/ 	.word	0x00031838
        /*01c0*/ 	.short	0x010a
        /*01c2*/ 	.byte	0x3f
	.zero		1


	//   ....[17]....
        /*01c4*/ 	.word	0x0000e5e0
        /*01c8*/ 	.word	0x00000013
        /*01cc*/ 	.word	0x00031820
        /*01d0*/ 	.short	0x010a
        /*01d2*/ 	.byte	0x3f
	.zero		1


	//   ....[18]....
        /*01d4*/ 	.word	0x0000e9c0
        /*01d8*/ 	.word	0x00000005
        /*01dc*/ 	.word	0x00031838
        /*01e0*/ 	.short	0x010a
        /*01e2*/ 	.byte	0x3f
	.zero		1


	//   ....[19]....
        /*01e4*/ 	.word	0x0000ee80
        /*01e8*/ 	.word	0x00000005
        /*01ec*/ 	.word	0x00000000
        /*01f0*/ 	.short	0x010a
        /*01f2*/ 	.byte	0x3f
	.zero		1


	//   ....[20]....
        /*01f4*/ 	.word	0x0000ef10
        /*01f8*/ 	.word	0x00000003
        /*01fc*/ 	.word	0x00000000
        /*0200*/ 	.short	0x010a
        /*0202*/ 	.byte	0x3f
	.zero		1


	//   ....[21]....
        /*0204*/ 	.word	0x0000ef60
        /*0208*/ 	.word	0x00000004
        /*020c*/ 	.word	0x00031838
        /*0210*/ 	.short	0x010a
        /*0212*/ 	.byte	0x3f
	.zero		1


	//   ....[22]....
        /*0214*/ 	.word	0x0000efc0
        /*0218*/ 	.word	0x00000011
        /*021c*/ 	.word	0x00031800
        /*0220*/ 	.short	0x010a
        /*0222*/ 	.byte	0x3f
	.zero		1


	//   ....[23]....
        /*0224*/ 	.word	0x0000f010
        /*0228*/ 	.word	0x00000010
        /*022c*/ 	.word	0x00031810
        /*0230*/ 	.short	0x010a
        /*0232*/ 	.byte	0x3f
	.zero		1


	//   ....[24]....
        /*0234*/ 	.word	0x0000f060
        /*0238*/ 	.word	0x00000011
        /*023c*/ 	.word	0x00031830
        /*0240*/ 	.short	0x010a
        /*0242*/ 	.byte	0x3f
	.zero		1


	//   ....[25]....
        /*0244*/ 	.word	0x0000f0b0
        /*0248*/ 	.word	0x00000005
        /*024c*/ 	.word	0x00031820
        /*0250*/ 	.short	0x010a
        /*0252*/ 	.byte	0x3f
	.zero		1


	//   ....[26]....
        /*0254*/ 	.word	0x0000f100
        /*0258*/ 	.word	0x00000005
        /*025c*/ 	.word	0x00031838
        /*0260*/ 	.short	0x010a
        /*0262*/ 	.byte	0x3f
	.zero		1


	//   ....[27]....
        /*0264*/ 	.word	0x0000f160
        /*0268*/ 	.word	0x00000013
        /*026c*/ 	.word	0x00031820
        /*0270*/ 	.short	0x010a
        /*0272*/ 	.byte	0x3f
	.zero		1


	//   ....[28]....
        /*0274*/ 	.word	0x0000f1b0
        /*0278*/ 	.word	0x00000005
        /*027c*/ 	.word	0x00031838
        /*0280*/ 	.short	0x010a
        /*0282*/ 	.byte	0x3f
	.zero		1


	//   ....[29]....
        /*0284*/ 	.word	0x0000f280
        /*0288*/ 	.word	0x00000005
        /*028c*/ 	.word	0x00000000
        /*0290*/ 	.short	0x010a
        /*0292*/ 	.byte	0x3f
	.zero		1


	//   ....[30]....
        /*0294*/ 	.word	0x0000f2d0
        /*0298*/ 	.word	0x00000003
        /*029c*/ 	.word	0x00000000
        /*02a0*/ 	.short	0x010a
        /*02a2*/ 	.byte	0x3f
	.zero		1


	//----- nvinfo : EIATTR_NUM_MBARRIERS
	.align		4
.L_228:
        /*02a4*/ 	.byte	0x03, 0x38
        /*02a6*/ 	.short	0x0007


	//----- nvinfo : EIATTR_EXIT_INSTR_OFFSETS
	.align		4
        /*02a8*/ 	.byte	0x04, 0x1c
        /*02aa*/ 	.short	(.L_230 - .L_229)


	//   ....[0]....
.L_229:
        /*02ac*/ 	.word	0x00000650


	//   ....[1]....
        /*02b0*/ 	.word	0x0000bb50


	//   ....[2]....
        /*02b4*/ 	.word	0x0000d470


	//   ....[3]....
        /*02b8*/ 	.word	0x0000efb0


	//----- nvinfo : EIATTR_MAX_THREADS
	.align		4
.L_230:
        /*02bc*/ 	.byte	0x04, 0x05
        /*02be*/ 	.short	(.L_232 - .L_231)
.L_231:
        /*02c0*/ 	.word	0x00000180
        /*02c4*/ 	.word	0x00000001
        /*02c8*/ 	.word	0x00000001


	//----- nvinfo : EIATTR_CRS_STACK_SIZE
	.align		4
.L_232:
        /*02cc*/ 	.byte	0x04, 0x1e
        /*02ce*/ 	.short	(.L_234 - .L_233)
.L_233:
        /*02d0*/ 	.word	0x00000000


	//----- nvinfo : EIATTR_CBANK_PARAM_SIZE
	.align		4
.L_234:
        /*02d4*/ 	.byte	0x03, 0x19
        /*02d6*/ 	.short	0x0970


	//----- nvinfo : EIATTR_PARAM_CBANK
	.align		4
        /*02d8*/ 	.byte	0x04, 0x0a
        /*02da*/ 	.short	(.L_236 - .L_235)
	.align		4
.L_235:
        /*02dc*/ 	.word	index@(.nv.constant0._ZN7cutlass13device_kernelIN5flash11enable_sm90INS1_16FlashAttnBwdSm90INS1_25CollectiveMainloopBwdSm90ILi2ELi1ELi1EN4cute5tupleIJNS5_1CILi1EEES8_S8_EEENS6_IJNS7_ILi64EEENS7_ILi80EEENS7_ILi256EEEEEENS_10bfloat16_tEfNS_4arch4Sm90ELb0ELb1ELb0ELb0ELb0ELb0ELb1ELb1ELi2ELi1ELi1ELi1ELb0EEENS1_21CollectiveEpilogueBwdISD_SE_SG_Li256ELb0ELb1ELi2EEENS1_19SingleTileSchedulerILb0ELb0ELb0ELi80EEEEEEEEEvNT_6ParamsE)
        /*02e0*/ 	.short	0x0210
        /*02e2*/ 	.short	0x0970


	//----- nvinfo : EIATTR_SW_WAR
	.align		4
.L_236:
        /*02e4*/ 	.byte	0x04, 0x36
        /*02e6*/ 	.short	(.L_238 - .L_237)
.L_237:
        /*02e8*/ 	.word	0x00000008
.L_238:


//--------------------- .nv.info._ZN7cutlass13device_kernelIN5flash11enable_sm90INS1_16FlashAttnBwdSm90INS1_25CollectiveMainloopBwdSm90ILi2ELi1ELi1EN4cute5tupleIJNS5_1CILi1EEES8_S8_EEENS6_IJNS7_ILi64EEENS7_ILi80EEENS7_ILi256EEEEEENS_10bfloat16_tEfNS_4arch4Sm90ELb0ELb1ELb0ELb0ELb0ELb0ELb1ELb1ELi2ELi1ELi1ELi1ELb0EEENS1_24CollectiveEpilogueBwdGQAISD_fSG_Li256ELb0ELb0EEENS1_19SingleTileSchedulerILb0ELb0ELb0ELi80EEEEEEEEEvNT_6ParamsE --------------------------
	.section	.nv.info._ZN7cutlass13device_kernelIN5flash11enable_sm90INS1_16FlashAttnBwdSm90INS1_25CollectiveMainloopBwdSm90ILi2ELi1ELi1EN4cute5tupleIJNS5_1CILi1EEES8_S8_EEENS6_IJNS7_ILi64EEENS7_ILi80EEENS7_ILi256EEEEEENS_10bfloat16_tEfNS_4arch4Sm90ELb0ELb1ELb0ELb0ELb0ELb0ELb1ELb1ELi2ELi1ELi1ELi1ELb0EEENS1_24CollectiveEpilogueBwdGQAISD_fSG_Li256ELb0ELb0EEENS1_19SingleTileSchedulerILb0ELb0ELb0ELi80EEEEEEEEEvNT_6ParamsE,"",@"SHT_CUDA_INFO"
	.sectionflags	@""
	.align	4


	//----- nvinfo : EIATTR_CUDA_API_VERSION
	.align		4
        /*0000*/ 	.byte	0x04, 0x37
        /*0002*/ 	.short	(.L_240 - .L_239)
.L_239:
        /*0004*/ 	.word	0x00000082


	//----- nvinfo : EIATTR_KPARAM_INFO
	.align		4
.L_240:
        /*0008*/ 	.byte	0x04, 0x17
        /*000a*/ 	.short	(.L_242 - .L_241)
.L_241:
        /*000c*/ 	.word	0x00000000
        /*0010*/ 	.short	0x0000
        /*0012*/ 	.short	0x0070
        /*0014*/ 	.byte	0x00, 0xf0, 0x01, 0x1a


	//----- nvinfo : EIATTR_SPARSE_MMA_MASK
	.align		4
.L_242:
        /*0018*/ 	.byte	0x03, 0x50
        /*001a*/ 	.short	0x0000


	//----- nvinfo : EIATTR_MAXREG_COUNT
	.align		4
        /*001c*/ 	.byte	0x03, 0x1b
        /*001e*/ 	.short	0x00a8


	//----- nvinfo : EIATTR_NUM_BARRIERS
	.align		4
        /*0020*/ 	.byte	0x02, 0x4c
        /*0022*/ 	.byte	0x0a
	.zero		1


	//----- nvinfo : EIATTR_ANNOTATIONS
	.align		4
        /*0024*/ 	.byte	0x04, 0x55
        /*0026*/ 	.short	(.L_244 - .L_243)


	//   ....[0]....
.L_243:
        /*0028*/ 	.word	0x00000001
        /*002c*/ 	.byte	0xc0, 0x02, 0x00, 0x00, 0x01, 0x00, 0x00, 0x00, 0xe0, 0x0d, 0x00, 0x00, 0x01, 0x00, 0x00, 0x00
        /*003c*/ 	.byte	0xe0, 0xac, 0x00, 0x00


	//----- nvinfo : EIATTR_MERCURY_ISA_VERSION
	.align		4
.L_244:
        /*0040*/ 	.byte	0x03, 0x5f
        /*0042*/ 	.short	0x0101


	//----- nvinfo : EIATTR_INT_WARP_WIDE_INSTR_OFFSETS
	.align		4
        /*0044*/ 	.byte	0x04, 0x31
        /*0046*/ 	.short	(.L_246 - .L_245)


	//   ....[0]....
.L_245:
        /*0048*/ 	.word	0x00000190


	//   ....[1]....
        /*004c*/ 	.word	0x000001c0


	//----- nvinfo : EIATTR_COOP_GROUP_MASK_REGIDS
	.align		4
.L_246:
        /*0050*/ 	.byte	0x04, 0x29
        /*0052*/ 	.short	(.L_248 - .L_247)


	//   ....[0]....
.L_247:
        /*0054*/ 	.word	0xffffffff


	//   ....[1]....
        /*0058*/ 	.word	0xffffffff


	//   ....[2]....
        /*005c*/ 	.word	0xffffffff


	//   ....[3]....
        /*0060*/ 	.word	0xffffffff


	//   ....[4]....
        /*0064*/ 	.word	0xffffffff


	//   ....[5]....
        /*0068*/ 	.word	0xffffffff


	//----- nvinfo : EIATTR_COOP_GROUP_INSTR_OFFSETS
	.align		4
.L_248:
        /*006c*/ 	.byte	0x04, 0x28
        /*006e*/ 	.short	(.L_250 - .L_249)


	//   ....[0]....
.L_249:
        /*0070*/ 	.word	0x00000060


	//   ....[1]....
        /*0074*/ 	.word	0x000001a0


	//   ....[2]....
        /*0078*/ 	.word	0x00000220


	//   ....[3]....
        /*007c*/ 	.word	0x00000400


	//   ....[4]....
        /*0080*/ 	.word	0x00000da0


	//   ....[5]....
        /*0084*/ 	.word	0x00009420


	//----- nvinfo : EIATTR_REG_RECONFIG
	.align		4
.L_250:
        /*0088*/ 	.byte	0x01, 0x54
	.zero		2


	//----- nvinfo : EIATTR_MBARRIER_INSTR_OFFSETS
	.align		4
        /*008c*/ 	.byte	0x04, 0x39
        /*008e*/ 	.short	(.L_252 - .L_251)


	//   ....[0]....
.L_251:
        /*0090*/ 	.word	0x00000290
        /*0094*/ 	.word	0x000000ff
        /*0098*/ 	.word	0x00031800
        /*009c*/ 	.short	0x0100
        /*009e*/ 	.byte	0x06
	.zero		1


	//   ....[1]....
        /*00a0*/ 	.word	0x000003b0
        /*00a4*/ 	.word	0x000000ff
        /*00a8*/ 	.word	0x00031810
        /*00ac*/ 	.short	0x0100
        /*00ae*/ 	.byte	0x08
	.zero		1


	//   ....[2]....
        /*00b0*/ 	.word	0x000003c0
        /*00b4*/ 	.word	0x000000ff
        /*00b8*/ 	.word	0x00031820
        /*00bc*/ 	.short	0x0100
        /*00be*/ 	.byte	0x08
	.zero		1


	//   ....[3]....
        /*00c0*/ 	.word	0x000003d0
        /*00c4*/ 	.word	0x000000ff
        /*00c8*/ 	.word	0x00031818
        /*00cc*/ 	.short	0x0100
        /*00ce*/ 	.byte	0x08
	.zero		1


	//   ....[4]....
        /*00d0*/ 	.word	0x000003e0
        /*00d4*/ 	.word	0x000000ff
        /*00d8*/ 	.word	0x00031828
        /*00dc*/ 	.short	0x0100
        /*00de*/ 	.byte	0x08
	.zero		1


	//   ....[5]....
        /*00e0*/ 	.word	0x00000510
        /*00e4*/ 	.word	0x000000ff
        /*00e8*/ 	.word	0x00031830
        /*00ec*/ 	.short	0x0100
        /*00ee*/ 	.byte	0x08
	.zero		1


	//   ....[6]....
        /*00f0*/ 	.word	0x00000520
        /*00f4*/ 	.word	0x000000ff
        /*00f8*/ 	.word	0x00031838
        /*00fc*/ 	.short	0x0100
        /*00fe*/ 	.byte	0x08
	.zero		1


	//   ....[7]....
        /*0100*/ 	.word	0x00000d30
        /*0104*/ 	.word	0x00000011
        /*0108*/ 	.word	0x00031800
        /*010c*/ 	.short	0x010a
        /*010e*/ 	.byte	0x3f
	.zero		1


	//   ....[8]....
        /*0110*/ 	.word	0x00000dc0
        /*0114*/ 	.word	0x00000011
        /*0118*/ 	.word	0x00031800
        /*011c*/ 	.short	0x010a
        /*011e*/ 	.byte	0x3f
	.zero		1


	//   ....[9]....
        /*0120*/ 	.word	0x00001740
        /*0124*/ 	.word	0x00000010
        /*0128*/ 	.word	0x00031810
        /*012c*/ 	.short	0x010a
        /*012e*/ 	.byte	0x3f
	.zero		1


	//   ....[10]....
        /*0130*/ 	.word	0x00001800
        /*0134*/ 	.word	0x00000010
        /*0138*/ 	.word	0x00031810
        /*013c*/ 	.short	0x010a
        /*013e*/ 	.byte	0x3f
	.zero		1


	//   ....[11]....
        /*0140*/ 	.word	0x000033d0
        /*0144*/ 	.word	0x00000011
        /*0148*/ 	.word	0x00031830
        /*014c*/ 	.short	0x010a
        /*014e*/ 	.byte	0x3f
	.zero		1


	//   ....[12]....
        /*0150*/ 	.word	0x00003490
        /*0154*/ 	.word	0x00000011
        /*0158*/ 	.word	0x00031830
        /*015c*/ 	.short	0x010a
        /*015e*/ 	.byte	0x3f
	.zero		1


	//   ....[13]....
        /*0160*/ 	.word	0x00007f20
        /*0164*/ 	.word	0x00000018
        /*0168*/ 	.word	0x00000000
        /*016c*/ 	.short	0x0101
        /*016e*/ 	.byte	0x3f
	.zero		1


	//   ....[14]....
        /*0170*/ 	.word	0x00008630
        /*0174*/ 	.word	0x00000010
        /*0178*/ 	.word	0x00000000
        /*017c*/ 	.short	0x0101
        /*017e*/ 	.byte	0x3f
	.zero		1


	//   ....[15]....
        /*0180*/ 	.word	0x00009900
        /*0184*/ 	.word	0x00000006
        /*0188*/ 	.word	0x00031820
        /*018c*/ 	.short	0x010a
        /*018e*/ 	.byte	0x3f
	.zero		1


	//   ....[16]....
        /*0190*/ 	.word	0x0000a1d0
        /*0194*/ 	.word	0x00000006
        /*0198*/ 	.word	0x00031838
        /*019c*/ 	.short	0x010a
        /*019e*/ 	.byte	0x3f
	.zero		1


	//   ....[17]....
        /*01a0*/ 	.word	0x0000a530
        /*01a4*/ 	.word	0x00000014
        /*01a8*/ 	.word	0x00031820
        /*01ac*/ 	.short	0x010a
        /*01ae*/ 	.byte	0x3f
	.zero		1


	//   ....[18]....
        /*01b0*/ 	.word	0x0000a910
        /*01b4*/ 	.word	0x00000006
        /*01b8*/ 	.word	0x00031838
        /*01bc*/ 	.short	0x010a
        /*01be*/ 	.byte	0x3f
	.zero		1


	//   ....[19]....
        /*01c0*/ 	.word	0x0000adb0
        /*01c4*/ 	.word	0x00000005
        /*01c8*/ 	.word	0x00000000
        /*01cc*/ 	.short	0x010a
        /*01ce*/ 	.byte	0x3f
	.zero		1


	//   ....[20]....
        /*01d0*/ 	.word	0x0000ae40
        /*01d4*/ 	.word	0x00000003
        /*01d8*/ 	.word	0x00000000
        /*01dc*/ 	.short	0x010a
        /*01de*/ 	.byte	0x3f
	.zero		1


	//   ....[21]....
        /*01e0*/ 	.word	0x0000ae90
        /*01e4*/ 	.word	0x00000007
        /*01e8*/ 	.word	0x00031838
        /*01ec*/ 	.short	0x010a
        /*01ee*/ 	.byte	0x3f
	.zero		1


	//   ....[22]....
        /*01f0*/ 	.word	0x0000aef0
        /*01f4*/ 	.word	0x00000011
        /*01f8*/ 	.word	0x00031800
        /*01fc*/ 	.short	0x010a
        /*01fe*/ 	.byte	0x3f
	.zero		1


	//   ....[23]....
        /*0200*/ 	.word	0x0000af40
        /*0204*/ 	.word	0x00000010
        /*0208*/ 	.word	0x00031810
        /*020c*/ 	.short	0x010a
        /*020e*/ 	.byte	0x3f
	.zero		1


	//   ....[24]....
        /*0210*/ 	.word	0x0000af90
        /*0214*/ 	.word	0x00000011
        /*0218*/ 	.word	0x00031830
        /*021c*/ 	.short	0x010a
        /*021e*/ 	.byte	0x3f
	.zero		1


	//   ....[25]....
        /*0220*/ 	.word	0x0000afe0
        /*0224*/ 	.word	0x00000006
        /*0228*/ 	.word	0x00031820
        /*022c*/ 	.short	0x010a
        /*022e*/ 	.byte	0x3f
	.zero		1


	//   ....[26]....
        /*0230*/ 	.word	0x0000b030
        /*0234*/ 	.word	0x00000006
        /*0238*/ 	.word	0x00031838
        /*023c*/ 	.short	0x010a
        /*023e*/ 	.byte	0x3f
	.zero		1


	//   ....[27]....
        /*0240*/ 	.word	0x0000b090
        /*0244*/ 	.word	0x00000014
        /*0248*/ 	.word	0x00031820
        /*024c*/ 	.short	0x010a
        /*024e*/ 	.byte	0x3f
	.zero		1


	//   ....[28]....
        /*0250*/ 	.word	0x0000b0e0
        /*0254*/ 	.word	0x00000006
        /*0258*/ 	.word	0x00031838
        /*025c*/ 	.short	0x010a
        /*025e*/ 	.byte	0x3f
	.zero		1


	//   ....[29]....
        /*0260*/ 	.word	0x0000b130
        /*0264*/ 	.word	0x00000005
        /*0268*/ 	.word	0x00000000
        /*026c*/ 	.short	0x010a
        /*026e*/ 	.byte	0x3f
	.zero		1


	//   ....[30]....
        /*0270*/ 	.word	0x0000b180
        /*0274*/ 	.word	0x00000003
        /*0278*/ 	.word	0x00000000
        /*027c*/ 	.short	0x010a
        /*027e*/ 	.byte	0x3f
	.zero		1


	//----- nvinfo : EIATTR_NUM_MBARRIERS
	.align		4
.L_252:
        /*0280*/ 	.byte	0x03, 0x38
        /*0282*/ 	.short	0x0007


	//----- nvinfo : EIATTR_EXIT_INSTR_OFFSETS
	.align		4
        /*0284*/ 	.byte	0x04, 0x1c
        /*0286*/ 	.short	(.L_254 - .L_253)


	//   ....[0]....
.L_253:
        /*0288*/ 	.word	0x0000aee0


	//----- nvinfo : EIATTR_MAX_THREADS
	.align		4
.L_254:
        /*028c*/ 	.byte	0x04, 0x05
        /*028e*/ 	.short	(.L_256 - .L_255)
.L_255:
        /*0290*/ 	.word	0x00000180
        /*0294*/ 	.word	0x00000001
        /*0298*/ 	.word	0x00000001


	//----- nvinfo : EIATTR_CRS_STACK_SIZE
	.align		4
.L_256:
        /*029c*/ 	.byte	0x04, 0x1e
        /*029e*/ 	.short	(.L_258 - .L_257)
.L_257:
        /*02a0*/ 	.word	0x00000000


	//----- nvinfo : EIATTR_CBANK_PARAM_SIZE
	.align		4
.L_258:
        /*02a4*/ 	.byte	0x03, 0x19
        /*02a6*/ 	.short	0x06f0


	//----- nvinfo : EIATTR_PARAM_CBANK
	.align		4
        /*02a8*/ 	.byte	0x04, 0x0a
        /*02aa*/ 	.short	(.L_260 - .L_259)
	.align		4
.L_259:
        /*02ac*/ 	.word	index@(.nv.constant0._ZN7cutlass13device_kernelIN5flash11enable_sm90INS1_16FlashAttnBwdSm90INS1_25CollectiveMainloopBwdSm90ILi2ELi1ELi1EN4cute5tupleIJNS5_1CILi1EEES8_S8_EEENS6_IJNS7_ILi64EEENS7_ILi80EEENS7_ILi256EEEEEENS_10bfloat16_tEfNS_4arch4Sm90ELb0ELb1ELb0ELb0ELb0ELb0ELb1ELb1ELi2ELi1ELi1ELi1ELb0EEENS1_24CollectiveEpilogueBwdGQAISD_fSG_Li256ELb0ELb0EEENS1_19SingleTileSchedulerILb0ELb0ELb0ELi80EEEEEEEEEvNT_6ParamsE)
        /*02b0*/ 	.short	0x0210
        /*02b2*/ 	.short	0x06f0


	//----- nvinfo : EIATTR_SW_WAR
	.align		4
.L_260:
        /*02b4*/ 	.byte	0x04, 0x36
        /*02b6*/ 	.short	(.L_262 - .L_261)
.L_261:
        /*02b8*/ 	.word	0x00000008
.L_262:


//--------------------- .nv.info._ZN7cutlass13device_kernelIN5flash11enable_sm90INS1_16FlashAttnBwdSm90INS1_25CollectiveMainloopBwdSm90ILi2ELi1ELi1EN4cute5tupleIJNS5_1CILi1EEES8_S8_EEENS6_IJNS7_ILi64EEENS7_ILi80EEENS7_ILi256EEEEEENS_10bfloat16_tEfNS_4arch4Sm90ELb0ELb1ELb0ELb1ELb0ELb0ELb1ELb1ELi2ELi1ELi1ELi1ELb0EEENS1_21CollectiveEpilogueBwdISD_SE_SG_Li256ELb1ELb1ELi2EEENS1_19SingleTileSchedulerILb1ELb0ELb0ELi80EEEEEEEEEvNT_6ParamsE --------------------------
	.section	.nv.info._ZN7cutlass13device_kernelIN5flash11enable_sm90INS1_16FlashAttnBwdSm90INS1_25CollectiveMainloopBwdSm90ILi2ELi1ELi1EN4cute5tupleIJNS5_1CILi1EEES8_S8_EEENS6_IJNS7_ILi64EEENS7_ILi80EEENS7_ILi256EEEEEENS_10bfloat16_tEfNS_4arch4Sm90ELb0ELb1ELb0ELb1ELb0ELb0ELb1ELb1ELi2ELi1ELi1ELi1ELb0EEENS1_21CollectiveEpilogueBwdISD_SE_SG_Li256ELb1ELb1ELi2EEENS1_19SingleTileSchedulerILb1ELb0ELb0ELi80EEEEEEEEEvNT_6ParamsE,"",@"SHT_CUDA_INFO"
	.sectionflags	@""
	.align	4


	//----- nvinfo : EIATTR_CUDA_API_VERSION
	.align		4
        /*0000*/ 	.byte	0x04, 0x37
        /*0002*/ 	.short	(.L_264 - .L_263)
.L_263:
        /*0004*/ 	.word	0x00000082


	//----- nvinfo : EIATTR_KPARAM_INFO
	.align		4
.L_264:
        /*0008*/ 	.byte	0x04, 0x17
        /*000a*/ 	.short	(.L_266 - .L_265)
.L_265:
        /*000c*/ 	.word	0x00000000
        /*0010*/ 	.short	0x0000
        /*0012*/ 	.short	0x0070
        /*0014*/ 	.byte	0x00, 0xf0, 0x01, 0x1a


	//----- nvinfo : EIATTR_SPARSE_MMA_MASK
	.align		4
.L_266:
        /*0018*/ 	.byte	0x03, 0x50
        /*001a*/ 	.short	0x0000


	//----- nvinfo : EIATTR_MAXREG_COUNT
	.align		4
        /*001c*/ 	.byte	0x03, 0x1b
        /*001e*/ 	.short	0x00a8


	//----- nvinfo : EIATTR_NUM_BARRIERS
	.align		4
        /*0020*/ 	.byte	0x02, 0x4c
        /*0022*/ 	.byte	0x0a
	.zero		1


	//----- nvinfo : EIATTR_ANNOTATIONS
	.align		4
        /*0024*/ 	.byte	0x04, 0x55
        /*0026*/ 	.short	(.L_268 - .L_267)


	//   ....[0]....
.L_267:
        /*0028*/ 	.word	0x00000001
        /*002c*/ 	.byte	0xc0, 0x02, 0x00, 0x00, 0x01, 0x00, 0x00, 0x00, 0x20, 0x12, 0x00, 0x00, 0x01, 0x00, 0x00, 0x00
        /*003c*/ 	.byte	0x20, 0xf4, 0x00, 0x00


	//----- nvinfo : EIATTR_MERCURY_ISA_VERSION
	.align		4
.L_268:
        /*0040*/ 	.byte	0x03, 0x5f
        /*0042*/ 	.short	0x0101


	//----- nvinfo : EIATTR_INT_WARP_WIDE_INSTR_OFFSETS
	.align		4
        /*0044*/ 	.byte	0x04, 0x31
        /*0046*/ 	.short	(.L_270 - .L_269)


	//   ....[0]....
.L_269:
        /*0048*/ 	.word	0x00000190


	//   ....[1]....
        /*004c*/ 	.word	0x000001c0


	//----- nvinfo : EIATTR_COOP_GROUP_MASK_REGIDS
	.align		4
.L_270:
        /*0050*/ 	.byte	0x04, 0x29
        /*0052*/ 	.short	(.L_272 - .L_271)


	//   ....[0]....
.L_271:
        /*0054*/ 	.word	0xffffffff


	//   ....[1]....
        /*0058*/ 	.word	0xffffffff


	//   ....[2]....
        /*005c*/ 	.word	0xffffffff


	//   ....[3]....
        /*0060*/ 	.word	0xffffffff


	//   ....[4]....
        /*0064*/ 	.word	0xffffffff


	//   ....[5]....
        /*0068*/ 	.word	0xffffffff


	//----- nvinfo : EIATTR_COOP_GROUP_INSTR_OFFSETS
	.align		4
.L_272:
        /*006c*/ 	.byte	0x04, 0x28
        /*006e*/ 	.short	(.L_274 - .L_273)


	//   ....[0]....
.L_273:
        /*0070*/ 	.word	0x00000060


	//   ....[1]....
        /*0074*/ 	.word	0x000001a0


	//   ....[2]....
        /*0078*/ 	.word	0x00000220


	//   ....[3]....
        /*007c*/ 	.word	0x00000400


	//   ....[4]....
        /*0080*/ 	.word	0x000011e0


	//   ....[5]....
        /*0084*/ 	.word	0x0000d300


	//----- nvinfo : EIATTR_REG_RECONFIG
	.align		4
.L_274:
        /*0088*/ 	.byte	0x01, 0x54
	.zero		2


	//----- nvinfo : EIATTR_MBARRIER_INSTR_OFFSETS
	.align		4
        /*008c*/ 	.byte	0x04, 0x39
        /*008e*/ 	.short	(.L_276 - .L_275)


	//   ....[0]....
.L_275:
        /*0090*/ 	.word	0x00000290
        /*0094*/ 	.word	0x000000ff
        /*0098*/ 	.word	0x00031600
        /*009c*/ 	.short	0x0100
        /*009e*/ 	.byte	0x06
	.zero		1


	//   ....[1]....
        /*00a0*/ 	.word	0x000003b0
        /*00a4*/ 	.word	0x000000ff
        /*00a8*/ 	.word	0x00031610
        /*00ac*/ 	.short	0x0100
        /*00ae*/ 	.byte	0x08
	.zero		1


	//   ....[2]....
        /*00b0*/ 	.word	0x000003c0
        /*00b4*/ 	.word	0x000000ff
        /*00b8*/ 	.word	0x00031620
        /*00bc*/ 	.short	0x0100
        /*00be*/ 	.byte	0x08
	.zero		1


	//   ....[3]....
        /*00c0*/ 	.word	0x000003d0
        /*00c4*/ 	.word	0x000000ff
        /*00c8*/ 	.word	0x00031618
        /*00cc*/ 	.short	0x0100
        /*00ce*/ 	.byte	0x08
	.zero		1


	//   ....[4]....
        /*00d0*/ 	.word	0x000003e0
        /*00d4*/ 	.word	0x000000ff
        /*00d8*/ 	.word	0x00031628
        /*00dc*/ 	.short	0x0100
        /*00de*/ 	.byte	0x08
	.zero		1


	//   ....[5]....
        /*00e0*/ 	.word	0x00000510
        /*00e4*/ 	.word	0x000000ff
        /*00e8*/ 	.word	0x00031630
        /*00ec*/ 	.short	0x0100
        /*00ee*/ 	.byte	0x08
	.zero		1


	//   ....[6]....
        /*00f0*/ 	.word	0x00000520
        /*00f4*/ 	.word	0x000000ff
        /*00f8*/ 	.word	0x00031638
        /*00fc*/ 	.short	0x0100
        /*00fe*/ 	.byte	0x08
	.zero		1


	//   ....[7]....
        /*0100*/ 	.word	0x00001190
        /*0104*/ 	.word	0x00000011
        /*0108*/ 	.word	0x00031600
        /*010c*/ 	.short	0x010a
        /*010e*/ 	.byte	0x3f
	.zero		1


	//   ....[8]....
        /*0110*/ 	.word	0x00001200
        /*0114*/ 	.word	0x00000011
        /*0118*/ 	.word	0x00031600
        /*011c*/ 	.short	0x010a
        /*011e*/ 	.byte	0x3f
	.zero		1


	//   ....[9]....
        /*0120*/ 	.word	0x00001be0
        /*0124*/ 	.word	0x00000010
        /*0128*/ 	.word	0x00031610
        /*012c*/ 	.short	0x010a
        /*012e*/ 	.byte	0x3f
	.zero		1


	//   ....[10]....
        /*0130*/ 	.word	0x00001ca0
        /*0134*/ 	.word	0x00000010
        /*0138*/ 	.word	0x00031610
        /*013c*/ 	.short	0x010a
        /*013e*/ 	.byte	0x3f
	.zero		1


	//   ....[11]....
        /*0140*/ 	.word	0x00003860
        /*0144*/ 	.word	0x00000011
        /*0148*/ 	.word	0x00031630
        /*014c*/ 	.short	0x010a
        /*014e*/ 	.byte	0x3f
	.zero		1


	//   ....[12]....
        /*0150*/ 	.word	0x00003920
        /*0154*/ 	.word	0x00000011
        /*0158*/ 	.word	0x00031630
        /*015c*/ 	.short	0x010a
        /*015e*/ 	.byte	0x3f
	.zero		1


	//   ....[13]....
        /*0160*/ 	.word	0x00008390
        /*0164*/ 	.word	0x00000018
        /*0168*/ 	.word	0x00000000
        /*016c*/ 	.short	0x0101
        /*016e*/ 	.byte	0x3f
	.zero		1


	//   ....[14]....
        /*0170*/ 	.word	0x00008a90
        /*0174*/ 	.word	0x00000010
        /*0178*/ 	.word	0x00000000
        /*017c*/ 	.short	0x0101
        /*017e*/ 	.byte	0x3f
	.zero		1


	//   ....[15]....
        /*0180*/ 	.word	0x0000ddb0
        /*0184*/ 	.word	0x00000006
        /*0188*/ 	.word	0x00031620
        /*018c*/ 	.short	0x010a
        /*018e*/ 	.byte	0x3f
	.zero		1


	//   ....[16]....
        /*0190*/ 	.word	0x0000e7f0
        /*0194*/ 	.word	0x00000006
        /*0198*/ 	.word	0x00031638
        /*019c*/ 	.short	0x010a
        /*019e*/ 	.byte	0x3f
	.zero		1


	//   ....[17]....
        /*01a0*/ 	.word	0x0000eb40
        /*01a4*/ 	.word	0x00000014
        /*01a8*/ 	.word	0x00031620
        /*01ac*/ 	.short	0x010a
        /*01ae*/ 	.byte	0x3f
	.zero		1


	//   ....[18]....
        /*01b0*/ 	.word	0x0000ef80
        /*01b4*/ 	.word	0x00000006
        /*01b8*/ 	.word	0x00031638
        /*01bc*/ 	.short	0x010a
        /*01be*/ 	.byte	0x3f
	.zero		1


	//   ....[19]....
        /*01c0*/ 	.word	0x0000f4f0
        /*01c4*/ 	.word	0x00000005
        /*01c8*/ 	.word	0x00000000
        /*01cc*/ 	.short	0x010a
        /*01ce*/ 	.byte	0x3f
	.zero		1


	//   ....[20]....
        /*01d0*/ 	.word	0x0000f580
        /*01d4*/ 	.word	0x00000003
        /*01d8*/ 	.word	0x00000000
        /*01dc*/ 	.short	0x010a
        /*01de*/ 	.byte	0x3f
	.zero		1


	//   ....[21]....
        /*01e0*/ 	.word	0x0000f5d0
        /*01e4*/ 	.word	0x00000002
        /*01e8*/ 	.word	0x00031638
        /*01ec*/ 	.short	0x010a
        /*01ee*/ 	.byte	0x3f
	.zero		1


	//   ....[22]....
        /*01f0*/ 	.word	0x0000f630
        /*01f4*/ 	.word	0x00000011
        /*01f8*/ 	.word	0x00031600
        /*01fc*/ 	.short	0x010a
        /*01fe*/ 	.byte	0x3f
	.zero		1


	//   ....[23]....
        /*0200*/ 	.word	0x0000f680
        /*0204*/ 	.word	0x00000010
        /*0208*/ 	.word	0x00031610
        /*020c*/ 	.short	0x010a
        /*020e*/ 	.byte	0x3f
	.zero		1


	//   ....[24]....
        /*0210*/ 	.word	0x0000f6d0
        /*0214*/ 	.word	0x00000011
        /*0218*/ 	.word	0x00031630
        /*021c*/ 	.short	0x010a
        /*021e*/ 	.byte	0x3f
	.zero		1


	//   ....[25]....
        /*0220*/ 	.word	0x0000f720
        /*0224*/ 	.word	0x00000006
        /*0228*/ 	.word	0x00031620
        /*022c*/ 	.short	0x010a
        /*022e*/ 	.byte	0x3f
	.zero		1


	//   ....[26]....
        /*0230*/ 	.word	0x0000f770
        /*0234*/ 	.word	0x00000006
        /*0238*/ 	.word	0x00031638
        /*023c*/ 	.short	0x010a
        /*023e*/ 	.byte	0x3f
	.zero		1


	//   ....[27]....
        /*0240*/ 	.word	0x0000f7d0
        /*0244*/ 	.word	0x00000014
        /*0248*/ 	.word	0x00031620
        /*024c*/ 	.short	0x010a
        /*024e*/ 	.byte	0x3f
	.zero		1


	//   ....[28]....
        /*0250*/ 	.word	0x0000f820
        /*0254*/ 	.word	0x00000006
        /*0258*/ 	.word	0x00031638
        /*025c*/ 	.short	0x010a
        /*025e*/ 	.byte	0x3f
	.zero		1


	//   ....[29]....
        /*0260*/ 	.word	0x0000f870
        /*0264*/ 	.word	0x00000005
        /*0268*/ 	.word	0x00000000
        /*026c*/ 	.short	0x010a
        /*026e*/ 	.byte	0x3f
	.zero		1


	//   ....[30]....
        /*0270*/ 	.word	0x0000f8c0
        /*0274*/ 	.word	0x00000003
        /*0278*/ 	.word	0x00000000
        /*027c*/ 	.short	0x010a
        /*027e*/ 	.byte	0x3f
	.zero		1


	//----- nvinfo : EIATTR_NUM_MBARRIERS
	.align		4
.L_276:
        /*0280*/ 	.byte	0x03, 0x38
        /*0282*/ 	.short	0x0007


	//----- nvinfo : EIATTR_EXIT_INSTR_OFFSETS
	.align		4
        /*0284*/ 	.byte	0x04, 0x1c
        /*0286*/ 	.short	(.L_278 - .L_277)


	//   ....[0]....
.L_277:
        /*0288*/ 	.word	0x0000f620


	//----- nvinfo : EIATTR_MAX_THREADS
	.align		4
.L_278:
        /*028c*/ 	.byte	0x04, 0x05
        /*028e*/ 	.short	(.L_280 - .L_279)
.L_279:
        /*0290*/ 	.word	0x00000180
        /*0294*/ 	.word	0x00000001
        /*0298*/ 	.word	0x00000001


	//----- nvinfo : EIATTR_CRS_STACK_SIZE
	.align		4
.L_280:
        /*029c*/ 	.byte	0x04, 0x1e
        /*029e*/ 	.short	(.L_282 - .L_281)
.L_281:
        /*02a0*/ 	.word	0x00000000


	//----- nvinfo : EIATTR_CBANK_PARAM_SIZE
	.align		4
.L_282:
        /*02a4*/ 	.byte	0x03, 0x19
        /*02a6*/ 	.short	0x06f0


	//----- nvinfo : EIATTR_PARAM_CBANK
	.align		4
        /*02a8*/ 	.byte	0x04, 0x0a
        /*02aa*/ 	.short	(.L_284 - .L_283)
	.align		4
.L_283:
        /*02ac*/ 	.word	index@(.nv.constant0._ZN7cutlass13device_kernelIN5flash11enable_sm90INS1_16FlashAttnBwdSm90INS1_25CollectiveMainloopBwdSm90ILi2ELi1ELi1EN4cute5tupleIJNS5_1CILi1EEES8_S8_EEENS6_IJNS7_ILi64EEENS7_ILi80EEENS7_ILi256EEEEEENS_10bfloat16_tEfNS_4arch4Sm90ELb0ELb1ELb0ELb1ELb0ELb0ELb1ELb1ELi2ELi1ELi1ELi1ELb0EEENS1_21CollectiveEpilogueBwdISD_SE_SG_Li256ELb1ELb1ELi2EEENS1_19SingleTileSchedulerILb1ELb0ELb0ELi80EEEEEEEEEvNT_6ParamsE)
        /*02b0*/ 	.short	0x0210
        /*02b2*/ 	.short	0x06f0


	//----- nvinfo : EIATTR_SW_WAR
	.align		4
.L_284:
        /*02b4*/ 	.byte	0x04, 0x36
        /*02b6*/ 	.short	(.L_286 - .L_285)
.L_285:
        /*02b8*/ 	.word	0x00000008
.L_286:


//--------------------- .nv.info._ZN7cutlass13device_kernelIN5flash11enable_sm90INS1_16FlashAttnBwdSm90INS1_25CollectiveMainloopBwdSm90ILi2ELi1ELi1EN4cute5tupleIJNS5_1CILi1EEES8_S8_EEENS6_IJNS7_ILi64EEENS7_ILi80EEENS7_ILi256EEEEEENS_10bfloat16_tEfNS_4arch4Sm90ELb0ELb1ELb0ELb1ELb0ELb0ELb1ELb1ELi2ELi1ELi1ELi1ELb0EEENS1_24CollectiveEpilogueBwdGQAISD_fSG_Li256ELb1ELb0EEENS1_19SingleTileSchedulerILb1ELb0ELb0ELi80EEEEEEEEEvNT_6ParamsE --------------------------
	.section	.nv.info._ZN7cutlass13device_kernelIN5flash11enable_sm90INS1_16FlashAttnBwdSm90INS1_25CollectiveMainloopBwdSm90ILi2ELi1ELi1EN4cute5tupleIJNS5_1CILi1EEES8_S8_EEENS6_IJNS7_ILi64EEENS7_ILi80EEENS7_ILi256EEEEEENS_10bfloat16_tEfNS_4arch4Sm90ELb0ELb1ELb0ELb1ELb0ELb0ELb1ELb1ELi2ELi1ELi1ELi1ELb0EEENS1_24CollectiveEpilogueBwdGQAISD_fSG_Li256ELb1ELb0EEENS1_19SingleTileSchedulerILb1ELb0ELb0ELi80EEEEEEEEEvNT_6ParamsE,"",@"SHT_CUDA_INFO"
	.sectionflags	@""
	.align	4


	//----- nvinfo : EIATTR_CUDA_API_VERSION
	.align		4
        /*0000*/ 	.byte	0x04, 0x37
        /*0002*/ 	.short	(.L_288 - .L_287)
.L_287:
        /*0004*/ 	.word	0x00000082


	//----- nvinfo : EIATTR_KPARAM_INFO
	.align		4
.L_288:
        /*0008*/ 	.byte	0x04, 0x17
        /*000a*/ 	.short	(.L_290 - .L_289)
.L_289:
        /*000c*/ 	.word	0x00000000
        /*0010*/ 	.short	0x0000
        /*0012*/ 	.short	0x0070
        /*0014*/ 	.byte	0x00, 0xf0, 0x01, 0x1a


	//----- nvinfo : EIATTR_SPARSE_MMA_MASK
	.align		4
.L_290:
        /*0018*/ 	.byte	0x03, 0x50
        /*001a*/ 	.short	0x0000


	//----- nvinfo : EIATTR_MAXREG_COUNT
	.align		4
        /*001c*/ 	.byte	0x03, 0x1b
        /*001e*/ 	.short	0x00a8


	//----- nvinfo : EIATTR_NUM_BARRIERS
	.align		4
        /*0020*/ 	.byte	0x02, 0x4c
        /*0022*/ 	.byte	0x0a
	.zero		1


	//----- nvinfo : EIATTR_ANNOTATIONS
	.align		4
        /*0024*/ 	.byte	0x04, 0x55
        /*0026*/ 	.short	(.L_292 - .L_291)


	//   ....[0]....
.L_291:
        /*0028*/ 	.word	0x00000001
        /*002c*/ 	.byte	0xc0, 0x02, 0x00, 0x00, 0x01, 0x00, 0x00, 0x00, 0x90, 0x07, 0x00, 0x00, 0x01, 0x00, 0x00, 0x00
        /*003c*/ 	.byte	0x60, 0x12, 0x00, 0x00, 0x01, 0x00, 0x00, 0x00, 0x70, 0x12, 0x00, 0x00, 0x01, 0x00, 0x00, 0x00
        /*004c*/ 	.byte	0x20, 0x90, 0x00, 0x00, 0x01, 0x00, 0x00, 0x00, 0xd0, 0xba, 0x00, 0x00


	//----- nvinfo : EIATTR_MERCURY_ISA_VERSION
	.align		4
.L_292:
        /*0058*/ 	.byte	0x03, 0x5f
        /*005a*/ 	.short	0x0101


	//----- nvinfo : EIATTR_INT_WARP_WIDE_INSTR_OFFSETS
	.align		4
        /*005c*/ 	.byte	0x04, 0x31
        /*005e*/ 	.short	(.L_294 - .L_293)


	//   ....[0]....
.L_293:
        /*0060*/ 	.word	0x00000190


	//   ....[1]....
        /*0064*/ 	.word	0x000001c0


	//----- nvinfo : EIATTR_COOP_GROUP_MASK_REGIDS
	.align		4
.L_294:
        /*0068*/ 	.byte	0x04, 0x29
        /*006a*/ 	.short	(.L_296 - .L_295)


	//   ....[0]....
.L_295:
        /*006c*/ 	.word	0xffffffff


	//   ....[1]....
        /*0070*/ 	.word	0xffffffff


	//   ....[2]....
        /*0074*/ 	.word	0xffffffff


	//   ....[3]....
        /*0078*/ 	.word	0xffffffff


	//   ....[4]....
        /*007c*/ 	.word	0xffffffff


	//   ....[5]....
        /*0080*/ 	.word	0xffffffff


	//----- nvinfo : EIATTR_COOP_GROUP_INSTR_OFFSETS
	.align		4
.L_296:
        /*0084*/ 	.byte	0x04, 0x28
        /*0086*/ 	.short	(.L_298 - .L_297)


	//   ....[0]....
.L_297:
        /*0088*/ 	.word	0x00000060


	//   ....[1]....
        /*008c*/ 	.word	0x000001a0


	//   ....[2]....
        /*0090*/ 	.word	0x00000220


	//   ....[3]....
        /*0094*/ 	.word	0x00000400


	//   ....[4]....
        /*0098*/ 	.word	0x00001220


	//   ....[5]....
        /*009c*/ 	.word	0x000099b0


	//----- nvinfo : EIATTR_REG_RECONFIG
	.align		4
.L_298:
        /*00a0*/ 	.byte	0x01, 0x54
	.zero		2


	//----- nvinfo : EIATTR_MBARRIER_INSTR_OFFSETS
	.align		4
        /*00a4*/ 	.byte	0x04, 0x39
        /*00a6*/ 	.short	(.L_300 - .L_299)


	//   ....[0]....
.L_299:
        /*00a8*/ 	.word	0x00000290
        /*00ac*/ 	.word	0x000000ff
        /*00b0*/ 	.word	0x00031800
        /*00b4*/ 	.short	0x0100
        /*00b6*/ 	.byte	0x06
	.zero		1


	//   ....[1]....
        /*00b8*/ 	.word	0x000003b0
        /*00bc*/ 	.word	0x000000ff
        /*00c0*/ 	.word	0x00031810
        /*00c4*/ 	.short	0x0100
        /*00c6*/ 	.byte	0x08
	.zero		1


	//   ....[2]....
        /*00c8*/ 	.word	0x000003c0
        /*00cc*/ 	.word	0x000000ff
        /*00d0*/ 	.word	0x00031820
        /*00d4*/ 	.short	0x0100
        /*00d6*/ 	.byte	0x08
	.zero		1


	//   ....[3]....
        /*00d8*/ 	.word	0x000003d0
        /*00dc*/ 	.word	0x000000ff
        /*00e0*/ 	.word	0x00031818
        /*00e4*/ 	.short	0x0100
        /*00e6*/ 	.byte	0x08
	.zero		1


	//   ....[4]....
        /*00e8*/ 	.word	0x000003e0
        /*00ec*/ 	.word	0x000000ff
        /*00f0*/ 	.word	0x00031828
        /*00f4*/ 	.short	0x0100
        /*00f6*/ 	.byte	0x08
	.zero		1


	//   ....[5]....
        /*00f8*/ 	.word	0x00000510
        /*00fc*/ 	.word	0x000000ff
        /*0100*/ 	.word	0x00031830
        /*0104*/ 	.short	0x0100
        /*0106*/ 	.byte	0x08
	.zero		1


	//   ....[6]....
        /*0108*/ 	.word	0x00000520
        /*010c*/ 	.word	0x000000ff
        /*0110*/ 	.word	0x00031838
        /*0114*/ 	.short	0x0100
        /*0116*/ 	.byte	0x08
	.zero		1


	//   ....[7]....
        /*0118*/ 	.word	0x00001200
        /*011c*/ 	.word	0x00000011
        /*0120*/ 	.word	0x00031800
        /*0124*/ 	.short	0x010a
        /*0126*/ 	.byte	0x3f
	.zero		1


	//   ....[8]....
        /*0128*/ 	.word	0x00001240
        /*012c*/ 	.word	0x00000011
        /*0130*/ 	.word	0x00031800
        /*0134*/ 	.short	0x010a
        /*0136*/ 	.byte	0x3f
	.zero		1


	//   ....[9]....
        /*0138*/ 	.word	0x00001c20
        /*013c*/ 	.word	0x00000010
        /*0140*/ 	.word	0x00031810
        /*0144*/ 	.short	0x010a
        /*0146*/ 	.byte	0x3f
	.zero		1


	//   ....[10]....
        /*0148*/ 	.word	0x00001ce0
        /*014c*/ 	.word	0x00000010
        /*0150*/ 	.word	0x00031810
        /*0154*/ 	.short	0x010a
        /*0156*/ 	.byte	0x3f
	.zero		1


	//   ....[11]....
        /*0158*/ 	.word	0x000038a0
        /*015c*/ 	.word	0x00000011
        /*0160*/ 	.word	0x00031830
        /*0164*/ 	.short	0x010a
        /*0166*/ 	.byte	0x3f
	.zero		1


	//   ....[12]....
        /*0168*/ 	.word	0x00003960
        /*016c*/ 	.word	0x00000011
        /*0170*/ 	.word	0x00031830
        /*0174*/ 	.short	0x010a
        /*0176*/ 	.byte	0x3f
	.zero		1


	//   ....[13]....
        /*0178*/ 	.word	0x000083b0
        /*017c*/ 	.word	0x00000018
        /*0180*/ 	.word	0x00000000
        /*0184*/ 	.short	0x0101
        /*0186*/ 	.byte	0x3f
	.zero		1


	//   ....[14]....
        /*0188*/ 	.word	0x00008ab0
        /*018c*/ 	.word	0x00000010
        /*0190*/ 	.word	0x00000000
        /*0194*/ 	.short	0x0101
        /*0196*/ 	.byte	0x3f
	.zero		1


	//   ....[15]....
        /*0198*/ 	.word	0x0000a460
        /*019c*/ 	.word	0x00000006
        /*01a0*/ 	.word	0x00031820
        /*01a4*/ 	.short	0x010a
        /*01a6*/ 	.byte	0x3f
	.zero		1


	//   ....[16]....
        /*01a8*/ 	.word	0x0000aea0
        /*01ac*/ 	.word	0x00000006
        /*01b0*/ 	.word	0x00031838
        /*01b4*/ 	.short	0x010a
        /*01b6*/ 	.byte	0x3f
	.zero		1


	//   ....[17]....
        /*01b8*/ 	.word	0x0000b1f0
        /*01bc*/ 	.word	0x00000014
        /*01c0*/ 	.word	0x00031820
        /*01c4*/ 	.short	0x010a
        /*01c6*/ 	.byte	0x3f
	.zero		1


	//   ....[18]....
        /*01c8*/ 	.word	0x0000b630
        /*01cc*/ 	.word	0x00000006
        /*01d0*/ 	.word	0x00031838
        /*01d4*/ 	.short	0x010a
        /*01d6*/ 	.byte	0x3f
	.zero		1


	//   ....[19]....
        /*01d8*/ 	.word	0x0000bba0
        /*01dc*/ 	.word	0x00000005
        /*01e0*/ 	.word	0x00000000
        /*01e4*/ 	.short	0x010a
        /*01e6*/ 	.byte	0x3f
	.zero		1


	//   ....[20]....
        /*01e8*/ 	.word	0x0000bc30
        /*01ec*/ 	.word	0x00000003
        /*01f0*/ 	.word	0x00000000
        /*01f4*/ 	.short	0x010a
        /*01f6*/ 	.byte	0x3f
	.zero		1


	//   ....[21]....
        /*01f8*/ 	.word	0x0000bc80
        /*01fc*/ 	.word	0x00000002
        /*0200*/ 	.word	0x00031838
        /*0204*/ 	.short	0x010a
        /*0206*/ 	.byte	0x3f
	.zero		1


	//   ....[22]....
        /*0208*/ 	.word	0x0000bce0
        /*020c*/ 	.word	0x00000011
        /*0210*/ 	.word	0x00031800
        /*0214*/ 	.short	0x010a
        /*0216*/ 	.byte	0x3f
	.zero		1


	//   ....[23]....
        /*0218*/ 	.word	0x0000bd30
        /*021c*/ 	.word	0x00000010
        /*0220*/ 	.word	0x00031810
        /*0224*/ 	.short	0x010a
        /*0226*/ 	.byte	0x3f
	.zero		1


	//   ....[24]....
        /*0228*/ 	.word	0x0000bd80
        /*022c*/ 	.word	0x00000011
        /*0230*/ 	.word	0x00031830
        /*0234*/ 	.short	0x010a
        /*0236*/ 	.byte	0x3f
	.zero		1


	//   ....[25]....
        /*0238*/ 	.word	0x0000bdd0
        /*023c*/ 	.word	0x00000006
        /*0240*/ 	.word	0x00031820
        /*0244*/ 	.short	0x010a
        /*0246*/ 	.byte	0x3f
	.zero		1


	//   ....[26]....
        /*0248*/ 	.word	0x0000be20
        /*024c*/ 	.word	0x00000006
        /*0250*/ 	.word	0x00031838
        /*0254*/ 	.short	0x010a
        /*0256*/ 	.byte	0x3f
	.zero		1


	//   ....[27]....
        /*0258*/ 	.word	0x0000be80
        /*025c*/ 	.word	0x00000014
        /*0260*/ 	.word	0x00031820
        /*0264*/ 	.short	0x010a
        /*0266*/ 	.byte	0x3f
	.zero		1


	//   ....[28]....
        /*0268*/ 	.word	0x0000bed0
        /*026c*/ 	.word	0x00000006
        /*0270*/ 	.word	0x00031838
        /*0274*/ 	.short	0x010a
        /*0276*/ 	.byte	0x3f
	.zero		1


	//   ....[29]....
        /*0278*/ 	.word	0x0000bf20
        /*027c*/ 	.word	0x00000005
        /*0280*/ 	.word	0x00000000
        /*0284*/ 	.short	0x010a
        /*0286*/ 	.byte	0x3f
	.zero		1


	//   ....[30]....
        /*0288*/ 	.word	0x0000bf70
        /*028c*/ 	.word	0x00000003
        /*0290*/ 	.word	0x00000000
        /*0294*/ 	.short	0x010a
        /*0296*/ 	.byte	0x3f
	.zero		1


	//----- nvinfo : EIATTR_NUM_MBARRIERS
	.align		4
.L_300:
        /*0298*/ 	.byte	0x03, 0x38
        /*029a*/ 	.short	0x0007


	//----- nvinfo : EIATTR_EXIT_INSTR_OFFSETS
	.align		4
        /*029c*/ 	.byte	0x04, 0x1c
        /*029e*/ 	.short	(.L_302 - .L_301)


	//   ....[0]....
.L_301:
        /*02a0*/ 	.word	0x0000bcd0


	//----- nvinfo : EIATTR_MAX_THREADS
	.align		4
.L_302:
        /*02a4*/ 	.byte	0x04, 0x05
        /*02a6*/ 	.short	(.L_304 - .L_303)
.L_303:
        /*02a8*/ 	.word	0x00000180
        /*02ac*/ 	.word	0x00000001
        /*02b0*/ 	.word	0x00000001


	//----- nvinfo : EIATTR_CRS_STACK_SIZE
	.align		4
.L_304:
        /*02b4*/ 	.byte	0x04, 0x1e
        /*02b6*/ 	.short	(.L_306 - .L_305)
.L_305:
        /*02b8*/ 	.word	0x00000000


	//----- nvinfo : EIATTR_CBANK_PARAM_SIZE
	.align		4
.L_306:
        /*02bc*/ 	.byte	0x03, 0x19
        /*02be*/ 	.short	0x06f0


	//----- nvinfo : EIATTR_PARAM_CBANK
	.align		4
        /*02c0*/ 	.byte	0x04, 0x0a
        /*02c2*/ 	.short	(.L_308 - .L_307)
	.align		4
.L_307:
        /*02c4*/ 	.word	index@(.nv.constant0._ZN7cutlass13device_kernelIN5flash11enable_sm90INS1_16FlashAttnBwdSm90INS1_25CollectiveMainloopBwdSm90ILi2ELi1ELi1EN4cute5tupleIJNS5_1CILi1EEES8_S8_EEENS6_IJNS7_ILi64EEENS7_ILi80EEENS7_ILi256EEEEEENS_10bfloat16_tEfNS_4arch4Sm90ELb0ELb1ELb0ELb1ELb0ELb0ELb1ELb1ELi2ELi1ELi1ELi1ELb0EEENS1_24CollectiveEpilogueBwdGQAISD_fSG_Li256ELb1ELb0EEENS1_19SingleTileSchedulerILb1ELb0ELb0ELi80EEEEEEEEEvNT_6ParamsE)
        /*02c8*/ 	.short	0x0210
        /*02ca*/ 	.short	0x06f0


	//----- nvinfo : EIATTR_SW_WAR
	.align		4
.L_308:
        /*02cc*/ 	.byte	0x04, 0x36
        /*02ce*/ 	.short	(.L_310 - .L_309)
.L_309:
        /*02d0*/ 	.word	0x00000008
.L_310:


//--------------------- .nv.info._ZN7cutlass13device_kernelIN5flash11enable_sm90INS1_16FlashAttnBwdSm90INS1_25CollectiveMainloopBwdSm90ILi2ELi1ELi1EN4cute5tupleIJNS5_1CILi1EEES8_S8_EEENS6_IJNS7_ILi64EEENS7_ILi80EEENS7_ILi256EEEEEENS_10bfloat16_tEfNS_4arch4Sm90ELb1ELb0ELb0ELb0ELb0ELb0ELb1ELb1ELi2ELi1ELi1ELi1ELb0EEENS1_21CollectiveEpilogueBwdISD_SE_SG_Li256ELb0ELb1ELi2EEENS1_25SingleTileBwdLPTSchedulerILb0ELi80ELb0EEEEEEEEEvNT_6ParamsE --------------------------
	.section	.nv.info._ZN7cutlass13device_kernelIN5flash11enable_sm90INS1_16FlashAttnBwdSm90INS1_25CollectiveMainloopBwdSm90ILi2ELi1ELi1EN4cute5tupleIJNS5_1CILi1EEES8_S8_EEENS6_IJNS7_ILi64EEENS7_ILi80EEENS7_ILi256EEEEEENS_10bfloat16_tEfNS_4arch4Sm90ELb1ELb0ELb0ELb0ELb0ELb0ELb1ELb1ELi2ELi1ELi1ELi1ELb0EEENS1_21CollectiveEpilogueBwdISD_SE_SG_Li256ELb0ELb1ELi2EEENS1_25SingleTileBwdLPTSchedulerILb0ELi80ELb0EEEEEEEEEvNT_6ParamsE,"",@"SHT_CUDA_INFO"
	.sectionflags	@""
	.align	4


	//----- nvinfo : EIATTR_CUDA_API_VERSION
	.align		4
        /*0000*/ 	.byte	0x04, 0x37
        /*0002*/ 	.short	(.L_312 - .L_311)
.L_311:
        /*0004*/ 	.word	0x00000082


	//----- nvinfo : EIATTR_KPARAM_INFO
	.align		4
.L_312:
        /*0008*/ 	.byte	0x04, 0x17
        /*000a*/ 	.short	(.L_314 - .L_313)
.L_313:
        /*000c*/ 	.word	0x00000000
        /*0010*/ 	.short	0x0000
        /*0012*/ 	.short	0x0070
        /*0014*/ 	.byte	0x00, 0xf0, 0x01, 0x24


	//----- nvinfo : EIATTR_SPARSE_MMA_MASK
	.align		4
.L_314:
        /*0018*/ 	.byte	0x03, 0x50
        /*001a*/ 	.short	0x0000


	//----- nvinfo : EIATTR_MAXREG_COUNT
	.align		4
        /*001c*/ 	.byte	0x03, 0x1b
        /*001e*/ 	.short	0x00a8


	//----- nvinfo : EIATTR_NUM_BARRIERS
	.align		4
        /*0020*/ 	.byte	0x02, 0x4c
        /*0022*/ 	.byte	0x0a
	.zero		1


	//----- nvinfo : EIATTR_EXTERNS
	.align		4
        /*0024*/ 	.byte	0x04, 0x0f
        /*0026*/ 	.short	(.L_316 - .L_315)


	//   ....[0]....
	.align		4
.L_315:
        /*0028*/ 	.word	index@(__assertfail)


	//----- nvinfo : EIATTR_ANNOTATIONS
	.align		4
.L_316:
        /*002c*/ 	.byte	0x04, 0x55
        /*002e*/ 	.short	(.L_318 - .L_317)


	//   ....[0]....
.L_317:
        /*0030*/ 	.word	0x00000001
        /*0034*/ 	.byte	0x80, 0x13, 0x00, 0x00, 0x01, 0x00, 0x00, 0x00, 0xc0, 0x13, 0x00, 0x00, 0x01, 0x00, 0x00, 0x00
        /*0044*/ 	.byte	0x10, 0x3f, 0x00, 0x00, 0x01, 0x00, 0x00, 0x00, 0xc0, 0x3f, 0x00, 0x00, 0x01, 0x00, 0x00, 0x00
        /*0054*/ 	.byte	0x60, 0x46, 0x00, 0x00, 0x01, 0x00, 0x00, 0x00, 0xc0, 0xe0, 0x00, 0x00, 0x01, 0x00, 0x00, 0x00
        /*0064*/ 	.byte	0x40, 0xe1, 0x00, 0x00


	//----- nvinfo : EIATTR_MERCURY_ISA_VERSION
	.align		4
.L_318:
        /*0068*/ 	.byte	0x03, 0x5f
        /*006a*/ 	.short	0x0101


	//----- nvinfo : EIATTR_INT_WARP_WIDE_INSTR_OFFSETS
	.align		4
        /*006c*/ 	.byte	0x04, 0x31
        /*006e*/ 	.short	(.L_320 - .L_319)


	//   ....[0]....
.L_319:
        /*0070*/ 	.word	0x000001e0


	//   ....[1]....
        /*0074*/ 	.word	0x00000290


	//----- nvinfo : EIATTR_COOP_GROUP_MASK_REGIDS
	.align		4
.L_320:
        /*0078*/ 	.byte	0x04, 0x29
        /*007a*/ 	.short	(.L_322 - .L_321)


	//   ....[0]....
.L_321:
        /*007c*/ 	.word	0xffffffff


	//   ....[1]....
        /*0080*/ 	.word	0xffffffff


	//   ....[2]....
        /*0084*/ 	.word	0xffffffff


	//   ....[3]....
        /*0088*/ 	.word	0xffffffff


	//   ....[4]....
        /*008c*/ 	.word	0xffffffff


	//   ....[5]....
        /*0090*/ 	.word	0xffffffff


	//   ....[6]....
        /*0094*/ 	.word	0xffffffff


	//----- nvinfo : EIATTR_COOP_GROUP_INSTR_OFFSETS
	.align		4
.L_322:
        /*0098*/ 	.byte	0x04, 0x28
        /*009a*/ 	.short	(.L_324 - .L_323)


	//   ....[0]....
.L_323:
        /*009c*/ 	.word	0x00000060


	//   ....[1]....
        /*00a0*/ 	.word	0x000001f0


	//   ....[2]....
        /*00a4*/ 	.word	0x000002a0


	//   ....[3]....
        /*00a8*/ 	.word	0x00000400


	//   ....[4]....
        /*00ac*/ 	.word	0x00000f80


	//   ....[5]....
        /*00b0*/ 	.word	0x0000aee0


	//   ....[6]....
        /*00b4*/ 	.word	0x0000d120


	//----- nvinfo : EIATTR_REG_RECONFIG
	.align		4
.L_324:
        /*00b8*/ 	.byte	0x01, 0x54
	.zero		2


	//----- nvinfo : EIATTR_SYSCALL_OFFSETS
	.align		4
        /*00bc*/ 	.byte	0x04, 0x46
        /*00be*/ 	.short	(.L_326 - .L_325)


	//   ....[0]....
.L_325:
        /*00c0*/ 	.word	0x0000a900


	//   ....[1]....
        /*00c4*/ 	.word	0x0000aa40


	//   ....[2]....
        /*00c8*/ 	.word	0x0000ab60


	//   ....[3]....
        /*00cc*/ 	.word	0x0000ac80


	//----- nvinfo : EIATTR_MBARRIER_INSTR_OFFSETS
	.align		4
.L_326:
        /*00d0*/ 	.byte	0x04, 0x39
        /*00d2*/ 	.short	(.L_328 - .L_327)


	//   ....[0]....
.L_327:
        /*00d4*/ 	.word	0x000002c0
        /*00d8*/ 	.word	0x000000ff
        /*00dc*/ 	.word	0x00031800
        /*00e0*/ 	.short	0x0100
        /*00e2*/ 	.byte	0x06
	.zero		1


	//   ....[1]....
        /*00e4*/ 	.word	0x000003b0
        /*00e8*/ 	.word	0x000000ff
        /*00ec*/ 	.word	0x00031810
        /*00f0*/ 	.short	0x0100
        /*00f2*/ 	.byte	0x08
	.zero		1


	//   ....[2]....
        /*00f4*/ 	.word	0x000003c0
        /*00f8*/ 	.word	0x000000ff
        /*00fc*/ 	.word	0x00031820
        /*0100*/ 	.short	0x0100
        /*0102*/ 	.byte	0x08
	.zero		1


	//   ....[3]....
        /*0104*/ 	.word	0x000003d0
        /*0108*/ 	.word	0x000000ff
        /*010c*/ 	.word	0x00031818
        /*0110*/ 	.short	0x0100
        /*0112*/ 	.byte	0x08
	.zero		1


	//   ....[4]....
        /*0114*/ 	.word	0x000003e0
        /*0118*/ 	.word	0x000000ff
        /*011c*/ 	.word	0x00031828
        /*0120*/ 	.short	0x0100
        /*0122*/ 	.byte	0x08
	.zero		1


	//   ....[5]....
        /*0124*/ 	.word	0x00000510
        /*0128*/ 	.word	0x000000ff
        /*012c*/ 	.word	0x00031830
        /*0130*/ 	.short	0x0100
        /*0132*/ 	.byte	0x08
	.zero		1


	//   ....[6]....
        /*0134*/ 	.word	0x00000520
        /*0138*/ 	.word	0x000000ff
        /*013c*/ 	.word	0x00031838
        /*0140*/ 	.short	0x0100
        /*0142*/ 	.byte	0x08
	.zero		1


	//   ....[7]....
        /*0144*/ 	.word	0x00000f00
        /*0148*/ 	.word	0x00000011
        /*014c*/ 	.word	0x00031800
        /*0150*/ 	.short	0x010a
        /*0152*/ 	.byte	0x3f
	.zero		1


	//   ....[8]....
        /*0154*/ 	.word	0x00001000
        /*0158*/ 	.word	0x00000011
        /*015c*/ 	.word	0x00031800
        /*0160*/ 	.short	0x010a
        /*0162*/ 	.byte	0x3f
	.zero		1


	//   ....[9]....
        /*0164*/ 	.word	0x000018a0
        /*0168*/ 	.word	0x00000010
        /*016c*/ 	.word	0x00031810
        /*0170*/ 	.short	0x010a
        /*0172*/ 	.byte	0x3f
	.zero		1


	//   ....[10]....
        /*0174*/ 	.word	0x00001970
        /*0178*/ 	.word	0x00000010
        /*017c*/ 	.word	0x00031810
        /*0180*/ 	.short	0x010a
        /*0182*/ 	.byte	0x3f
	.zero		1


	//   ....[11]....
        /*0184*/ 	.word	0x00003ee0
        /*0188*/ 	.word	0x00000011
        /*018c*/ 	.word	0x00031830
        /*0190*/ 	.short	0x010a
        /*0192*/ 	.byte	0x3f
	.zero		1


	//   ....[12]....
        /*0194*/ 	.word	0x00003f90
        /*0198*/ 	.word	0x00000011
        /*019c*/ 	.word	0x00031830
        /*01a0*/ 	.short	0x010a
        /*01a2*/ 	.byte	0x3f
	.zero		1


	//   ....[13]....
        /*01a4*/ 	.word	0x00009870
        /*01a8*/ 	.word	0x00000018
        /*01ac*/ 	.word	0x00000000
        /*01b0*/ 	.short	0x0101
        /*01b2*/ 	.byte	0x3f
	.zero		1


	//   ....[14]....
        /*01b4*/ 	.word	0x0000a240
        /*01b8*/ 	.word	0x00000010
        /*01bc*/ 	.word	0x00000000
        /*01c0*/ 	.short	0x0101
        /*01c2*/ 	.byte	0x3f
	.zero		1


	//   ....[15]....
        /*01c4*/ 	.word	0x0000d7a0
        /*01c8*/ 	.word	0x00000007
        /*01cc*/ 	.word	0x00031820
        /*01d0*/ 	.short	0x010a
        /*01d2*/ 	.byte	0x3f
	.zero		1


	//   ....[16]....
        /*01d4*/ 	.word	0x0000e040
        /*01d8*/ 	.word	0x00000007
        /*01dc*/ 	.word	0x00031838
        /*01e0*/ 	.short	0x010a
        /*01e2*/ 	.byte	0x3f
	.zero		1


	//   ....[17]....
        /*01e4*/ 	.word	0x0000e3d0
        /*01e8*/ 	.word	0x00000013
        /*01ec*/ 	.word	0x00031820
        /*01f0*/ 	.short	0x010a
        /*01f2*/ 	.byte	0x3f
	.zero		1


	//   ....[18]....
        /*01f4*/ 	.word	0x0000e7b0
        /*01f8*/ 	.word	0x00000007
        /*01fc*/ 	.word	0x00031838
        /*0200*/ 	.short	0x010a
        /*0202*/ 	.byte	0x3f
	.zero		1


	//   ....[19]....
        /*0204*/ 	.word	0x0000ec70
        /*0208*/ 	.word	0x00000003
        /*020c*/ 	.word	0x00000000
        /*0210*/ 	.short	0x010a
        /*0212*/ 	.byte	0x3f
	.zero		1


	//   ....[20]....
        /*0214*/ 	.word	0x0000ed00
        /*0218*/ 	.word	0x00000011
        /*021c*/ 	.word	0x00000000
        /*0220*/ 	.short	0x010a
        /*0222*/ 	.byte	0x3f
	.zero		1


	//   ....[21]....
        /*0224*/ 	.word	0x0000ed50
        /*0228*/ 	.word	0x00000005
        /*022c*/ 	.word	0x00031838
        /*0230*/ 	.short	0x010a
        /*0232*/ 	.byte	0x3f
	.zero		1


	//   ....[22]....
        /*0234*/ 	.word	0x0000edb0
        /*0238*/ 	.word	0x00000011
        /*023c*/ 	.word	0x00031800
        /*0240*/ 	.short	0x010a
        /*0242*/ 	.byte	0x3f
	.zero		1


	//   ....[23]....
        /*0244*/ 	.word	0x0000ee00
        /*0248*/ 	.word	0x00000010
        /*024c*/ 	.word	0x00031810
        /*0250*/ 	.short	0x010a
        /*0252*/ 	.byte	0x3f
	.zero		1


	//   ....[24]....
        /*0254*/ 	.word	0x0000ee50
        /*0258*/ 	.word	0x00000011
        /*025c*/ 	.word	0x00031830
        /*0260*/ 	.short	0x010a
        /*0262*/ 	.byte	0x3f
	.zero		1


	//   ....[25]....
        /*0264*/ 	.word	0x0000eea0
        /*0268*/ 	.word	0x00000007
        /*026c*/ 	.word	0x00031820
        /*0270*/ 	.short	0x010a
        /*0272*/ 	.byte	0x3f
	.zero		1


	//   ....[26]....
        /*0274*/ 	.word	0x0000eef0
        /*0278*/ 	.word	0x00000007
        /*027c*/ 	.word	0x00031838
        /*0280*/ 	.short	0x010a
        /*0282*/ 	.byte	0x3f
	.zero		1


	//   ....[27]....
        /*0284*/ 	.word	0x0000ef50
        /*0288*/ 	.word	0x00000013
        /*028c*/ 	.word	0x00031820
        /*0290*/ 	.short	0x010a
        /*0292*/ 	.byte	0x3f
	.zero		1


	//   ....[28]....
        /*0294*/ 	.word	0x0000efa0
        /*0298*/ 	.word	0x00000007
        /*029c*/ 	.word	0x00031838
        /*02a0*/ 	.short	0x010a
        /*02a2*/ 	.byte	0x3f
	.zero		1


	//   ....[29]....
        /*02a4*/ 	.word	0x0000f070
        /*02a8*/ 	.word	0x00000003
        /*02ac*/ 	.word	0x00000000
        /*02b0*/ 	.short	0x010a
        /*02b2*/ 	.byte	0x3f
	.zero		1


	//   ....[30]....
        /*02b4*/ 	.word	0x0000f0c0
        /*02b8*/ 	.word	0x00000011
        /*02bc*/ 	.word	0x00000000
        /*02c0*/ 	.short	0x010a
        /*02c2*/ 	.byte	0x3f
	.zero		1


	//----- nvinfo : EIATTR_NUM_MBARRIERS
	.align		4
.L_328:
        /*02c4*/ 	.byte	0x03, 0x38
        /*02c6*/ 	.short	0x0007


	//----- nvinfo : EIATTR_EXIT_INSTR_OFFSETS
	.align		4
        /*02c8*/ 	.byte	0x04, 0x1c
        /*02ca*/ 	.short	(.L_330 - .L_329)


	//   ....[0]....
.L_329:
        /*02cc*/ 	.word	0x00000880


	//   ....[1]....
        /*02d0*/ 	.word	0x0000b7d0


	//   ....[2]....
        /*02d4*/ 	.word	0x0000d0d0


	//   ....[3]....
        /*02d8*/ 	.word	0x0000eda0


	//----- nvinfo : EIATTR_MAX_THREADS
	.align		4
.L_330:
        /*02dc*/ 	.byte	0x04, 0x05
        /*02de*/ 	.short	(.L_332 - .L_331)
.L_331:
        /*02e0*/ 	.word	0x00000180
        /*02e4*/ 	.word	0x00000001
        /*02e8*/ 	.word	0x00000001


	//----- nvinfo : EIATTR_CRS_STACK_SIZE
	.align		4
.L_332:
        /*02ec*/ 	.byte	0x04, 0x1e
        /*02ee*/ 	.short	(.L_334 - .L_333)
.L_333:
        /*02f0*/ 	.word	0x00000000


	//----- nvinfo : EIATTR_CBANK_PARAM_SIZE
	.align		4
.L_334:
        /*02f4*/ 	.byte	0x03, 0x19
        /*02f6*/ 	.short	0x0970


	//----- nvinfo : EIATTR_PARAM_CBANK
	.align		4
        /*02f8*/ 	.byte	0x04, 0x0a
        /*02fa*/ 	.short	(.L_336 - .L_335)
	.align		4
.L_335:
        /*02fc*/ 	.word	index@(.nv.constant0._ZN7cutlass13device_kernelIN5flash11enable_sm90INS1_16FlashAttnBwdSm90INS1_25CollectiveMainloopBwdSm90ILi2ELi1ELi1EN4cute5tupleIJNS5_1CILi1EEES8_S8_EEENS6_IJNS7_ILi64EEENS7_ILi80EEENS7_ILi256EEEEEENS_10bfloat16_tEfNS_4arch4Sm90ELb1ELb0ELb0ELb0ELb0ELb0ELb1ELb1ELi2ELi1ELi1ELi1ELb0EEENS1_21CollectiveEpilogueBwdISD_SE_SG_Li256ELb0ELb1ELi2EEENS1_25SingleTileBwdLPTSchedulerILb0ELi80ELb0EEEEEEEEEvNT_6ParamsE)
        /*0300*/ 	.short	0x0210
        /*0302*/ 	.short	0x0970


	//----- nvinfo : EIATTR_SW_WAR
	.align		4
.L_336:
        /*0304*/ 	.byte	0x04, 0x36
        /*0306*/ 	.short	(.L_338 - .L_337)
.L_337:
        /*0308*/ 	.word	0x00000008
.L_338:


//--------------------- .nv.info._ZN7cutlass13device_kernelIN5flash11enable_sm90INS1_16FlashAttnBwdSm90INS1_25CollectiveMainloopBwdSm90ILi2ELi1ELi1EN4cute5tupleIJNS5_1CILi1EEES8_S8_EEENS6_IJNS7_ILi64EEENS7_ILi80EEENS7_ILi256EEEEEENS_10bfloat16_tEfNS_4arch4Sm90ELb1ELb0ELb0ELb0ELb0ELb0ELb1ELb1ELi2ELi1ELi1ELi1ELb0EEENS1_24CollectiveEpilogueBwdGQAISD_fSG_Li256ELb0ELb0EEENS1_25SingleTileBwdLPTSchedulerILb0ELi80ELb0EEEEEEEEEvNT_6ParamsE --------------------------
	.section	.nv.info._ZN7cutlass13device_kernelIN5flash11enable_sm90INS1_16FlashAttnBwdSm90INS1_25CollectiveMainloopBwdSm90ILi2ELi1ELi1EN4cute5tupleIJNS5_1CILi1EEES8_S8_EEENS6_IJNS7_ILi64EEENS7_ILi80EEENS7_ILi256EEEEEENS_10bfloat16_tEfNS_4arch4Sm90ELb1ELb0ELb0ELb0ELb0ELb0ELb1ELb1ELi2ELi1ELi1ELi1ELb0EEENS1_24CollectiveEpilogueBwdGQAISD_fSG_Li256ELb0ELb0EEENS1_25SingleTileBwdLPTSchedulerILb0ELi80ELb0EEEEEEEEEvNT_6ParamsE,"",@"SHT_CUDA_INFO"
	.sectionflags	@""
	.align	4


	//----- nvinfo : EIATTR_CUDA_API_VERSION
	.align		4
        /*0000*/ 	.byte	0x04, 0x37
        /*0002*/ 	.short	(.L_340 - .L_339)
.L_339:
        /*0004*/ 	.word	0x00000082


	//----- nvinfo : EIATTR_KPARAM_INFO
	.align		4
.L_340:
        /*0008*/ 	.byte	0x04, 0x17
        /*000a*/ 	.short	(.L_342 - .L_341)
.L_341:
        /*000c*/ 	.word	0x00000000
        /*0010*/ 	.short	0x0000
        /*0012*/ 	.short	0x0070
        /*0014*/ 	.byte	0x00, 0xf0, 0x01, 0x1c


	//----- nvinfo : EIATTR_SPARSE_MMA_MASK
	.align		4
.L_342:
        /*0018*/ 	.byte	0x03, 0x50
        /*001a*/ 	.short	0x0000


	//----- nvinfo : EIATTR_MAXREG_COUNT
	.align		4
        /*001c*/ 	.byte	0x03, 0x1b
        /*001e*/ 	.short	0x00a8


	//----- nvinfo : EIATTR_NUM_BARRIERS
	.align		4
        /*0020*/ 	.byte	0x02, 0x4c
        /*0022*/ 	.byte	0x0a
	.zero		1


	//----- nvinfo : EIATTR_ANNOTATIONS
	.align		4
        /*0024*/ 	.byte	0x04, 0x55
        /*0026*/ 	.short	(.L_344 - .L_343)


	//   ....[0]....
.L_343:
        /*0028*/ 	.word	0x00000001
        /*002c*/ 	.byte	0xf0, 0x06, 0x00, 0x00, 0x01, 0x00, 0x00, 0x00, 0x90, 0x07, 0x00, 0x00, 0x01, 0x00, 0x00, 0x00
        /*003c*/ 	.byte	0x80, 0x08, 0x00, 0x00, 0x01, 0x00, 0x00, 0x00, 0xa0, 0x08, 0x00, 0x00, 0x01, 0x00, 0x00, 0x00
        /*004c*/ 	.byte	0x60, 0x10, 0x00, 0x00, 0x01, 0x00, 0x00, 0x00, 0x90, 0x10, 0x00, 0x00, 0x01, 0x00, 0x00, 0x00
        /*005c*/ 	.byte	0xd0, 0x86, 0x00, 0x00, 0x01, 0x00, 0x00, 0x00, 0x20, 0x87, 0x00, 0x00, 0x01, 0x00, 0x00, 0x00
        /*006c*/ 	.byte	0x00, 0x9f, 0x00, 0x00, 0x01, 0x00, 0x00, 0x00, 0x80, 0x9f, 0x00, 0x00


	//----- nvinfo : EIATTR_MERCURY_ISA_VERSION
	.align		4
.L_344:
        /*0078*/ 	.byte	0x03, 0x5f
        /*007a*/ 	.short	0x0101


	//----- nvinfo : EIATTR_INT_WARP_WIDE_INSTR_OFFSETS
	.align		4
        /*007c*/ 	.byte	0x04, 0x31
        /*007e*/ 	.short	(.L_346 - .L_345)


	//   ....[0]....
.L_345:
        /*0080*/ 	.word	0x00000180


	//   ....[1]....
        /*0084*/ 	.word	0x00000230


	//----- nvinfo : EIATTR_COOP_GROUP_MASK_REGIDS
	.align		4
.L_346:
        /*0088*/ 	.byte	0x04, 0x29
        /*008a*/ 	.short	(.L_348 - .L_347)


	//   ....[0]....
.L_347:
        /*008c*/ 	.word	0xffffffff


	//   ....[1]....
        /*0090*/ 	.word	0xffffffff


	//   ....[2]....
        /*0094*/ 	.word	0xffffffff


	//   ....[3]....
        /*0098*/ 	.word	0xffffffff


	//   ....[4]....
        /*009c*/ 	.word	0xffffffff


	//   ....[5]....
        /*00a0*/ 	.word	0xffffffff


	//----- nvinfo : EIATTR_COOP_GROUP_INSTR_OFFSETS
	.align		4
.L_348:
        /*00a4*/ 	.byte	0x04, 0x28
        /*00a6*/ 	.short	(.L_350 - .L_349)


	//   ....[0]....
.L_349:
        /*00a8*/ 	.word	0x00000060


	//   ....[1]....
        /*00ac*/ 	.word	0x00000190


	//   ....[2]....
        /*00b0*/ 	.word	0x00000240


	//   ....[3]....
        /*00b4*/ 	.word	0x000003a0


	//   ....[4]....
        /*00b8*/ 	.word	0x00000fc0


	//   ....[5]....
        /*00bc*/ 	.word	0x00008f70


	//----- nvinfo : EIATTR_REG_RECONFIG
	.align		4
.L_350:
        /*00c0*/ 	.byte	0x01, 0x54
	.zero		2


	//----- nvinfo : EIATTR_MBARRIER_INSTR_OFFSETS
	.align		4
        /*00c4*/ 	.byte	0x04, 0x39
        /*00c6*/ 	.short	(.L_352 - .L_351)


	//   ....[0]....
.L_351:
        /*00c8*/ 	.word	0x00000260
        /*00cc*/ 	.word	0x000000ff
        /*00d0*/ 	.word	0x00031800
        /*00d4*/ 	.short	0x0100
        /*00d6*/ 	.byte	0x06
	.zero		1


	//   ....[1]....
        /*00d8*/ 	.word	0x00000350
        /*00dc*/ 	.word	0x000000ff
        /*00e0*/ 	.word	0x00031810
        /*00e4*/ 	.short	0x0100
        /*00e6*/ 	.byte	0x08
	.zero		1


	//   ....[2]....
        /*00e8*/ 	.word	0x00000360
        /*00ec*/ 	.word	0x000000ff
        /*00f0*/ 	.word	0x00031820
        /*00f4*/ 	.short	0x0100
        /*00f6*/ 	.byte	0x08
	.zero		1


	//   ....[3]....
        /*00f8*/ 	.word	0x00000370
        /*00fc*/ 	.word	0x000000ff
        /*0100*/ 	.word	0x00031818
        /*0104*/ 	.short	0x0100
        /*0106*/ 	.byte	0x08
	.zero		1


	//   ....[4]....
        /*0108*/ 	.word	0x00000380
        /*010c*/ 	.word	0x000000ff
        /*0110*/ 	.word	0x00031828
        /*0114*/ 	.short	0x0100
        /*0116*/ 	.byte	0x08
	.zero		1


	//   ....[5]....
        /*0118*/ 	.word	0x000004b0
        /*011c*/ 	.word	0x000000ff
        /*0120*/ 	.word	0x00031830
        /*0124*/ 	.short	0x0100
        /*0126*/ 	.byte	0x08
	.zero		1


	//   ....[6]....
        /*0128*/ 	.word	0x000004c0
        /*012c*/ 	.word	0x000000ff
        /*0130*/ 	.word	0x00031838
        /*0134*/ 	.short	0x0100
        /*0136*/ 	.byte	0x08
	.zero		1


	//   ....[7]....
        /*0138*/ 	.word	0x00000f40
        /*013c*/ 	.word	0x00000011
        /*0140*/ 	.word	0x00031800
        /*0144*/ 	.short	0x010a
        /*0146*/ 	.byte	0x3f
	.zero		1


	//   ....[8]....
        /*0148*/ 	.word	0x00001040
        /*014c*/ 	.word	0x00000011
        /*0150*/ 	.word	0x00031800
        /*0154*/ 	.short	0x010a
        /*0156*/ 	.byte	0x3f
	.zero		1


	//   ....[9]....
        /*0158*/ 	.word	0x00001920
        /*015c*/ 	.word	0x00000010
        /*0160*/ 	.word	0x00031810
        /*0164*/ 	.short	0x010a
        /*0166*/ 	.byte	0x3f
	.zero		1


	//   ....[10]....
        /*0168*/ 	.word	0x000019e0
        /*016c*/ 	.word	0x00000010
        /*0170*/ 	.word	0x00031810
        /*0174*/ 	.short	0x010a
        /*0176*/ 	.byte	0x3f
	.zero		1


	//   ....[11]....
        /*0178*/ 	.word	0x00003570
        /*017c*/ 	.word	0x00000011
        /*0180*/ 	.word	0x00031830
        /*0184*/ 	.short	0x010a
        /*0186*/ 	.byte	0x3f
	.zero		1


	//   ....[12]....
        /*0188*/ 	.word	0x00003630
        /*018c*/ 	.word	0x00000011
        /*0190*/ 	.word	0x00031830
        /*0194*/ 	.short	0x010a
        /*0196*/ 	.byte	0x3f
	.zero		1


	//   ....[13]....
        /*0198*/ 	.word	0x00007a60
        /*019c*/ 	.word	0x00000018
        /*01a0*/ 	.word	0x00000000
        /*01a4*/ 	.short	0x0101
        /*01a6*/ 	.byte	0x3f
	.zero		1


	//   ....[14]....
        /*01a8*/ 	.word	0x00008160
        /*01ac*/ 	.word	0x00000010
        /*01b0*/ 	.word	0x00000000
        /*01b4*/ 	.short	0x0101
        /*01b6*/ 	.byte	0x3f
	.zero		1


	//   ....[15]....
        /*01b8*/ 	.word	0x000095e0
        /*01bc*/ 	.word	0x00000007
        /*01c0*/ 	.word	0x00031820
        /*01c4*/ 	.short	0x010a
        /*01c6*/ 	.byte	0x3f
	.zero		1


	//   ....[16]....
        /*01c8*/ 	.word	0x00009e80
        /*01cc*/ 	.word	0x00000007
        /*01d0*/ 	.word	0x00031838
        /*01d4*/ 	.short	0x010a
        /*01d6*/ 	.byte	0x3f
	.zero		1


	//   ....[17]....
        /*01d8*/ 	.word	0x0000a210
        /*01dc*/ 	.word	0x00000013
        /*01e0*/ 	.word	0x00031820
        /*01e4*/ 	.short	0x010a
        /*01e6*/ 	.byte	0x3f
	.zero		1


	//   ....[18]....
        /*01e8*/ 	.word	0x0000a5f0
        /*01ec*/ 	.word	0x00000007
        /*01f0*/ 	.word	0x00031838
        /*01f4*/ 	.short	0x010a
        /*01f6*/ 	.byte	0x3f
	.zero		1


	//   ....[19]....
        /*01f8*/ 	.word	0x0000aa90
        /*01fc*/ 	.word	0x00000003
        /*0200*/ 	.word	0x00000000
        /*0204*/ 	.short	0x010a
        /*0206*/ 	.byte	0x3f
	.zero		1


	//   ....[20]....
        /*0208*/ 	.word	0x0000ab20
        /*020c*/ 	.word	0x00000011
        /*0210*/ 	.word	0x00000000
        /*0214*/ 	.short	0x010a
        /*0216*/ 	.byte	0x3f
	.zero		1


	//   ....[21]....
        /*0218*/ 	.word	0x0000ab70
        /*021c*/ 	.word	0x00000004
        /*0220*/ 	.word	0x00031838
        /*0224*/ 	.short	0x010a
        /*0226*/ 	.byte	0x3f
	.zero		1


	//   ....[22]....
        /*0228*/ 	.word	0x0000abd0
        /*022c*/ 	.word	0x00000011
        /*0230*/ 	.word	0x00031800
        /*0234*/ 	.short	0x010a
        /*0236*/ 	.byte	0x3f
	.zero		1


	//   ....[23]....
        /*0238*/ 	.word	0x0000ac20
        /*023c*/ 	.word	0x00000010
        /*0240*/ 	.word	0x00031810
        /*0244*/ 	.short	0x010a
        /*0246*/ 	.byte	0x3f
	.zero		1


	//   ....[24]....
        /*0248*/ 	.word	0x0000ac70
        /*024c*/ 	.word	0x00000011
        /*0250*/ 	.word	0x00031830
        /*0254*/ 	.short	0x010a
        /*0256*/ 	.byte	0x3f
	.zero		1


	//   ....[25]....
        /*0258*/ 	.word	0x0000acc0
        /*025c*/ 	.word	0x00000007
        /*0260*/ 	.word	0x00031820
        /*0264*/ 	.short	0x010a
        /*0266*/ 	.byte	0x3f
	.zero		1


	//   ....[26]....
        /*0268*/ 	.word	0x0000ad10
        /*026c*/ 	.word	0x00000007
        /*0270*/ 	.word	0x00031838
        /*0274*/ 	.short	0x010a
        /*0276*/ 	.byte	0x3f
	.zero		1


	//   ....[27]....
        /*0278*/ 	.word	0x0000ad70
        /*027c*/ 	.word	0x00000013
        /*0280*/ 	.word	0x00031820
        /*0284*/ 	.short	0x010a
        /*0286*/ 	.byte	0x3f
	.zero		1


	//   ....[28]....
        /*0288*/ 	.word	0x0000adc0
        /*028c*/ 	.word	0x00000007
        /*0290*/ 	.word	0x00031838
        /*0294*/ 	.short	0x010a
        /*0296*/ 	.byte	0x3f
	.zero		1


	//   ....[29]....
        /*0298*/ 	.word	0x0000ae10
        /*029c*/ 	.word	0x00000003
        /*02a0*/ 	.word	0x00000000
        /*02a4*/ 	.short	0x010a
        /*02a6*/ 	.byte	0x3f
	.zero		1


	//   ....[30]....
        /*02a8*/ 	.word	0x0000ae60
        /*02ac*/ 	.word	0x00000011
        /*02b0*/ 	.word	0x00000000
        /*02b4*/ 	.short	0x010a
        /*02b6*/ 	.byte	0x3f
	.zero		1


	//----- nvinfo : EIATTR_NUM_MBARRIERS
	.align		4
.L_352:
        /*02b8*/ 	.byte	0x03, 0x38
        /*02ba*/ 	.short	0x0007


	//----- nvinfo : EIATTR_EXIT_INSTR_OFFSETS
	.align		4
        /*02bc*/ 	.byte	0x04, 0x1c
        /*02be*/ 	.short	(.L_354 - .L_353)


	//   ....[0]....
.L_353:
        /*02c0*/ 	.word	0x0000abc0


	//----- nvinfo : EIATTR_MAX_THREADS
	.align		4
.L_354:
        /*02c4*/ 	.byte	0x04, 0x05
        /*02c6*/ 	.short	(.L_356 - .L_355)
.L_355:
        /*02c8*/ 	.word	0x00000180
        /*02cc*/ 	.word	0x00000001
        /*02d0*/ 	.word	0x00000001


	//----- nvinfo : EIATTR_CRS_STACK_SIZE
	.align		4
.L_356:
        /*02d4*/ 	.byte	0x04, 0x1e
        /*02d6*/ 	.short	(.L_358 - .L_357)
.L_357:
        /*02d8*/ 	.word	0x00000000


	//----- nvinfo : EIATTR_CBANK_PARAM_SIZE
	.align		4
.L_358:
        /*02dc*/ 	.byte	0x03, 0x19
        /*02de*/ 	.short	0x0770


	//----- nvinfo : EIATTR_PARAM_CBANK
	.align		4
        /*02e0*/ 	.byte	0x04, 0x0a
        /*02e2*/ 	.short	(.L_360 - .L_359)
	.align		4
.L_359:
        /*02e4*/ 	.word	index@(.nv.constant0._ZN7cutlass13device_kernelIN5flash11enable_sm90INS1_16FlashAttnBwdSm90INS1_25CollectiveMainloopBwdSm90ILi2ELi1ELi1EN4cute5tupleIJNS5_1CILi1EEES8_S8_EEENS6_IJNS7_ILi64EEENS7_ILi80EEENS7_ILi256EEEEEENS_10bfloat16_tEfNS_4arch4Sm90ELb1ELb0ELb0ELb0ELb0ELb0ELb1ELb1ELi2ELi1ELi1ELi1ELb0EEENS1_24CollectiveEpilogueBwdGQAISD_fSG_Li256ELb0ELb0EEENS1_25SingleTileBwdLPTSchedulerILb0ELi80ELb0EEEEEEEEEvNT_6ParamsE)
        /*02e8*/ 	.short	0x0210
        /*02ea*/ 	.short	0x0770


	//----- nvinfo : EIATTR_SW_WAR
	.align		4
.L_360:
        /*02ec*/ 	.byte	0x04, 0x36
        /*02ee*/ 	.short	(.L_362 - .L_361)
.L_361:
        /*02f0*/ 	.word	0x00000008
.L_362:


//--------------------- .nv.info._ZN7cutlass13device_kernelIN5flash22FlashAttnBwdPreprocessIN4cute5tupleIJNS3_1CILi64EEENS5_ILi256EEEEEENS_10bfloat16_tEfNS_4arch4Sm90ELb1ELb0EEEEEvNT_6ParamsE --------------------------
	.section	.nv.info._ZN7cutlass13device_kernelIN5flash22FlashAttnBwdPreprocessIN4cute5tupleIJNS3_1CILi64EEENS5_ILi256EEEEEENS_10bfloat16_tEfNS_4arch4Sm90ELb1ELb0EEEEEvNT_6ParamsE,"",@"SHT_CUDA_INFO"
	.sectionflags	@""
	.align	4


	//----- nvinfo : EIATTR_CUDA_API_VERSION
	.align		4
        /*0000*/ 	.byte	0x04, 0x37
        /*0002*/ 	.short	(.L_364 - .L_363)
.L_363:
        /*0004*/ 	.word	0x00000082


	//----- nvinfo : EIATTR_KPARAM_INFO
	.align		4
.L_364:
        /*0008*/ 	.byte	0x04, 0x17
        /*000a*/ 	.short	(.L_366 - .L_365)
.L_365:
        /*000c*/ 	.word	0x00000000
        /*0010*/ 	.short	0x0000
        /*0012*/ 	.short	0x0000
        /*0014*/ 	.byte	0x00, 0xf0, 0xc1, 0x03


	//----- nvinfo : EIATTR_SPARSE_MMA_MASK
	.align		4
.L_366:
        /*0018*/ 	.byte	0x03, 0x50
        /*001a*/ 	.short	0x0000


	//----- nvinfo : EIATTR_MAXREG_COUNT
	.align		4
        /*001c*/ 	.byte	0x03, 0x1b
        /*001e*/ 	.short	0x0080


	//----- nvinfo : EIATTR_MERCURY_ISA_VERSION
	.align		4
        /*0020*/ 	.byte	0x03, 0x5f
        /*0022*/ 	.short	0x0101


	//----- nvinfo : EIATTR_COOP_GROUP_MASK_REGIDS
	.align		4
        /*0024*/ 	.byte	0x04, 0x29
        /*0026*/ 	.short	(.L_368 - .L_367)


	//   ....[0]....
.L_367:
        /*0028*/ 	.word	0xffffffff


	//   ....[1]....
        /*002c*/ 	.word	0xffffffff


	//   ....[2]....
        /*0030*/ 	.word	0xffffffff


	//   ....[3]....
        /*0034*/ 	.word	0xffffffff


	//   ....[4]....
        /*0038*/ 	.word	0xffffffff


	//   ....[5]....
        /*003c*/ 	.word	0xffffffff


	//   ....[6]....
        /*0040*/ 	.word	0xffffffff


	//   ....[7]....
        /*0044*/ 	.word	0xffffffff


	//   ....[8]....
        /*0048*/ 	.word	0xffffffff


	//   ....[9]....
        /*004c*/ 	.word	0xffffffff


	//   ....[10]....
        /*0050*/ 	.word	0xffffffff


	//   ....[11]....
        /*0054*/ 	.word	0xffffffff


	//   ....[12]....
        /*0058*/ 	.word	0xffffffff


	//   ....[13]....
        /*005c*/ 	.word	0xffffffff


	//   ....[14]....
        /*0060*/ 	.word	0xffffffff


	//   ....[15]....
        /*0064*/ 	.word	0xffffffff


	//----- nvinfo : EIATTR_COOP_GROUP_INSTR_OFFSETS
	.align		4
.L_368:
        /*0068*/ 	.byte	0x04, 0x28
        /*006a*/ 	.short	(.L_370 - .L_369)


	//   ....[0]....
.L_369:
        /*006c*/ 	.word	0x00001e70


	//   ....[1]....
        /*0070*/ 	.word	0x00001ea0


	//   ....[2]....
        /*0074*/ 	.word	0x00001ec0


	//   ....[3]....
        /*0078*/ 	.word	0x00001ed0


	//   ....[4]....
        /*007c*/ 	.word	0x00001f00


	//   ....[5]....
        /*0080*/ 	.word	0x00001f20


	//   ....[6]....
        /*0084*/ 	.word	0x00001f40


	//   ....[7]....
        /*0088*/ 	.word	0x00001f50


	//   ....[8]....
        /*008c*/ 	.word	0x00001f80


	//   ....[9]....
        /*0090*/ 	.word	0x00001fc0


	//   ....[10]....
        /*0094*/ 	.word	0x00001fe0


	//   ....[11]....
        /*0098*/ 	.word	0x00002010


	//   ....[12]....
        /*009c*/ 	.word	0x00002090


	//   ....[13]....
        /*00a0*/ 	.word	0x000020f0


	//   ....[14]....
        /*00a4*/ 	.word	0x00002120


	//   ....[15]....
        /*00a8*/ 	.word	0x00002160


	//----- nvinfo : EIATTR_EXIT_INSTR_OFFSETS
	.align		4
.L_370:
        /*00ac*/ 	.byte	0x04, 0x1c
        /*00ae*/ 	.short	(.L_372 - .L_371)


	//   ....[0]....
.L_371:
        /*00b0*/ 	.word	0x00002760


	//   ....[1]....
        /*00b4*/ 	.word	0x000027e0


	//----- nvinfo : EIATTR_MAX_THREADS
	.align		4
.L_372:
        /*00b8*/ 	.byte	0x04, 0x05
        /*00ba*/ 	.short	(.L_374 - .L_373)
.L_373:
        /*00bc*/ 	.word	0x00000100
        /*00c0*/ 	.word	0x00000001
        /*00c4*/ 	.word	0x00000001


	//----- nvinfo : EIATTR_CRS_STACK_SIZE
	.align		4
.L_374:
        /*00c8*/ 	.byte	0x04, 0x1e
        /*00ca*/ 	.short	(.L_376 - .L_375)
.L_375:
        /*00cc*/ 	.word	0x00000000


	//----- nvinfo : EIATTR_CBANK_PARAM_SIZE
	.align		4
.L_376:
        /*00d0*/ 	.byte	0x03, 0x19
        /*00d2*/ 	.short	0x00f0


	//----- nvinfo : EIATTR_PARAM_CBANK
	.align		4
        /*00d4*/ 	.byte	0x04, 0x0a
        /*00d6*/ 	.short	(.L_378 - .L_377)
	.align		4
.L_377:
        /*00d8*/ 	.word	index@(.nv.constant0._ZN7cutlass13device_kernelIN5flash22FlashAttnBwdPreprocessIN4cute5tupleIJNS3_1CILi64EEENS5_ILi256EEEEEENS_10bfloat16_tEfNS_4arch4Sm90ELb1ELb0EEEEEvNT_6ParamsE)
        /*00dc*/ 	.short	0x0210
        /*00de*/ 	.short	0x00f0


	//----- nvinfo : EIATTR_SW_WAR
	.align		4
.L_378:
        /*00e0*/ 	.byte	0x04, 0x36
        /*00e2*/ 	.short	(.L_380 - .L_379)
.L_379:
        /*00e4*/ 	.word	0x00000008
.L_380:


//--------------------- .nv.info._ZN7cutlass13device_kernelIN5flash11enable_sm90INS1_16FlashAttnBwdSm90INS1_25CollectiveMainloopBwdSm90ILi2ELi1ELi1EN4cute5tupleIJNS5_1CILi1EEES8_S8_EEENS6_IJNS7_ILi64EEENS7_ILi80EEENS7_ILi256EEEEEENS_10bfloat16_tEfNS_4arch4Sm90ELb1ELb0ELb0ELb1ELb0ELb0ELb1ELb1ELi2ELi1ELi1ELi1ELb0EEENS1_21CollectiveEpilogueBwdISD_SE_SG_Li256ELb1ELb1ELi2EEENS1_25SingleTileBwdLPTSchedulerILb1ELi80ELb0EEEEEEEEEvNT_6ParamsE --------------------------
	.section	.nv.info._ZN7cutlass13device_kernelIN5flash11enable_sm90INS1_16FlashAttnBwdSm90INS1_25CollectiveMainloopBwdSm90ILi2ELi1ELi1EN4cute5tupleIJNS5_1CILi1EEES8_S8_EEENS6_IJNS7_ILi64EEENS7_ILi80EEENS7_ILi256EEEEEENS_10bfloat16_tEfNS_4arch4Sm90ELb1ELb0ELb0ELb1ELb0ELb0ELb1ELb1ELi2ELi1ELi1ELi1ELb0EEENS1_21CollectiveEpilogueBwdISD_SE_SG_Li256ELb1ELb1ELi2EEENS1_25SingleTileBwdLPTSchedulerILb1ELi80ELb0EEEEEEEEEvNT_6ParamsE,"",@"SHT_CUDA_INFO"
	.sectionflags	@""
	.align	4


	//----- nvinfo : EIATTR_CUDA_API_VERSION
	.align		4
        /*0000*/ 	.byte	0x04, 0x37
        /*0002*/ 	.short	(.L_382 - .L_381)
.L_381:
        /*0004*/ 	.word	0x00000082


	//----- nvinfo : EIATTR_KPARAM_INFO
	.align		4
.L_382:
        /*0008*/ 	.byte	0x04, 0x17
        /*000a*/ 	.short	(.L_384 - .L_383)
.L_383:
        /*000c*/ 	.word	0x00000000
        /*0010*/ 	.short	0x0000
        /*0012*/ 	.short	0x0070
        /*0014*/ 	.byte	0x00, 0xf0, 0x01, 0x1a


	//----- nvinfo : EIATTR_SPARSE_MMA_MASK
	.align		4
.L_384:
        /*0018*/ 	.byte	0x03, 0x50
        /*001a*/ 	.short	0x0000


	//----- nvinfo : EIATTR_MAXREG_COUNT
	.align		4
        /*001c*/ 	.byte	0x03, 0x1b
        /*001e*/ 	.short	0x00a8


	//----- nvinfo : EIATTR_NUM_BARRIERS
	.align		4
        /*0020*/ 	.byte	0x02, 0x4c
        /*0022*/ 	.byte	0x0a
	.zero		1


	//----- nvinfo : EIATTR_ANNOTATIONS
	.align		4
        /*0024*/ 	.byte	0x04, 0x55
        /*0026*/ 	.short	(.L_386 - .L_385)


	//   ....[0]....
.L_385:
        /*0028*/ 	.word	0x00000001
        /*002c*/ 	.byte	0xc0, 0x02, 0x00, 0x00, 0x01, 0x00, 0x00, 0x00, 0x40, 0x07, 0x00, 0x00, 0x01, 0x00, 0x00, 0x00
        /*003c*/ 	.byte	0xf0, 0x07, 0x00, 0x00, 0x01, 0x00, 0x00, 0x00, 0x10, 0x0a, 0x00, 0x00, 0x01, 0x00, 0x00, 0x00
        /*004c*/ 	.byte	0xd0, 0x0c, 0x00, 0x00, 0x01, 0x00, 0x00, 0x00, 0x50, 0x16, 0x00, 0x00, 0x01, 0x00, 0x00, 0x00
        /*005c*/ 	.byte	0x60, 0x16, 0x00, 0x00, 0x01, 0x00, 0x00, 0x00, 0x70, 0x16, 0x00, 0x00, 0x01, 0x00, 0x00, 0x00
        /*006c*/ 	.byte	0x30, 0x97, 0x00, 0x00, 0x01, 0x00, 0x00, 0x00, 0x70, 0x97, 0x00, 0x00, 0x01, 0x00, 0x00, 0x00
        /*007c*/ 	.byte	0x90, 0xb5, 0x00, 0x00, 0x01, 0x00, 0x00, 0x00, 0xc0, 0xb5, 0x00, 0x00, 0x01, 0x00, 0x00, 0x00
        /*008c*/ 	.byte	0x40, 0xf3, 0x00, 0x00


	//----- nvinfo : EIATTR_MERCURY_ISA_VERSION
	.align		4
.L_386:
        /*0090*/ 	.byte	0x03, 0x5f
        /*0092*/ 	.short	0x0101


	//----- nvinfo : EIATTR_INT_WARP_WIDE_INSTR_OFFSETS
	.align		4
        /*0094*/ 	.byte	0x04, 0x31
        /*0096*/ 	.short	(.L_388 - .L_387)


	//   ....[0]....
.L_387:
        /*0098*/ 	.word	0x00000190


	//   ....[1]....
        /*009c*/ 	.word	0x000001c0


	//----- nvinfo : EIATTR_COOP_GROUP_MASK_REGIDS
	.align		4
.L_388:
        /*00a0*/ 	.byte	0x04, 0x29
        /*00a2*/ 	.short	(.L_390 - .L_389)


	//   ....[0]....
.L_389:
        /*00a4*/ 	.word	0xffffffff


	//   ....[1]....
        /*00a8*/ 	.word	0xffffffff


	//   ....[2]....
        /*00ac*/ 	.word	0xffffffff


	//   ....[3]....
        /*00b0*/ 	.word	0xffffffff


	//   ....[4]....
        /*00b4*/ 	.word	0xffffffff


	//   ....[5]....
        /*00b8*/ 	.word	0xffffffff


	//----- nvinfo : EIATTR_COOP_GROUP_INSTR_OFFSETS
	.align		4
.L_390:
        /*00bc*/ 	.byte	0x04, 0x28
        /*00be*/ 	.short	(.L_392 - .L_391)


	//   ....[0]....
.L_391:
        /*00c0*/ 	.word	0x00000060


	//   ....[1]....
        /*00c4*/ 	.word	0x000001a0


	//   ....[2]....
        /*00c8*/ 	.word	0x00000220


	//   ....[3]....
        /*00cc*/ 	.word	0x00000400


	//   ....[4]....
        /*00d0*/ 	.word	0x00001530


	//   ....[5]....
        /*00d4*/ 	.word	0x0000d040


	//----- nvinfo : EIATTR_REG_RECONFIG
	.align		4
.L_392:
        /*00d8*/ 	.byte	0x01, 0x54
	.zero		2


	//----- nvinfo : EIATTR_MBARRIER_INSTR_OFFSETS
	.align		4
        /*00dc*/ 	.byte	0x04, 0x39
        /*00de*/ 	.short	(.L_394 - .L_393)


	//   ....[0]....
.L_393:
        /*00e0*/ 	.word	0x00000290
        /*00e4*/ 	.word	0x000000ff
        /*00e8*/ 	.word	0x00031600
        /*00ec*/ 	.short	0x0100
        /*00ee*/ 	.byte	0x06
	.zero		1


	//   ....[1]....
        /*00f0*/ 	.word	0x000003b0
        /*00f4*/ 	.word	0x000000ff
        /*00f8*/ 	.word	0x00031610
        /*00fc*/ 	.short	0x0100
        /*00fe*/ 	.byte	0x08
	.zero		1


	//   ....[2]....
        /*0100*/ 	.word	0x000003c0
        /*0104*/ 	.word	0x000000ff
        /*0108*/ 	.word	0x00031620
        /*010c*/ 	.short	0x0100
        /*010e*/ 	.byte	0x08
	.zero		1


	//   ....[3]....
        /*0110*/ 	.word	0x000003d0
        /*0114*/ 	.word	0x000000ff
        /*0118*/ 	.word	0x00031618
        /*011c*/ 	.short	0x0100
        /*011e*/ 	.byte	0x08
	.zero		1


	//   ....[4]....
        /*0120*/ 	.word	0x000003e0
        /*0124*/ 	.word	0x000000ff
        /*0128*/ 	.word	0x00031628
        /*012c*/ 	.short	0x0100
        /*012e*/ 	.byte	0x08
	.zero		1


	//   ....[5]....
        /*0130*/ 	.word	0x00000510
        /*0134*/ 	.word	0x000000ff
        /*0138*/ 	.word	0x00031630
        /*013c*/ 	.short	0x0100
        /*013e*/ 	.byte	0x08
	.zero		1


	//   ....[6]....
        /*0140*/ 	.word	0x00000520
        /*0144*/ 	.word	0x000000ff
        /*0148*/ 	.word	0x00031638
        /*014c*/ 	.short	0x0100
        /*014e*/ 	.byte	0x08
	.zero		1


	//   ....[7]....
        /*0150*/ 	.word	0x00001510
        /*0154*/ 	.word	0x000000e1
        /*0158*/ 	.word	0x00031600
        /*015c*/ 	.short	0x010a
        /*015e*/ 	.byte	0x3f
	.zero		1


	//   ....[8]....
        /*0160*/ 	.word	0x00001630
        /*0164*/ 	.word	0x000000e1
        /*0168*/ 	.word	0x00031600
        /*016c*/ 	.short	0x010a
        /*016e*/ 	.byte	0x3f
	.zero		1


	//   ....[9]....
        /*0170*/ 	.word	0x00001ea0
        /*0174*/ 	.word	0x000000e0
        /*0178*/ 	.word	0x00031610
        /*017c*/ 	.short	0x010a
        /*017e*/ 	.byte	0x3f
	.zero		1


	//   ....[10]....
        /*0180*/ 	.word	0x00001f60
        /*0184*/ 	.word	0x000000e0
        /*0188*/ 	.word	0x00031610
        /*018c*/ 	.short	0x010a
        /*018e*/ 	.byte	0x3f
	.zero		1


	//   ....[11]....
        /*0190*/ 	.word	0x00003af0
        /*0194*/ 	.word	0x000000e1
        /*0198*/ 	.word	0x00031630
        /*019c*/ 	.short	0x010a
        /*019e*/ 	.byte	0x3f
	.zero		1


	//   ....[12]....
        /*01a0*/ 	.word	0x00003bb0
        /*01a4*/ 	.word	0x000000e1
        /*01a8*/ 	.word	0x00031630
        /*01ac*/ 	.short	0x010a
        /*01ae*/ 	.byte	0x3f
	.zero		1


	//   ....[13]....
        /*01b0*/ 	.word	0x00008070
        /*01b4*/ 	.word	0x00000018
        /*01b8*/ 	.word	0x00000000
        /*01bc*/ 	.short	0x0101
        /*01be*/ 	.byte	0x3f
	.zero		1


	//   ....[14]....
        /*01c0*/ 	.word	0x00008770
        /*01c4*/ 	.word	0x000000e0
        /*01c8*/ 	.word	0x00000000
        /*01cc*/ 	.short	0x0101
        /*01ce*/ 	.byte	0x3f
	.zero		1


	//   ....[15]....
        /*01d0*/ 	.word	0x0000dca0
        /*01d4*/ 	.word	0x00000006
        /*01d8*/ 	.word	0x00031620
        /*01dc*/ 	.short	0x010a
        /*01de*/ 	.byte	0x3f
	.zero		1


	//   ....[16]....
        /*01e0*/ 	.word	0x0000e710
        /*01e4*/ 	.word	0x00000006
        /*01e8*/ 	.word	0x00031638
        /*01ec*/ 	.short	0x010a
        /*01ee*/ 	.byte	0x3f
	.zero		1


	//   ....[17]....
        /*01f0*/ 	.word	0x0000ea60
        /*01f4*/ 	.word	0x00000014
        /*01f8*/ 	.word	0x00031620
        /*01fc*/ 	.short	0x010a
        /*01fe*/ 	.byte	0x3f
	.zero		1


	//   ....[18]....
        /*0200*/ 	.word	0x0000eea0
        /*0204*/ 	.word	0x00000006
        /*0208*/ 	.word	0x00031638
        /*020c*/ 	.short	0x010a
        /*020e*/ 	.byte	0x3f
	.zero		1


	//   ....[19]....
        /*0210*/ 	.word	0x0000f410
        /*0214*/ 	.word	0x00000005
        /*0218*/ 	.word	0x00000000
        /*021c*/ 	.short	0x010a
        /*021e*/ 	.byte	0x3f
	.zero		1


	//   ....[20]....
        /*0220*/ 	.word	0x0000f4a0
        /*0224*/ 	.word	0x00000003
        /*0228*/ 	.word	0x00000000
        /*022c*/ 	.short	0x010a
        /*022e*/ 	.byte	0x3f
	.zero		1


	//   ....[21]....
        /*0230*/ 	.word	0x0000f4f0
        /*0234*/ 	.word	0x00000002
        /*0238*/ 	.word	0x00031638
        /*023c*/ 	.short	0x010a
        /*023e*/ 	.byte	0x3f
	.zero		1


	//   ....[22]....
        /*0240*/ 	.word	0x0000f550
        /*0244*/ 	.word	0x000000e1
        /*0248*/ 	.word	0x00031600
        /*024c*/ 	.short	0x010a
        /*024e*/ 	.byte	0x3f
	.zero		1


	//   ....[23]....
        /*0250*/ 	.word	0x0000f5a0
        /*0254*/ 	.word	0x000000e0
        /*0258*/ 	.word	0x00031610
        /*025c*/ 	.short	0x010a
        /*025e*/ 	.byte	0x3f
	.zero		1


	//   ....[24]....
        /*0260*/ 	.word	0x0000f5f0
        /*0264*/ 	.word	0x000000e1
        /*0268*/ 	.word	0x00031630
        /*026c*/ 	.short	0x010a
        /*026e*/ 	.byte	0x3f
	.zero		1


	//   ....[25]....
        /*0270*/ 	.word	0x0000f640
        /*0274*/ 	.word	0x00000006
        /*0278*/ 	.word	0x00031620
        /*027c*/ 	.short	0x010a
        /*027e*/ 	.byte	0x3f
	.zero		1


	//   ....[26]....
        /*0280*/ 	.word	0x0000f690
        /*0284*/ 	.word	0x00000006
        /*0288*/ 	.word	0x00031638
        /*028c*/ 	.short	0x010a
        /*028e*/ 	.byte	0x3f
	.zero		1


	//   ....[27]....
        /*0290*/ 	.word	0x0000f6f0
        /*0294*/ 	.word	0x00000014
        /*0298*/ 	.word	0x00031620
        /*029c*/ 	.short	0x010a
        /*029e*/ 	.byte	0x3f
	.zero		1


	//   ....[28]....
        /*02a0*/ 	.word	0x0000f740
        /*02a4*/ 	.word	0x00000006
        /*02a8*/ 	.word	0x00031638
        /*02ac*/ 	.short	0x010a
        /*02ae*/ 	.byte	0x3f
	.zero		1


	//   ....[29]....
        /*02b0*/ 	.word	0x0000f790
        /*02b4*/ 	.word	0x00000005
        /*02b8*/ 	.word	0x00000000
        /*02bc*/ 	.short	0x010a
        /*02be*/ 	.byte	0x3f
	.zero		1


	//   ....[30]....
        /*02c0*/ 	.word	0x0000f7e0
        /*02c4*/ 	.word	0x00000003
        /*02c8*/ 	.word	0x00000000
        /*02cc*/ 	.short	0x010a
        /*02ce*/ 	.byte	0x3f
	.zero		1


	//----- nvinfo : EIATTR_NUM_MBARRIERS
	.align		4
.L_394:
        /*02d0*/ 	.byte	0x03, 0x38
        /*02d2*/ 	.short	0x0007


	//----- nvinfo : EIATTR_EXIT_INSTR_OFFSETS
	.align		4
        /*02d4*/ 	.byte	0x04, 0x1c
        /*02d6*/ 	.short	(.L_396 - .L_395)


	//   ....[0]....
.L_395:
        /*02d8*/ 	.word	0x0000f540


	//----- nvinfo : EIATTR_MAX_THREADS
	.align		4
.L_396:
        /*02dc*/ 	.byte	0x04, 0x05
        /*02de*/ 	.short	(.L_398 - .L_397)
.L_397:
        /*02e0*/ 	.word	0x00000180
        /*02e4*/ 	.word	0x00000001
        /*02e8*/ 	.word	0x00000001


	//----- nvinfo : EIATTR_CRS_STACK_SIZE
	.align		4
.L_398:
        /*02ec*/ 	.byte	0x04, 0x1e
        /*02ee*/ 	.short	(.L_400 - .L_399)
.L_399:
        /*02f0*/ 	.word	0x00000000


	//----- nvinfo : EIATTR_CBANK_PARAM_SIZE
	.align		4
.L_400:
        /*02f4*/ 	.byte	0x03, 0x19
        /*02f6*/ 	.short	0x06f0


	//----- nvinfo : EIATTR_PARAM_CBANK
	.align		4
        /*02f8*/ 	.byte	0x04, 0x0a
        /*02fa*/ 	.short	(.L_402 - .L_401)
	.align		4
.L_401:
        /*02fc*/ 	.word	index@(.nv.constant0._ZN7cutlass13device_kernelIN5flash11enable_sm90INS1_16FlashAttnBwdSm90INS1_25CollectiveMainloopBwdSm90ILi2ELi1ELi1EN4cute5tupleIJNS5_1CILi1EEES8_S8_EEENS6_IJNS7_ILi64EEENS7_ILi80EEENS7_ILi256EEEEEENS_10bfloat16_tEfNS_4arch4Sm90ELb1ELb0ELb0ELb1ELb0ELb0ELb1ELb1ELi2ELi1ELi1ELi1ELb0EEENS1_21CollectiveEpilogueBwdISD_SE_SG_Li256ELb1ELb1ELi2EEENS1_25SingleTileBwdLPTSchedulerILb1ELi80ELb0EEEEEEEEEvNT_6ParamsE)
        /*0300*/ 	.short	0x0210
        /*0302*/ 	.short	0x06f0


	//----- nvinfo : EIATTR_SW_WAR
	.align		4
.L_402:
        /*0304*/ 	.byte	0x04, 0x36
        /*0306*/ 	.short	(.L_404 - .L_403)
.L_403:
        /*0308*/ 	.word	0x00000008
.L_404:


//--------------------- .nv.info._ZN7cutlass13device_kernelIN5flash32FlashAttnBwdPostprocessConvertdQIN4cute5tupleIJNS3_1CILi80EEENS5_ILi256EEEEEENS_10bfloat16_tEfNS_4arch4Sm90ELi256ENS3_8TiledMMAINS3_8MMA_AtomIJNS3_4SM904GMMA27MMA_64x16x16_F32BF16BF16_SSILNSF_5MajorE1ELSH_1ELNSF_7ScaleInE1ELSI_1EEEEEENS3_6LayoutINS4_IJNS5_ILi2EEENS5_ILi1EEESN_EEENS4_IJSN_NS5_ILi0EEESP_EEEEENS4_IJNS3_10UnderscoreESS_SS_EEEEELb1EEEEEvNT_6ParamsE --------------------------
	.section	.nv.info._ZN7cutlass13device_kernelIN5flash32FlashAttnBwdPostprocessConvertdQIN4cute5tupleIJNS3_1CILi80EEENS5_ILi256EEEEEENS_10bfloat16_tEfNS_4arch4Sm90ELi256ENS3_8TiledMMAINS3_8MMA_AtomIJNS3_4SM904GMMA27MMA_64x16x16_F32BF16BF16_SSILNSF_5MajorE1ELSH_1ELNSF_7ScaleInE1ELSI_1EEEEEENS3_6LayoutINS4_IJNS5_ILi2EEENS5_ILi1EEESN_EEENS4_IJSN_NS5_ILi0EEESP_EEEEENS4_IJNS3_10UnderscoreESS_SS_EEEEELb1EEEEEvNT_6ParamsE,"",@"SHT_CUDA_INFO"
	.sectionflags	@""
	.align	4


	//----- nvinfo : EIATTR_CUDA_API_VERSION
	.align		4
        /*0000*/ 	.byte	0x04, 0x37
        /*0002*/ 	.short	(.L_406 - .L_405)
.L_405:
        /*0004*/ 	.word	0x00000082


	//----- nvinfo : EIATTR_KPARAM_INFO
	.align		4
.L_406:
        /*0008*/ 	.byte	0x04, 0x17
        /*000a*/ 	.short	(.L_408 - .L_407)
.L_407:
        /*000c*/ 	.word	0x00000000
        /*0010*/ 	.short	0x0000
        /*0012*/ 	.short	0x0000
        /*0014*/ 	.byte	0x00, 0xf0, 0xc1, 0x01


	//----- nvinfo : EIATTR_SPARSE_MMA_MASK
	.align		4
.L_408:
        /*0018*/ 	.byte	0x03, 0x50
        /*001a*/ 	.short	0x0000


	//----- nvinfo : EIATTR_MAXREG_COUNT
	.align		4
        /*001c*/ 	.byte	0x03, 0x1b
        /*001e*/ 	.short	0x0080


	//----- nvinfo : EIATTR_NUM_BARRIERS
	.align		4
        /*0020*/ 	.byte	0x02, 0x4c
        /*0022*/ 	.byte	0x01
	.zero		1


	//----- nvinfo : EIATTR_MERCURY_ISA_VERSION
	.align		4
        /*0024*/ 	.byte	0x03, 0x5f
        /*0026*/ 	.short	0x0101


	//----- nvinfo : EIATTR_MBARRIER_INSTR_OFFSETS
	.align		4
        /*0028*/ 	.byte	0x04, 0x39
        /*002a*/ 	.short	(.L_410 - .L_409)


	//   ....[0]....
.L_409:
        /*002c*/ 	.word	0x00000490
        /*0030*/ 	.word	0x000000ff
        /*0034*/ 	.word	0x0001e000
        /*0038*/ 	.short	0x0100
        /*003a*/ 	.byte	0x06
	.zero		1


	//   ....[1]....
        /*003c*/ 	.word	0x000005a0
        /*0040*/ 	.word	0x00000002
        /*0044*/ 	.word	0x0001e000
        /*0048*/ 	.short	0x010a
        /*004a*/ 	.byte	0x3f
	.zero		1


	//----- nvinfo : EIATTR_NUM_MBARRIERS
	.align		4
.L_410:
        /*004c*/ 	.byte	0x03, 0x38
        /*004e*/ 	.short	0x0001


	//----- nvinfo : EIATTR_EXIT_INSTR_OFFSETS
	.align		4
        /*0050*/ 	.byte	0x04, 0x1c
        /*0052*/ 	.short	(.L_412 - .L_411)


	//   ....[0]....
.L_411:
        /*0054*/ 	.word	0x000001a0


	//   ....[1]....
        /*0058*/ 	.word	0x00001e40


	//   ....[2]....
        /*005c*/ 	.word	0x00001f10


	//----- nvinfo : EIATTR_MAX_THREADS
	.align		4
.L_412:
        /*0060*/ 	.byte	0x04, 0x05
        /*0062*/ 	.short	(.L_414 - .L_413)
.L_413:
        /*0064*/ 	.word	0x00000100
        /*0068*/ 	.word	0x00000001
        /*006c*/ 	.word	0x00000001


	//----- nvinfo : EIATTR_CRS_STACK_SIZE
	.align		4
.L_414:
        /*0070*/ 	.byte	0x04, 0x1e
        /*0072*/ 	.short	(.L_416 - .L_415)
.L_415:
        /*0074*/ 	.word	0x00000000


	//----- nvinfo : EIATTR_CBANK_PARAM_SIZE
	.align		4
.L_416:
        /*0078*/ 	.byte	0x03, 0x19
        /*007a*/ 	.short	0x0070


	//----- nvinfo : EIATTR_PARAM_CBANK
	.align		4
        /*007c*/ 	.byte	0x04, 0x0a
        /*007e*/ 	.short	(.L_418 - .L_417)
	.align		4
.L_417:
        /*0080*/ 	.word	index@(.nv.constant0._ZN7cutlass13device_kernelIN5flash32FlashAttnBwdPostprocessConvertdQIN4cute5tupleIJNS3_1CILi80EEENS5_ILi256EEEEEENS_10bfloat16_tEfNS_4arch4Sm90ELi256ENS3_8TiledMMAINS3_8MMA_AtomIJNS3_4SM904GMMA27MMA_64x16x16_F32BF16BF16_SSILNSF_5MajorE1ELSH_1ELNSF_7ScaleInE1ELSI_1EEEEEENS3_6LayoutINS4_IJNS5_ILi2EEENS5_ILi1EEESN_EEENS4_IJSN_NS5_ILi0EEESP_EEEEENS4_IJNS3_10UnderscoreESS_SS_EEEEELb1EEEEEvNT_6ParamsE)
        /*0084*/ 	.short	0x0210
        /*0086*/ 	.short	0x0070


	//----- nvinfo : EIATTR_SW_WAR
	.align		4
.L_418:
        /*0088*/ 	.byte	0x04, 0x36
        /*008a*/ 	.short	(.L_420 - .L_419)
.L_419:
        /*008c*/ 	.word	0x00000008
.L_420:


//--------------------- .nv.info._ZN7cutlass13device_kernelIN5flash32FlashAttnBwdPostprocessConvertdQIN4cute5tupleIJNS3_1CILi64EEENS5_ILi256EEEEEENS_10bfloat16_tEfNS_4arch4Sm90ELi256ENS3_8TiledMMAINS3_8MMA_AtomIJNS3_4SM904GMMA27MMA_64x64x16_F32BF16BF16_SSILNSF_5MajorE1ELSH_0ELNSF_7ScaleInE1ELSI_1EEEEEENS3_6LayoutINS4_IJNS5_ILi2EEENS5_ILi1EEESN_EEENS4_IJSN_NS5_ILi0EEESP_EEEEENS4_IJNS3_10UnderscoreESS_SS_EEEEELb1EEEEEvNT_6ParamsE --------------------------
	.section	.nv.info._ZN7cutlass13device_kernelIN5flash32FlashAttnBwdPostprocessConvertdQIN4cute5tupleIJNS3_1CILi64EEENS5_ILi256EEEEEENS_10bfloat16_tEfNS_4arch4Sm90ELi256ENS3_8TiledMMAINS3_8MMA_AtomIJNS3_4SM904GMMA27MMA_64x64x16_F32BF16BF16_SSILNSF_5MajorE1ELSH_0ELNSF_7ScaleInE1ELSI_1EEEEEENS3_6LayoutINS4_IJNS5_ILi2EEENS5_ILi1EEESN_EEENS4_IJSN_NS5_ILi0EEESP_EEEEENS4_IJNS3_10UnderscoreESS_SS_EEEEELb1EEEEEvNT_6ParamsE,"",@"SHT_CUDA_INFO"
	.sectionflags	@""
	.align	4


	//----- nvinfo : EIATTR_CUDA_API_VERSION
	.align		4
        /*0000*/ 	.byte	0x04, 0x37
        /*0002*/ 	.short	(.L_422 - .L_421)
.L_421:
        /*0004*/ 	.word	0x00000082


	//----- nvinfo : EIATTR_KPARAM_INFO
	.align		4
.L_422:
        /*0008*/ 	.byte	0x04, 0x17
        /*000a*/ 	.short	(.L_424 - .L_423)
.L_423:
        /*000c*/ 	.word	0x00000000
        /*0010*/ 	.short	0x0000
        /*0012*/ 	.short	0x0000
        /*0014*/ 	.byte	0x00, 0xf0, 0xc1, 0x01


	//----- nvinfo : EIATTR_SPARSE_MMA_MASK
	.align		4
.L_424:
        /*0018*/ 	.byte	0x03, 0x50
        /*001a*/ 	.short	0x0000


	//----- nvinfo : EIATTR_MAXREG_COUNT
	.align		4
        /*001c*/ 	.byte	0x03, 0x1b
        /*001e*/ 	.short	0x0080


	//----- nvinfo : EIATTR_NUM_BARRIERS
	.align		4
        /*0020*/ 	.byte	0x02, 0x4c
        /*0022*/ 	.byte	0x01
	.zero		1


	//----- nvinfo : EIATTR_MERCURY_ISA_VERSION
	.align		4
        /*0024*/ 	.byte	0x03, 0x5f
        /*0026*/ 	.short	0x0101


	//----- nvinfo : EIATTR_MBARRIER_INSTR_OFFSETS
	.align		4
        /*0028*/ 	.byte	0x04, 0x39
        /*002a*/ 	.short	(.L_426 - .L_425)


	//   ....[0]....
.L_425:
        /*002c*/ 	.word	0x000004a0
        /*0030*/ 	.word	0x000000ff
        /*0034*/ 	.word	0x00018000
        /*0038*/ 	.short	0x0100
        /*003a*/ 	.byte	0x06
	.zero		1


	//   ....[1]....
        /*003c*/ 	.word	0x000005b0
        /*0040*/ 	.word	0x00000002
        /*0044*/ 	.word	0x00018000
        /*0048*/ 	.short	0x010a
        /*004a*/ 	.byte	0x3f
	.zero		1


	//----- nvinfo : EIATTR_NUM_MBARRIERS
	.align		4
.L_426:
        /*004c*/ 	.byte	0x03, 0x38
        /*004e*/ 	.short	0x0001


	//----- nvinfo : EIATTR_EXIT_INSTR_OFFSETS
	.align		4
        /*0050*/ 	.byte	0x04, 0x1c
        /*0052*/ 	.short	(.L_428 - .L_427)


	//   ....[0]....
.L_427:
        /*0054*/ 	.word	0x000001b0


	//   ....[1]....
        /*0058*/ 	.word	0x00001970


	//   ....[2]....
        /*005c*/ 	.word	0x00001a40


	//----- nvinfo : EIATTR_MAX_THREADS
	.align		4
.L_428:
        /*0060*/ 	.byte	0x04, 0x05
        /*0062*/ 	.short	(.L_430 - .L_429)
.L_429:
        /*0064*/ 	.word	0x00000100
        /*0068*/ 	.word	0x00000001
        /*006c*/ 	.word	0x00000001


	//----- nvinfo : EIATTR_CRS_STACK_SIZE
	.align		4
.L_430:
        /*0070*/ 	.byte	0x04, 0x1e
        /*0072*/ 	.short	(.L_432 - .L_431)
.L_431:
        /*0074*/ 	.word	0x00000000


	//----- nvinfo : EIATTR_CBANK_PARAM_SIZE
	.align		4
.L_432:
        /*0078*/ 	.byte	0x03, 0x19
        /*007a*/ 	.short	0x0070


	//----- nvinfo : EIATTR_PARAM_CBANK
	.align		4
        /*007c*/ 	.byte	0x04, 0x0a
        /*007e*/ 	.short	(.L_434 - .L_433)
	.align		4
.L_433:
        /*0080*/ 	.word	index@(.nv.constant0._ZN7cutlass13device_kernelIN5flash32FlashAttnBwdPostprocessConvertdQIN4cute5tupleIJNS3_1CILi64EEENS5_ILi256EEEEEENS_10bfloat16_tEfNS_4arch4Sm90ELi256ENS3_8TiledMMAINS3_8MMA_AtomIJNS3_4SM904GMMA27MMA_64x64x16_F32BF16BF16_SSILNSF_5MajorE1ELSH_0ELNSF_7ScaleInE1ELSI_1EEEEEENS3_6LayoutINS4_IJNS5_ILi2EEENS5_ILi1EEESN_EEENS4_IJSN_NS5_ILi0EEESP_EEEEENS4_IJNS3_10UnderscoreESS_SS_EEEEELb1EEEEEvNT_6ParamsE)
        /*0084*/ 	.short	0x0210
        /*0086*/ 	.short	0x0070


	//----- nvinfo : EIATTR_SW_WAR
	.align		4
.L_434:
        /*0088*/ 	.byte	0x04, 0x36
        /*008a*/ 	.short	(.L_436 - .L_435)
.L_435:
        /*008c*/ 	.word	0x00000008
.L_436:


//--------------------- .nv.info._ZN7cutlass13device_kernelIN5flash11enable_sm90INS1_16FlashAttnBwdSm90INS1_25CollectiveMainloopBwdSm90ILi2ELi1ELi1EN4cute5tupleIJNS5_1CILi1EEES8_S8_EEENS6_IJNS7_ILi64EEENS7_ILi80EEENS7_ILi256EEEEEENS_10bfloat16_tEfNS_4arch4Sm90ELb1ELb0ELb0ELb1ELb0ELb0ELb1ELb1ELi2ELi1ELi1ELi1ELb0EEENS1_24CollectiveEpilogueBwdGQAISD_fSG_Li256ELb1ELb0EEENS1_25SingleTileBwdLPTSchedulerILb1ELi80ELb0EEEEEEEEEvNT_6ParamsE --------------------------
	.section	.nv.info._ZN7cutlass13device_kernelIN5flash11enable_sm90INS1_16FlashAttnBwdSm90INS1_25CollectiveMainloopBwdSm90ILi2ELi1ELi1EN4cute5tupleIJNS5_1CILi1EEES8_S8_EEENS6_IJNS7_ILi64EEENS7_ILi80EEENS7_ILi256EEEEEENS_10bfloat16_tEfNS_4arch4Sm90ELb1ELb0ELb0ELb1ELb0ELb0ELb1ELb1ELi2ELi1ELi1ELi1ELb0EEENS1_24CollectiveEpilogueBwdGQAISD_fSG_Li256ELb1ELb0EEENS1_25SingleTileBwdLPTSchedulerILb1ELi80ELb0EEEEEEEEEvNT_6ParamsE,"",@"SHT_CUDA_INFO"
	.sectionflags	@""
	.align	4


	//----- nvinfo : EIATTR_CUDA_API_VERSION
	.align		4
        /*0000*/ 	.byte	0x04, 0x37
        /*0002*/ 	.short	(.L_438 - .L_437)
.L_437:
        /*0004*/ 	.word	0x00000082


	//----- nvinfo : EIATTR_KPARAM_INFO
	.align		4
.L_438:
        /*0008*/ 	.byte	0x04, 0x17
        /*000a*/ 	.short	(.L_440 - .L_439)
.L_439:
        /*000c*/ 	.word	0x00000000
        /*0010*/ 	.short	0x0000
        /*0012*/ 	.short	0x0070
        /*0014*/ 	.byte	0x00, 0xf0, 0x01, 0x1c


	//----- nvinfo : EIATTR_SPARSE_MMA_MASK
	.align		4
.L_440:
        /*0018*/ 	.byte	0x03, 0x50
        /*001a*/ 	.short	0x0000


	//----- nvinfo : EIATTR_MAXREG_COUNT
	.align		4
        /*001c*/ 	.byte	0x03, 0x1b
        /*001e*/ 	.short	0x00a8


	//----- nvinfo : EIATTR_NUM_BARRIERS
	.align		4
        /*0020*/ 	.byte	0x02, 0x4c
        /*0022*/ 	.byte	0x0a
	.zero		1


	//----- nvinfo : EIATTR_ANNOTATIONS
	.align		4
        /*0024*/ 	.byte	0x04, 0x55
        /*0026*/ 	.short	(.L_442 - .L_441)


	//   ....[0]....
.L_441:
        /*0028*/ 	.word	0x00000001
        /*002c*/ 	.byte	0xc0, 0x02, 0x00, 0x00, 0x01, 0x00, 0x00, 0x00, 0x10, 0x07, 0x00, 0x00, 0x01, 0x00, 0x00, 0x00
        /*003c*/ 	.byte	0xa0, 0x07, 0x00, 0x00, 0x01, 0x00, 0x00, 0x00, 0xd0, 0x09, 0x00, 0x00, 0x01, 0x00, 0x00, 0x00
        /*004c*/ 	.byte	0xa0, 0x15, 0x00, 0x00, 0x01, 0x00, 0x00, 0x00, 0xb0, 0x15, 0x00, 0x00, 0x01, 0x00, 0x00, 0x00
        /*005c*/ 	.byte	0xe0, 0x8b, 0x00, 0x00, 0x01, 0x00, 0x00, 0x00, 0x30, 0xb8, 0x00, 0x00


	//----- nvinfo : EIATTR_MERCURY_ISA_VERSION
	.align		4
.L_442:
        /*0068*/ 	.byte	0x03, 0x5f
        /*006a*/ 	.short	0x0101


	//----- nvinfo : EIATTR_INT_WARP_WIDE_INSTR_OFFSETS
	.align		4
        /*006c*/ 	.byte	0x04, 0x31
        /*006e*/ 	.short	(.L_444 - .L_443)


	//   ....[0]....
.L_443:
        /*0070*/ 	.word	0x00000190


	//   ....[1]....
        /*0074*/ 	.word	0x000001c0


	//----- nvinfo : EIATTR_COOP_GROUP_MASK_REGIDS
	.align		4
.L_444:
        /*0078*/ 	.byte	0x04, 0x29
        /*007a*/ 	.short	(.L_446 - .L_445)


	//   ....[0]....
.L_445:
        /*007c*/ 	.word	0xffffffff


	//   ....[1]....
        /*0080*/ 	.word	0xffffffff


	//   ....[2]....
        /*0084*/ 	.word	0xffffffff


	//   ....[3]....
        /*0088*/ 	.word	0xffffffff


	//   ....[4]....
        /*008c*/ 	.word	0xffffffff


	//   ....[5]....
        /*0090*/ 	.word	0xffffffff


	//----- nvinfo : EIATTR_COOP_GROUP_INSTR_OFFSETS
	.align		4
.L_446:
        /*0094*/ 	.byte	0x04, 0x28
        /*0096*/ 	.short	(.L_448 - .L_447)


	//   ....[0]....
.L_447:
        /*0098*/ 	.word	0x00000060


	//   ....[1]....
        /*009c*/ 	.word	0x000001a0


	//   ....[2]....
        /*00a0*/ 	.word	0x00000220


	//   ....[3]....
        /*00a4*/ 	.word	0x00000400


	//   ....[4]....
        /*00a8*/ 	.word	0x000014a0


	//   ....[5]....
        /*00ac*/ 	.word	0x00009530


	//----- nvinfo : EIATTR_REG_RECONFIG
	.align		4
.L_448:
        /*00b0*/ 	.byte	0x01, 0x54
	.zero		2


	//----- nvinfo : EIATTR_MBARRIER_INSTR_OFFSETS
	.align		4
        /*00b4*/ 	.byte	0x04, 0x39
        /*00b6*/ 	.short	(.L_450 - .L_449)


	//   ....[0]....
.L_449:
        /*00b8*/ 	.word	0x00000290
        /*00bc*/ 	.word	0x000000ff
        /*00c0*/ 	.word	0x00031800
        /*00c4*/ 	.short	0x0100
        /*00c6*/ 	.byte	0x06
	.zero		1


	//   ....[1]....
        /*00c8*/ 	.word	0x000003b0
        /*00cc*/ 	.word	0x000000ff
        /*00d0*/ 	.word	0x00031810
        /*00d4*/ 	.short	0x0100
        /*00d6*/ 	.byte	0x08
	.zero		1


	//   ....[2]....
        /*00d8*/ 	.word	0x000003c0
        /*00dc*/ 	.word	0x000000ff
        /*00e0*/ 	.word	0x00031820
        /*00e4*/ 	.short	0x0100
        /*00e6*/ 	.byte	0x08
	.zero		1


	//   ....[3]....
        /*00e8*/ 	.word	0x000003d0
        /*00ec*/ 	.word	0x000000ff
        /*00f0*/ 	.word	0x00031818
        /*00f4*/ 	.short	0x0100
        /*00f6*/ 	.byte	0x08
	.zero		1


	//   ....[4]....
        /*00f8*/ 	.word	0x000003e0
        /*00fc*/ 	.word	0x000000ff
        /*0100*/ 	.word	0x00031828
        /*0104*/ 	.short	0x0100
        /*0106*/ 	.byte	0x08
	.zero		1


	//   ....[5]....
        /*0108*/ 	.word	0x00000510
        /*010c*/ 	.word	0x000000ff
        /*0110*/ 	.word	0x00031830
        /*0114*/ 	.short	0x0100
        /*0116*/ 	.byte	0x08
	.zero		1


	//   ....[6]....
        /*0118*/ 	.word	0x00000520
        /*011c*/ 	.word	0x000000ff
        /*0120*/ 	.word	0x00031838
        /*0124*/ 	.short	0x0100
        /*0126*/ 	.byte	0x08
	.zero		1


	//   ....[7]....
        /*0128*/ 	.word	0x000014c0
        /*012c*/ 	.word	0x00000011
        /*0130*/ 	.word	0x00031800
        /*0134*/ 	.short	0x010a
        /*0136*/ 	.byte	0x3f
	.zero		1


	//   ....[8]....
        /*0138*/ 	.word	0x00001580
        /*013c*/ 	.word	0x00000011
        /*0140*/ 	.word	0x00031800
        /*0144*/ 	.short	0x010a
        /*0146*/ 	.byte	0x3f
	.zero		1


	//   ....[9]....
        /*0148*/ 	.word	0x00001dd0
        /*014c*/ 	.word	0x00000010
        /*0150*/ 	.word	0x00031810
        /*0154*/ 	.short	0x010a
        /*0156*/ 	.byte	0x3f
	.zero		1


	//   ....[10]....
        /*0158*/ 	.word	0x00001e90
        /*015c*/ 	.word	0x00000010
        /*0160*/ 	.word	0x00031810
        /*0164*/ 	.short	0x010a
        /*0166*/ 	.byte	0x3f
	.zero		1


	//   ....[11]....
        /*0168*/ 	.word	0x00003a30
        /*016c*/ 	.word	0x00000011
        /*0170*/ 	.word	0x00031830
        /*0174*/ 	.short	0x010a
        /*0176*/ 	.byte	0x3f
	.zero		1


	//   ....[12]....
        /*0178*/ 	.word	0x00003af0
        /*017c*/ 	.word	0x00000011
        /*0180*/ 	.word	0x00031830
        /*0184*/ 	.short	0x010a
        /*0186*/ 	.byte	0x3f
	.zero		1


	//   ....[13]....
        /*0188*/ 	.word	0x00007f60
        /*018c*/ 	.word	0x00000018
        /*0190*/ 	.word	0x00000000
        /*0194*/ 	.short	0x0101
        /*0196*/ 	.byte	0x3f
	.zero		1


	//   ....[14]....
        /*0198*/ 	.word	0x00008650
        /*019c*/ 	.word	0x00000010
        /*01a0*/ 	.word	0x00000000
        /*01a4*/ 	.short	0x0101
        /*01a6*/ 	.byte	0x3f
	.zero		1


	//   ....[15]....
        /*01a8*/ 	.word	0x0000a190
        /*01ac*/ 	.word	0x00000006
        /*01b0*/ 	.word	0x00031820
        /*01b4*/ 	.short	0x010a
        /*01b6*/ 	.byte	0x3f
	.zero		1


	//   ....[16]....
        /*01b8*/ 	.word	0x0000ac00
        /*01bc*/ 	.word	0x00000006
        /*01c0*/ 	.word	0x00031838
        /*01c4*/ 	.short	0x010a
        /*01c6*/ 	.byte	0x3f
	.zero		1


	//   ....[17]....
        /*01c8*/ 	.word	0x0000af50
        /*01cc*/ 	.word	0x00000014
        /*01d0*/ 	.word	0x00031820
        /*01d4*/ 	.short	0x010a
        /*01d6*/ 	.byte	0x3f
	.zero		1


	//   ....[18]....
        /*01d8*/ 	.word	0x0000b390
        /*01dc*/ 	.word	0x00000006
        /*01e0*/ 	.word	0x00031838
        /*01e4*/ 	.short	0x010a
        /*01e6*/ 	.byte	0x3f
	.zero		1


	//   ....[19]....
        /*01e8*/ 	.word	0x0000b900
        /*01ec*/ 	.word	0x00000005
        /*01f0*/ 	.word	0x00000000
        /*01f4*/ 	.short	0x010a
        /*01f6*/ 	.byte	0x3f
	.zero		1


	//   ....[20]....
        /*01f8*/ 	.word	0x0000b990
        /*01fc*/ 	.word	0x00000003
        /*0200*/ 	.word	0x00000000
        /*0204*/ 	.short	0x010a
        /*0206*/ 	.byte	0x3f
	.zero		1


	//   ....[21]....
        /*0208*/ 	.word	0x0000b9e0
        /*020c*/ 	.word	0x00000002
        /*0210*/ 	.word	0x00031838
        /*0214*/ 	.short	0x010a
        /*0216*/ 	.byte	0x3f
	.zero		1


	//   ....[22]....
        /*0218*/ 	.word	0x0000ba40
        /*021c*/ 	.word	0x00000011
        /*0220*/ 	.word	0x00031800
        /*0224*/ 	.short	0x010a
        /*0226*/ 	.byte	0x3f
	.zero		1


	//   ....[23]....
        /*0228*/ 	.word	0x0000ba90
        /*022c*/ 	.word	0x00000010
        /*0230*/ 	.word	0x00031810
        /*0234*/ 	.short	0x010a
        /*0236*/ 	.byte	0x3f
	.zero		1


	//   ....[24]....
        /*0238*/ 	.word	0x0000bae0
        /*023c*/ 	.word	0x00000011
        /*0240*/ 	.word	0x00031830
        /*0244*/ 	.short	0x010a
        /*0246*/ 	.byte	0x3f
	.zero		1


	//   ....[25]....
        /*0248*/ 	.word	0x0000bb30
        /*024c*/ 	.word	0x00000006
        /*0250*/ 	.word	0x00031820
        /*0254*/ 	.short	0x010a
        /*0256*/ 	.byte	0x3f
	.zero		1


	//   ....[26]....
        /*0258*/ 	.word	0x0000bb80
        /*025c*/ 	.word	0x00000006
        /*0260*/ 	.word	0x00031838
        /*0264*/ 	.short	0x010a
        /*0266*/ 	.byte	0x3f
	.zero		1


	//   ....[27]....
        /*0268*/ 	.word	0x0000bbe0
        /*026c*/ 	.word	0x00000014
        /*0270*/ 	.word	0x00031820
        /*0274*/ 	.short	0x010a
        /*0276*/ 	.byte	0x3f
	.zero		1


	//   ....[28]....
        /*0278*/ 	.word	0x0000bc30
        /*027c*/ 	.word	0x00000006
        /*0280*/ 	.word	0x00031838
        /*0284*/ 	.short	0x010a
        /*0286*/ 	.byte	0x3f
	.zero		1


	//   ....[29]....
        /*0288*/ 	.word	0x0000bc80
        /*028c*/ 	.word	0x00000005
        /*0290*/ 	.word	0x00000000
        /*0294*/ 	.short	0x010a
        /*0296*/ 	.byte	0x3f
	.zero		1


	//   ....[30]....
        /*0298*/ 	.word	0x0000bcd0
        /*029c*/ 	.word	0x00000003
        /*02a0*/ 	.word	0x00000000
        /*02a4*/ 	.short	0x010a
        /*02a6*/ 	.byte	0x3f
	.zero		1


	//----- nvinfo : EIATTR_NUM_MBARRIERS
	.align		4
.L_450:
        /*02a8*/ 	.byte	0x03, 0x38
        /*02aa*/ 	.short	0x0007


	//----- nvinfo : EIATTR_EXIT_INSTR_OFFSETS
	.align		4
        /*02ac*/ 	.byte	0x04, 0x1c
        /*02ae*/ 	.short	(.L_452 - .L_451)


	//   ....[0]....
.L_451:
        /*02b0*/ 	.word	0x0000ba30


	//----- nvinfo : EIATTR_MAX_THREADS
	.align		4
.L_452:
        /*02b4*/ 	.byte	0x04, 0x05
        /*02b6*/ 	.short	(.L_454 - .L_453)
.L_453:
        /*02b8*/ 	.word	0x00000180
        /*02bc*/ 	.word	0x00000001
        /*02c0*/ 	.word	0x00000001


	//----- nvinfo : EIATTR_CRS_STACK_SIZE
	.align		4
.L_454:
        /*02c4*/ 	.byte	0x04, 0x1e
        /*02c6*/ 	.short	(.L_456 - .L_455)
.L_455:
        /*02c8*/ 	.word	0x00000000


	//----- nvinfo : EIATTR_CBANK_PARAM_SIZE
	.align		4
.L_456:
        /*02cc*/ 	.byte	0x03, 0x19
        /*02ce*/ 	.short	0x0770


	//----- nvinfo : EIATTR_PARAM_CBANK
	.align		4
        /*02d0*/ 	.byte	0x04, 0x0a
        /*02d2*/ 	.short	(.L_458 - .L_457)
	.align		4
.L_457:
        /*02d4*/ 	.word	index@(.nv.constant0._ZN7cutlass13device_kernelIN5flash11enable_sm90INS1_16FlashAttnBwdSm90INS1_25CollectiveMainloopBwdSm90ILi2ELi1ELi1EN4cute5tupleIJNS5_1CILi1EEES8_S8_EEENS6_IJNS7_ILi64EEENS7_ILi80EEENS7_ILi256EEEEEENS_10bfloat16_tEfNS_4arch4Sm90ELb1ELb0ELb0ELb1ELb0ELb0ELb1ELb1ELi2ELi1ELi1ELi1ELb0EEENS1_24CollectiveEpilogueBwdGQAISD_fSG_Li256ELb1ELb0EEENS1_25SingleTileBwdLPTSchedulerILb1ELi80ELb0EEEEEEEEEvNT_6ParamsE)
        /*02d8*/ 	.short	0x0210
        /*02da*/ 	.short	0x0770


	//----- nvinfo : EIATTR_SW_WAR
	.align		4
.L_458:
        /*02dc*/ 	.byte	0x04, 0x36
        /*02de*/ 	.short	(.L_460 - .L_459)
.L_459:
        /*02e0*/ 	.word	0x00000008
.L_460:


//--------------------- .nv.info._ZN7cutlass13device_kernelIN5flash22FlashAttnBwdPreprocessIN4cute5tupleIJNS3_1CILi64EEENS5_ILi256EEEEEENS_10bfloat16_tEfNS_4arch4Sm90ELb1ELb1EEEEEvNT_6ParamsE --------------------------
	.section	.nv.info._ZN7cutlass13device_kernelIN5flash22FlashAttnBwdPreprocessIN4cute5tupleIJNS3_1CILi64EEENS5_ILi256EEEEEENS_10bfloat16_tEfNS_4arch4Sm90ELb1ELb1EEEEEvNT_6ParamsE,"",@"SHT_CUDA_INFO"
	.sectionflags	@""
	.align	4


	//----- nvinfo : EIATTR_CUDA_API_VERSION
	.align		4
        /*0000*/ 	.byte	0x04, 0x37
        /*0002*/ 	.short	(.L_462 - .L_461)
.L_461:
        /*0004*/ 	.word	0x00000082


	//----- nvinfo : EIATTR_KPARAM_INFO
	.align		4
.L_462:
        /*0008*/ 	.byte	0x04, 0x17
        /*000a*/ 	.short	(.L_464 - .L_463)
.L_463:
        /*000c*/ 	.word	0x00000000
        /*0010*/ 	.short	0x0000
        /*0012*/ 	.short	0x0000
        /*0014*/ 	.byte	0x00, 0xf0, 0xc1, 0x03


	//----- nvinfo : EIATTR_SPARSE_MMA_MASK
	.align		4
.L_464:
        /*0018*/ 	.byte	0x03, 0x50
        /*001a*/ 	.short	0x0000


	//----- nvinfo : EIATTR_MAXREG_COUNT
	.align		4
        /*001c*/ 	.byte	0x03, 0x1b
        /*001e*/ 	.short	0x0080


	//----- nvinfo : EIATTR_MERCURY_ISA_VERSION
	.align		4
        /*0020*/ 	.byte	0x03, 0x5f
        /*0022*/ 	.short	0x0101


	//----- nvinfo : EIATTR_COOP_GROUP_MASK_REGIDS
	.align		4
        /*0024*/ 	.byte	0x04, 0x29
        /*0026*/ 	.short	(.L_466 - .L_465)


	//   ....[0]....
.L_465:
        /*0028*/ 	.word	0xffffffff


	//   ....[1]....
        /*002c*/ 	.word	0xffffffff


	//   ....[2]....
        /*0030*/ 	.word	0xffffffff


	//   ....[3]....
        /*0034*/ 	.word	0xffffffff


	//   ....[4]....
        /*0038*/ 	.word	0xffffffff


	//   ....[5]....
        /*003c*/ 	.word	0xffffffff


	//   ....[6]....
        /*0040*/ 	.word	0xffffffff


	//   ....[7]....
        /*0044*/ 	.word	0xffffffff


	//   ....[8]....
        /*0048*/ 	.word	0xffffffff


	//   ....[9]....
        /*004c*/ 	.word	0xffffffff


	//   ....[10]....
        /*0050*/ 	.word	0xffffffff


	//   ....[11]....
        /*0054*/ 	.word	0xffffffff


	//   ....[12]....
        /*0058*/ 	.word	0xffffffff


	//   ....[13]....
        /*005c*/ 	.word	0xffffffff


	//   ....[14]....
        /*0060*/ 	.word	0xffffffff


	//   ....[15]....
        /*0064*/ 	.word	0xffffffff


	//----- nvinfo : EIATTR_COOP_GROUP_INSTR_OFFSETS
	.align		4
.L_466:
        /*0068*/ 	.byte	0x04, 0x28
        /*006a*/ 	.short	(.L_468 - .L_467)


	//   ....[0]....
.L_467:
        /*006c*/ 	.word	0x00002720


	//   ....[1]....
        /*0070*/ 	.word	0x00002730


	//   ....[2]....
        /*0074*/ 	.word	0x00002740


	//   ....[3]....
        /*0078*/ 	.word	0x00002750


	//   ....[4]....
        /*007c*/ 	.word	0x000027a0


	//   ....[5]....
        /*0080*/ 	.word	0x000027d0


	//   ....[6]....
        /*0084*/ 	.word	0x000027e0


	//   ....[7]....
        /*0088*/ 	.word	0x000027f0


	//   ....[8]....
        /*008c*/ 	.word	0x00002830


	//   ....[9]....
        /*0090*/ 	.word	0x00002850


	//   ....[10]....
        /*0094*/ 	.word	0x00002860


	//   ....[11]....
        /*0098*/ 	.word	0x00002870


	//   ....[12]....
        /*009c*/ 	.word	0x000028b0


	//   ....[13]....
        /*00a0*/ 	.word	0x000028e0


	//   ....[14]....
        /*00a4*/ 	.word	0x000028f0


	//   ....[15]....
        /*00a8*/ 	.word	0x00002910


	//----- nvinfo : EIATTR_EXIT_INSTR_OFFSETS
	.align		4
.L_468:
        /*00ac*/ 	.byte	0x04, 0x1c
        /*00ae*/ 	.short	(.L_470 - .L_469)


	//   ....[0]....
.L_469:
        /*00b0*/ 	.word	0x00000320


	//   ....[1]....
        /*00b4*/ 	.word	0x000030d0


	//   ....[2]....
        /*00b8*/ 	.word	0x00003170


	//----- nvinfo : EIATTR_MAX_THREADS
	.align		4
.L_470:
        /*00bc*/ 	.byte	0x04, 0x05
        /*00be*/ 	.short	(.L_472 - .L_471)
.L_471:
        /*00c0*/ 	.word	0x00000100
        /*00c4*/ 	.word	0x00000001
        /*00c8*/ 	.word	0x00000001


	//----- nvinfo : EIATTR_CRS_STACK_SIZE
	.align		4
.L_472:
        /*00cc*/ 	.byte	0x04, 0x1e
        /*00ce*/ 	.short	(.L_474 - .L_473)
.L_473:
        /*00d0*/ 	.word	0x00000000


	//----- nvinfo : EIATTR_CBANK_PARAM_SIZE
	.align		4
.L_474:
        /*00d4*/ 	.byte	0x03, 0x19
        /*00d6*/ 	.short	0x00f0


	//----- nvinfo : EIATTR_PARAM_CBANK
	.align		4
        /*00d8*/ 	.byte	0x04, 0x0a
        /*00da*/ 	.short	(.L_476 - .L_475)
	.align		4
.L_475:
        /*00dc*/ 	.word	index@(.nv.constant0._ZN7cutlass13device_kernelIN5flash22FlashAttnBwdPreprocessIN4cute5tupleIJNS3_1CILi64EEENS5_ILi256EEEEEENS_10bfloat16_tEfNS_4arch4Sm90ELb1ELb1EEEEEvNT_6ParamsE)
        /*00e0*/ 	.short	0x0210
        /*00e2*/ 	.short	0x00f0


	//----- nvinfo : EIATTR_SW_WAR
	.align		4
.L_476:
        /*00e4*/ 	.byte	0x04, 0x36
        /*00e6*/ 	.short	(.L_478 - .L_477)
.L_477:
        /*00e8*/ 	.word	0x00000008
.L_478:


//--------------------- .nv.callgraph             --------------------------
	.section	.nv.callgraph,"",@"SHT_CUDA_CALLGRAPH"
	.align	4
	.sectionentsize	8
	.align		4
        /*0000*/ 	.word	0x00000000
	.align		4
        /*0004*/ 	.word	0xffffffff
	.align		4
        /*0008*/ 	.word	index@(_ZN7cutlass13device_kernelIN5flash11enable_sm90INS1_16FlashAttnBwdSm90INS1_25CollectiveMainloopBwdSm90ILi2ELi1ELi1EN4cute5tupleIJNS5_1CILi1EEES8_S8_EEENS6_IJNS7_ILi64EEENS7_ILi80EEENS7_ILi256EEEEEENS_10bfloat16_tEfNS_4arch4Sm90ELb0ELb0ELb0ELb0ELb0ELb0ELb1ELb1ELi2ELi1ELi1ELi1ELb0EEENS1_21CollectiveEpilogueBwdISD_SE_SG_Li256ELb0ELb1ELi2EEENS1_19SingleTileSchedulerILb0ELb0ELb0ELi80EEEEEEEEEvNT_6ParamsE)
	.align		4
        /*000c*/ 	.word	index@(__assertfail)
	.align		4
        /*0010*/ 	.word	index@(_ZN7cutlass13device_kernelIN5flash11enable_sm90INS1_16FlashAttnBwdSm90INS1_25CollectiveMainloopBwdSm90ILi2ELi1ELi1EN4cute5tupleIJNS5_1CILi1EEES8_S8_EEENS6_IJNS7_ILi64EEENS7_ILi80EEENS7_ILi256EEEEEENS_10bfloat16_tEfNS_4arch4Sm90ELb0ELb1ELb0ELb0ELb0ELb0ELb1ELb1ELi2ELi1ELi1ELi1ELb0EEENS1_21CollectiveEpilogueBwdISD_SE_SG_Li256ELb0ELb1ELi2EEENS1_19SingleTileSchedulerILb0ELb0ELb0ELi80EEEEEEEEEvNT_6ParamsE)
	.align		4
        /*0014*/ 	.word	index@(__assertfail)
	.align		4
        /*0018*/ 	.word	index@(_ZN7cutlass13device_kernelIN5flash11enable_sm90INS1_16FlashAttnBwdSm90INS1_25CollectiveMainloopBwdSm90ILi2ELi1ELi1EN4cute5tupleIJNS5_1CILi1EEES8_S8_EEENS6_IJNS7_ILi64EEENS7_ILi80EEENS7_ILi256EEEEEENS_10bfloat16_tEfNS_4arch4Sm90ELb1ELb0ELb0ELb0ELb0ELb0ELb1ELb1ELi2ELi1ELi1ELi1ELb0EEENS1_21CollectiveEpilogueBwdISD_SE_SG_Li256ELb0ELb1ELi2EEENS1_25SingleTileBwdLPTSchedulerILb0ELi80ELb0EEEEEEEEEvNT_6ParamsE)
	.align		4
        /*001c*/ 	.word	index@(__assertfail)
	.align		4
        /*0020*/ 	.word	0x00000000
	.align		4
        /*0024*/ 	.word	0xfffffffe
	.align		4
        /*0028*/ 	.word	0x00000000
	.align		4
        /*002c*/ 	.word	0xfffffffd
	.align		4
        /*0030*/ 	.word	0x00000000
	.align		4
        /*0034*/ 	.word	0xfffffffc


//--------------------- .nv.constant4             --------------------------
	.section	.nv.constant4,"a",@progbits
	.align	8
	.align		8
.nv.constant4:
        /*0000*/ 	.dword	__assertfail
	.align		8
        /*0008*/ 	.dword	__unnamed_1
	.align		8
        /*0010*/ 	.dword	__unnamed_2
	.align		8
        /*0018*/ 	.dword	_ZN66_INTERNAL_6ec014ad_30_flash_bwd_hdim256_bf16_sm90_cu_1f2e7571_30274cuda3std3__45__cpo5beginE
	.align		8
        /*0020*/ 	.dword	_ZN66_INTERNAL_6ec014ad_30_flash_bwd_hdim256_bf16_sm90_cu_1f2e7571_30274cuda3std3__45__cpo3endE
	.align		8
        /*0028*/ 	.dword	_ZN66_INTERNAL_6ec014ad_30_flash_bwd_hdim256_bf16_sm90_cu_1f2e7571_30274cuda3std3__45__cpo6cbeginE
	.align		8
        /*0030*/ 	.dword	_ZN66_INTERNAL_6ec014ad_30_flash_bwd_hdim256_bf16_sm90_cu_1f2e7571_30274cuda3std3__45__cpo4cendE
	.align		8
        /*0038*/ 	.dword	_ZN66_INTERNAL_6ec014ad_30_flash_bwd_hdim256_bf16_sm90_cu_1f2e7571_30274cuda3std3__468_GLOBAL__N__6ec014ad_30_flash_bwd_hdim256_bf16_sm90_cu_1f2e7571_30276ignoreE
	.align		8
        /*0040*/ 	.dword	_ZN66_INTERNAL_6ec014ad_30_flash_bwd_hdim256_bf16_sm90_cu_1f2e7571_30274cuda3std3__419piecewise_constructE
	.align		8
        /*0048*/ 	.dword	_ZN66_INTERNAL_6ec014ad_30_flash_bwd_hdim256_bf16_sm90_cu_1f2e7571_30274cuda3std3__48in_placeE
	.align		8
        /*0050*/ 	.dword	_ZN66_INTERNAL_6ec014ad_30_flash_bwd_hdim256_bf16_sm90_cu_1f2e7571_30274cuda3std6ranges3__45__cpo4swapE
	.align		8
        /*0058*/ 	.dword	_ZN66_INTERNAL_6ec014ad_30_flash_bwd_hdim256_bf16_sm90_cu_1f2e7571_30274cuda3std6ranges3__45__cpo9iter_moveE
	.align		8
        /*0060*/ 	.dword	_ZN66_INTERNAL_6ec014ad_30_flash_bwd_hdim256_bf16_sm90_cu_1f2e7571_30274cute7productE
	.align		8
        /*0068*/ 	.dword	_ZN66_INTERNAL_6ec014ad_30_flash_bwd_hdim256_bf16_sm90_cu_1f2e7571_30274cute1_E
	.align		8
        /*0070*/ 	.dword	$str$23
	.align		8
        /*0078*/ 	.dword	$str$24


//--------------------- .text._ZN7cutlass13device_kernelIN5flash11enable_sm90INS1_16FlashAttnBwdSm90INS1_25CollectiveMainloopBwdSm90ILi2ELi1ELi1EN4cute5tupleIJNS5_1CILi1EEES8_S8_EEENS6_IJNS7_ILi64EEENS7_ILi80EEENS7_ILi256EEEEEENS_10bfloat16_tEfNS_4arch4Sm90ELb0ELb0ELb0ELb0ELb0ELb0ELb1ELb1ELi2ELi1ELi1ELi1ELb0EEENS1_21CollectiveEpilogueBwdISD_SE_SG_Li256ELb0ELb1ELi2EEENS1_19SingleTileSchedulerILb0ELb0ELb0ELi80EEEEEEEEEvNT_6ParamsE --------------------------
	.section	.text._ZN7cutlass13device_kernelIN5flash11enable_sm90INS1_16FlashAttnBwdSm90INS1_25CollectiveMainloopBwdSm90ILi2ELi1ELi1EN4cute5tupleIJNS5_1CILi1EEES8_S8_EEENS6_IJNS7_ILi64EEENS7_ILi80EEENS7_ILi256EEEEEENS_10bfloat16_tEfNS_4arch4Sm90ELb0ELb0ELb0ELb0ELb0ELb0ELb1ELb1ELi2ELi1ELi1ELi1ELb0EEENS1_21CollectiveEpilogueBwdISD_SE_SG_Li256ELb0ELb1ELi2EEENS1_19SingleTileSchedulerILb0ELb0ELb0ELi80EEEEEEEEEvNT_6ParamsE,"ax",@progbits
	.align	128
.text._ZN7cutlass13device_kernelIN5flash11enable_sm90INS1_16FlashAttnBwdSm90INS1_25CollectiveMainloopBwdSm90ILi2ELi1ELi1EN4cute5tupleIJNS5_1CILi1EEES8_S8_EEENS6_IJNS7_ILi64EEENS7_ILi80EEENS7_ILi256EEEEEENS_10bfloat16_tEfNS_4arch4Sm90ELb0ELb0ELb0ELb0ELb0ELb0ELb1ELb1ELi2ELi1ELi1ELi1ELb0EEENS1_21CollectiveEpilogueBwdISD_SE_SG_Li256ELb0ELb1ELi2EEENS1_19SingleTileSchedulerILb0ELb0ELb0ELi80EEEEEEEEEvNT_6ParamsE:
        .type           _ZN7cutlass13device_kernelIN5flash11enable_sm90INS1_16FlashAttnBwdSm90INS1_25CollectiveMainloopBwdSm90ILi2ELi1ELi1EN4cute5tupleIJNS5_1CILi1EEES8_S8_EEENS6_IJNS7_ILi64EEENS7_ILi80EEENS7_ILi256EEEEEENS_10bfloat16_tEfNS_4arch4Sm90ELb0ELb0ELb0ELb0ELb0ELb0ELb1ELb1ELi2ELi1ELi1ELi1ELb0EEENS1_21CollectiveEpilogueBwdISD_SE_SG_Li256ELb0ELb1ELi2EEENS1_19SingleTileSchedulerILb0ELb0ELb0ELi80EEEEEEEEEvNT_6ParamsE,@function
        .size           _ZN7cutlass13device_kernelIN5flash11enable_sm90INS1_16FlashAttnBwdSm90INS1_25CollectiveMainloopBwdSm90ILi2ELi1ELi1EN4cute5tupleIJNS5_1CILi1EEES8_S8_EEENS6_IJNS7_ILi64EEENS7_ILi80EEENS7_ILi256EEEEEENS_10bfloat16_tEfNS_4arch4Sm90ELb0ELb0ELb0ELb0ELb0ELb0ELb1ELb1ELi2ELi1ELi1ELi1ELb0EEENS1_21CollectiveEpilogueBwdISD_SE_SG_Li256ELb0ELb1ELi2EEENS1_19SingleTileSchedulerILb0ELb0ELb0ELi80EEEEEEEEEvNT_6ParamsE,(.L_x_1145 - _ZN7cutlass13device_kernelIN5flash11enable_sm90INS1_16FlashAttnBwdSm90INS1_25CollectiveMainloopBwdSm90ILi2ELi1ELi1EN4cute5tupleIJNS5_1CILi1EEES8_S8_EEENS6_IJNS7_ILi64EEENS7_ILi80EEENS7_ILi256EEEEEENS_10bfloat16_tEfNS_4arch4Sm90ELb0ELb0ELb0ELb0ELb0ELb0ELb1ELb1ELi2ELi1ELi1ELi1ELb0EEENS1_21CollectiveEpilogueBwdISD_SE_SG_Li256ELb0ELb1ELi2EEENS1_19SingleTileSchedulerILb0ELb0ELb0ELi80EEEEEEEEEvNT_6ParamsE)
        .other          _ZN7cutlass13device_kernelIN5flash11enable_sm90INS1_16FlashAttnBwdSm90INS1_25CollectiveMainloopBwdSm90ILi2ELi1ELi1EN4cute5tupleIJNS5_1CILi1EEES8_S8_EEENS6_IJNS7_ILi64EEENS7_ILi80EEENS7_ILi256EEEEEENS_10bfloat16_tEfNS_4arch4Sm90ELb0ELb0ELb0ELb0ELb0ELb0ELb1ELb1ELi2ELi1ELi1ELi1ELb0EEENS1_21CollectiveEpilogueBwdISD_SE_SG_Li256ELb0ELb1ELi2EEENS1_19SingleTileSchedulerILb0ELb0ELb0ELi80EEEEEEEEEvNT_6ParamsE,@"STO_CUDA_ENTRY STV_DEFAULT"
_ZN7cutlass13device_kernelIN5flash11enable_sm90INS1_16FlashAttnBwdSm90INS1_25CollectiveMainloopBwdSm90ILi2ELi1ELi1EN4cute5tupleIJNS5_1CILi1EEES8_S8_EEENS6_IJNS7_ILi64EEENS7_ILi80EEENS7_ILi256EEEEEENS_10bfloat16_tEfNS_4arch4Sm90ELb0ELb0ELb0ELb0ELb0ELb0ELb1ELb1ELi2ELi1ELi1ELi1ELb0EEENS1_21CollectiveEpilogueBwdISD_SE_SG_Li256ELb0ELb1ELi2EEENS1_19SingleTileSchedulerILb0ELb0ELb0ELi80EEEEEEEEEvNT_6ParamsE:
[----:B------:R-:W1:Y:S02]  /*0000*/  LDC R1, c[0x0][0x28] ;  /* 0x00000a00ff017b82 */ /* 0x000e640000000800 */
[----:B-1----:R-:W-:Y:S01]  /*0010*/  VIADD R1, R1, 0xfffffff8 ;  /* 0xfffffff801017836 */ /* 0x002fe20000000000 */
[----:B------:R-:W1:Y:S01]  /*0020*/  S2R R4, SR_TID.X ;  /* 0x0000000000047919 */ /* 0x000e620000002100 */
[----:B------:R-:W-:Y:S01]  /*0030*/  ELECT P0, URZ, PT ;  /* 0x00000000003f782f */ /* 0x000fe20003800000 */
[----:B------:R-:W-:Y:S01]  /*0040*/  BSSY B0, `(.L_x_0) ;  /* 0x0000019000007945 */ /* 0x000fe20003800000 */
[----:B-1----:R-:W-:-:S05]  /*0050*/  SHF.R.U32.HI R2, RZ, 0x5, R4 ;  /* 0x00000005ff027819 */ /* 0x002fca0000011604 */
[----:B------:R-:W1:Y:S02]  /*0060*/  SHFL.IDX PT, R0, R2, RZ, 0x1f ;  /* 0x00001fff02007589 */ /* 0x000e6400000e0000 */
[----:B-1----:R-:W-:-:S13]  /*0070*/  ISETP.EQ.AND P0, PT, R0, RZ, P0 ;  /* 0x000000ff0000720c */ /* 0x002fda0000702270 */
[----:B------:R-:W-:Y:S05]  /*0080*/  @!P0 BRA `(.L_x_1) ;  /* 0x0000000000508947 */ /* 0x000fea0003800000 */
[----:B------:R-:W-:Y:S02]  /*0090*/  ULDC.64 UR4, c[0x0][0x198] ;  /* 0x0000660000047ab9 */ /* 0x000fe40000000a00 */
[----:B------:R-:W-:Y:S02]  /*00a0*/  UIADD3 UR6, UP0, UR4, 0xf0, URZ ;  /* 0x000000f004067890 */ /* 0x000fe4000ff1e03f */
[----:B------:R-:W-:Y:S02]  /*00b0*/  UIADD3 UR8, UP1, UR4, 0x1f0, URZ ;  /* 0x000001f004087890 */ /* 0x000fe4000ff3e03f */
[----:B------:R-:W-:Y:S02]  /*00c0*/  UIADD3 UR10, UP2, UR4, 0x2f0, URZ ;  /* 0x000002f0040a7890 */ /* 0x000fe4000ff5e03f */
[----:B------:R-:W-:Y:S02]  /*00d0*/  UIADD3 UR12, UP3, UR4, 0x3f0, URZ ;  /* 0x000003f0040c7890 */ /* 0x000fe4000ff7e03f */
[----:B------:R-:W-:-:S02]  /*00e0*/  UIADD3 UR14, UP4, UR4, 0x670, URZ ;  /* 0x00000670040e7890 */ /* 0x000fc4000ff9e03f */
[----:B------:R-:W-:Y:S02]  /*00f0*/  UIADD3.X UR7, URZ, UR5, URZ, UP0, !UPT ;  /* 0x000000053f077290 */ /* 0x000fe400087fe43f */
[----:B------:R-:W-:Y:S02]  /*0100*/  UIADD3 UR4, UP5, UR4, 0x770, URZ ;  /* 0x0000077004047890 */ /* 0x000fe4000ffbe03f */
[----:B------:R-:W-:Y:S02]  /*0110*/  UIADD3.X UR9, URZ, UR5, URZ, UP1, !UPT ;  /* 0x000000053f097290 */ /* 0x000fe40008ffe43f */
[----:B------:R-:W-:Y:S02]  /*0120*/  UIADD3.X UR11, URZ, UR5, URZ, UP2, !UPT ;  /* 0x000000053f0b7290 */ /* 0x000fe400097fe43f */
[----:B------:R-:W-:Y:S01]  /*0130*/  UIADD3.X UR13, URZ, UR5, URZ, UP3, !UPT ;  /* 0x000000053f0d7290 */ /* 0x000fe20009ffe43f */
[----:B------:R1:W-:Y:S01]  /*0140*/  UTMACCTL.PF [UR6] ;  /* 0x00000000060079b9 */ /* 0x0003e20008040000 */
[----:B------:R-:W-:-:S03]  /*0150*/  UIADD3.X UR15, URZ, UR5, URZ, UP4, !UPT ;  /* 0x000000053f0f7290 */ /* 0x000fc6000a7fe43f */
[----:B------:R1:W-:Y:S01]  /*0160*/  UTMACCTL.PF [UR8] ;  /* 0x00000000080079b9 */ /* 0x0003e20008040000 */
[----:B------:R-:W-:Y:S01]  /*0170*/  UIADD3.X UR5, URZ, UR5, URZ, UP5, !UPT ;  /* 0x000000053f057290 */ /* 0x000fe2000affe43f */
[----:B------:R1:W-:Y:S02]  /*0180*/  UTMACCTL.PF [UR10] ;  /* 0x000000000a0079b9 */ /* 0x0003e40008040000 */
[----:B------:R1:W-:Y:S02]  /*0190*/  UTMACCTL.PF [UR12] ;  /* 0x000000000c0079b9 */ /* 0x0003e40008040000 */
[----:B------:R1:W-:Y:S04]  /*01a0*/  UTMACCTL.PF [UR14] ;  /* 0x000000000e0079b9 */ /* 0x0003e80008040000 */
[----:B------:R1:W-:Y:S02]  /*01b0*/  UTMACCTL.PF [UR4] ;  /* 0x00000000040079b9 */ /* 0x0003e40008040000 */
[----:B-1----:R-:W-:Y:S01]  /*01c0*/  NOP ;  /* 0x0000000000007918 */ /* 0x002fe20000000000 */
.L_x_1:
[----:B------:R-:W-:Y:S05]  /*01d0*/  BSYNC B0 ;  /* 0x0000000000007941 */ /* 0x000fea0003800000 */
.L_x_0:
[----:B------:R-:W-:Y:S01]  /*01e0*/  VOTEU.ANY UP0, P0 ;  /* 0x00000000003f7886 */ /* 0x000fe20000000100 */
[----:B------:R-:W1:Y:S01]  /*01f0*/  SHFL.IDX PT, R0, R2, RZ, 0x1f ;  /* 0x00001fff02007589 */ /* 0x000e6200000e0000 */
[----:B------:R-:W-:-:S03]  /*0200*/  UMOV UR4, 0x1 ;  /* 0x0000000100047882 */ /* 0x000fc60000000000 */
[----:B------:R-:W2:Y:S01]  /*0210*/  @UP0 S2UR UR7, SR_CgaCtaId ;  /* 0x00000000000709c3 */ /* 0x000ea20000008800 */
[----:B------:R-:W-:Y:S01]  /*0220*/  @UP0 UMOV UR6, 0x400 ;  /* 0x0000040000060882 */ /* 0x000fe20000000000 */
[----:B------:R-:W-:-:S04]  /*0230*/  @UP0 UIADD3 UR4, -UR4, 0x100000, URZ ;  /* 0x0010000004040890 */ /* 0x000fc8000fffe13f */
[----:B------:R-:W-:Y:S02]  /*0240*/  @UP0 USHF.L.U32 UR5, UR4, 0xb, URZ ;  /* 0x0000000b04050899 */ /* 0x000fe4000800063f */
[----:B------:R-:W-:Y:S01]  /*0250*/  @UP0 USHF.L.U32 UR4, UR4, 0x1, URZ ;  /* 0x0000000104040899 */ /* 0x000fe2000800063f */
[----:B-1----:R-:W-:Y:S02]  /*0260*/  ISETP.NE.AND P1, PT, R0, RZ, PT ;  /* 0x000000ff0000720c */ /* 0x002fe40003f25270 */
[----:B------:R-:W-:Y:S01]  /*0270*/  SHF.R.U32.HI R0, RZ, 0x7, R4 ;  /* 0x00000007ff007819 */ /* 0x000fe20000011604 */
[----:B--2---:R-:W-:Y:S01]  /*0280*/  @UP0 ULEA UR6, UR7, UR6, 0x18 ;  /* 0x0000000607060291 */ /* 0x004fe2000f8ec03f */
[----:B------:R-:W-:-:S04]  /*0290*/  VOTEU.ANY UP0, P0 ;  /* 0x00000000003f7886 */ /* 0x000fc80000000100 */
[----:B------:R-:W1:Y:S04]  /*02a0*/  SHFL.IDX PT, R0, R0, RZ, 0x1f ;  /* 0x00001fff00007589 */ /* 0x000e6800000e0000 */
[----:B------:R-:W2:Y:S03]  /*02b0*/  FENCE.VIEW.ASYNC.S ;  /* 0x00000000000073c6 */ /* 0x000ea60000000000 */
[----:B--2---:R2:W3:Y:S01]  /*02c0*/  @UP0 SYNCS.EXCH.64 URZ, [UR6+0x31800], UR4 ;  /* 0x03180004063f05b2 */ /* 0x0044e20008000100 */
[----:B------:R-:W-:Y:S05]  /*02d0*/  @P1 BRA `(.L_x_2) ;  /* 0x0000000000481947 */ /* 0x000fea0003800000 */
[----:B--2---:R-:W2:Y:S01]  /*02e0*/  S2UR UR5, SR_CgaCtaId ;  /* 0x00000000000579c3 */ /* 0x004ea20000008800 */
[----:B------:R-:W-:Y:S01]  /*02f0*/  UMOV UR4, 0x400 ;  /* 0x0000040000047882 */ /* 0x000fe20000000000 */
[----:B------:R-:W-:Y:S01]  /*0300*/  UMOV UR6, 0x1 ;  /* 0x0000000100067882 */ /* 0x000fe20000000000 */
[----:B------:R-:W-:Y:S01]  /*0310*/  UMOV UR9, 0x100 ;  /* 0x0000010000097882 */ /* 0x000fe20000000000 */
[----:B------:R-:W-:-:S04]  /*0320*/  UIADD3 UR6, -UR6, 0x100000, URZ ;  /* 0x0010000006067890 */ /* 0x000fc8000fffe13f */
[----:B------:R-:W-:Y:S02]  /*0330*/  USHF.L.U32 UR7, UR6, 0xb, URZ ;  /* 0x0000000b06077899 */ /* 0x000fe4000800063f */
[----:B------:R-:W-:Y:S01]  /*0340*/  USHF.L.U32 UR6, UR6, 0x1, URZ ;  /* 0x0000000106067899 */ /* 0x000fe2000800063f */
[----:B------:R-:W-:Y:S01]  /*0350*/  ELECT P0, URZ, PT ;  /* 0x00000000003f782f */ /* 0x000fe20003800000 */
[----:B--2---:R-:W-:Y:S02]  /*0360*/  ULEA UR8, UR5, UR4, 0x18 ;  /* 0x0000000405087291 */ /* 0x004fe4000f8ec03f */
[----:B------:R-:W-:-:S04]  /*0370*/  UIADD3 UR4, -UR9, 0x100000, URZ ;  /* 0x0010000009047890 */ /* 0x000fc8000fffe13f */
[----:B------:R-:W-:Y:S02]  /*0380*/  USHF.L.U32 UR5, UR4, 0xb, URZ ;  /* 0x0000000b04057899 */ /* 0x000fe4000800063f */
[----:B------:R-:W-:Y:S01]  /*0390*/  USHF.L.U32 UR4, UR4, 0x1, URZ ;  /* 0x0000000104047899 */ /* 0x000fe2000800063f */
[----:B------:R-:W2:Y:S03]  /*03a0*/  FENCE.VIEW.ASYNC.S ;  /* 0x00000000000073c6 */ /* 0x000ea60000000000 */
[----:B--2---:R4:W2:Y:S08]  /*03b0*/  SYNCS.EXCH.64 URZ, [UR8+0x31810], UR6 ;  /* 0x03181006083f75b2 */ /* 0x0048b00008000100 */
[----:B------:R4:W1:Y:S01]  /*03c0*/  SYNCS.EXCH.64 URZ, [UR8+0x31820], UR4 ;  /* 0x03182004083f75b2 */ /* 0x0008620008000100 */
[----:B------:R4:W1:Y:S01]  /*03d0*/  SYNCS.EXCH.64 URZ, [UR8+0x31818], UR6 ;  /* 0x03181806083f75b2 */ /* 0x0008620008000100 */
[----:B------:R4:W1:Y:S02]  /*03e0*/  SYNCS.EXCH.64 URZ, [UR8+0x31828], UR4 ;  /* 0x03182804083f75b2 */ /* 0x0008640008000100 */
[----:B----4-:R-:W-:Y:S01]  /*03f0*/  NOP ;  /* 0x0000000000007918 */ /* 0x010fe20000000000 */
.L_x_2:
[----:B------:R-:W4:Y:S01]  /*0400*/  SHFL.IDX PT, R3, R2, RZ, 0x1f ;  /* 0x00001fff02037589 */ /* 0x000f2200000e0000 */
[----:B------:R-:W-:Y:S01]  /*0410*/  NOP ;  /* 0x0000000000007918 */ /* 0x000fe20000000000 */
[----:B----4-:R-:W-:-:S13]  /*0420*/  ISETP.NE.AND P0, PT, R3, RZ, PT ;  /* 0x000000ff0300720c */ /* 0x010fda0003f05270 */
[----:B------:R-:W-:Y:S05]  /*0430*/  @P0 BRA `(.L_x_3) ;  /* 0x0000000000400947 */ /* 0x000fea0003800000 */
[----:B--2---:R-:W2:Y:S01]  /*0440*/  S2UR UR5, SR_CgaCtaId ;  /* 0x00000000000579c3 */ /* 0x004ea20000008800 */
[----:B------:R-:W-:Y:S01]  /*0450*/  UMOV UR4, 0x400 ;  /* 0x0000040000047882 */ /* 0x000fe20000000000 */
[----:B------:R-:W-:Y:S01]  /*0460*/  UMOV UR6, 0x1 ;  /* 0x0000000100067882 */ /* 0x000fe20000000000 */
[----:B------:R-:W-:Y:S01]  /*0470*/  UMOV UR7, 0x100 ;  /* 0x0000010000077882 */ /* 0x000fe20000000000 */
[----:B------:R-:W-:Y:S01]  /*0480*/  ELECT P0, URZ, PT ;  /* 0x00000000003f782f */ /* 0x000fe20003800000 */
[----:B--2---:R-:W-:Y:S02]  /*0490*/  ULEA UR8, UR5, UR4, 0x18 ;  /* 0x0000000405087291 */ /* 0x004fe4000f8ec03f */
[----:B------:R-:W-:-:S04]  /*04a0*/  UIADD3 UR4, -UR6, 0x100000, URZ ;  /* 0x0010000006047890 */ /* 0x000fc8000fffe13f */
[----:B------:R-:W-:Y:S02]  /*04b0*/  USHF.L.U32 UR5, UR4, 0xb, URZ ;  /* 0x0000000b04057899 */ /* 0x000fe4000800063f */
[----:B------:R-:W-:Y:S02]  /*04c0*/  USHF.L.U32 UR4, UR4, 0x1, URZ ;  /* 0x0000000104047899 */ /* 0x000fe4000800063f */
[----:B------:R-:W-:-:S04]  /*04d0*/  UIADD3 UR6, -UR7, 0x100000, URZ ;  /* 0x0010000007067890 */ /* 0x000fc8000fffe13f */
[----:B------:R-:W-:Y:S02]  /*04e0*/  USHF.L.U32 UR7, UR6, 0xb, URZ ;  /* 0x0000000b06077899 */ /* 0x000fe4000800063f */
[----:B------:R-:W-:Y:S01]  /*04f0*/  USHF.L.U32 UR6, UR6, 0x1, URZ ;  /* 0x0000000106067899 */ /* 0x000fe2000800063f */
[----:B------:R-:W2:Y:S03]  /*0500*/  FENCE.VIEW.ASYNC.S ;  /* 0x00000000000073c6 */ /* 0x000ea60000000000 */
[----:B--2---:R4:W2:Y:S08]  /*0510*/  SYNCS.EXCH.64 URZ, [UR8+0x31830], UR4 ;  /* 0x03183004083f75b2 */ /* 0x0048b00008000100 */
[----:B------:R4:W1:Y:S02]  /*0520*/  SYNCS.EXCH.64 URZ, [UR8+0x31838], UR6 ;  /* 0x03183806083f75b2 */ /* 0x0008640008000100 */
[----:B----4-:R-:W-:Y:S01]  /*0530*/  NOP ;  /* 0x0000000000007918 */ /* 0x010fe20000000000 */
.L_x_3:
[----:B-1----:R-:W-:Y:S01]  /*0540*/  ISETP.NE.AND P0, PT, R0, RZ, PT ;  /* 0x000000ff0000720c */ /* 0x002fe20003f05270 */
[----:B------:R-:W-:Y:S01]  /*0550*/  IMAD.MOV.U32 R0, RZ, RZ, 0x1 ;  /* 0x00000001ff007424 */ /* 0x000fe200078e00ff */
[----:B------:R-:W-:Y:S01]  /*0560*/  NOP ;  /* 0x0000000000007918 */ /* 0x000fe20000000000 */
[----:B------:R-:W-:-:S03]  /*0570*/  LOP3.LUT R21, R4, 0x7f, RZ, 0xc0, !PT ;  /* 0x0000007f04157812 */ /* 0x000fc600078ec0ff */
[----:B------:R-:W-:Y:S01]  /*0580*/  SEL R0, R0, 0x2, !P0 ;  /* 0x0000000200007807 */ /* 0x000fe20004000000 */
[----:B--23--:R-:W-:Y:S06]  /*0590*/  BAR.SYNC.DEFER_BLOCKING 0x0 ;  /* 0x0000000000007b1d */ /* 0x00cfec0000010000 */
[----:B------:R-:W-:Y:S05]  /*05a0*/  @!P0 BRA `(.L_x_4) ;  /* 0x000000a4002c8947 */ /* 0x000fea0003800000 */
.L_x_5:
[----:B------:R-:W-:-:S08]  /*05b0*/  NOP ;  /* 0x0000000000007918 */ /* 0x000fd00000000000 */
[----:B------:R-:W1:Y:S02]  /*05c0*/  USETMAXREG.TRY_ALLOC.CTAPOOL UP0, 0xf0 ;  /* 0x000000f0000079c8 */ /* 0x000e640008000600 */
[----:B-1----:R-:W-:-:S13]  /*05d0*/  PLOP3.LUT P0, PT, PT, PT, UP0, 0x80, 0x0 ;  /* 0x000000000000781c */ /* 0x002fda0003f0f008 */
[----:B------:R-:W-:Y:S05]  /*05e0*/  @!P0 BRA `(.L_x_5) ;  /* 0xfffffffc00f08947 */ /* 0x000fea000383ffff */
[----:B------:R-:W1:Y:S02]  /*05f0*/  S2UR UR5, SR_CTAID.Z ;  /* 0x00000000000579c3 */ /* 0x000e640000002700 */
[----:B-1----:R-:W-:-:S13]  /*0600*/  ISETP.LE.AND P0, PT, RZ, UR5, PT ;  /* 0x00000005ff007c0c */ /* 0x002fda000bf03270 */
[----:B------:R-:W-:Y:S05]  /*0610*/  @!P0 EXIT ;  /* 0x000000000000894d */ /* 0x000fea0003800000 */
[----:B------:R-:W1:Y:S01]  /*0620*/  S2UR UR4, SR_CgaCtaId ;  /* 0x00000000000479c3 */ /* 0x000e620000008800 */
[----:B------:R-:W-:Y:S01]  /*0630*/  UMOV UR60, 0x400 ;  /* 0x00000400003c7882 */ /* 0x000fe20000000000 */
[----:B------:R-:W2:Y:S01]  /*0640*/  S2R R2, SR_TID.X ;  /* 0x0000000000027919 */ /* 0x000ea20000002100 */
[----:B------:R-:W-:Y:S01]  /*0650*/  SHF.L.U32 R3, RZ, 0x1f, RZ ;  /* 0x0000001fff037819 */ /* 0x000fe200000006ff */
[----:B-1----:R-:W-:-:S09]  /*0660*/  ULEA UR60, UR4, UR60, 0x18 ;  /* 0x0000003c043c7291 */ /* 0x002fd2000f8ec03f */
[----:B------:R-:W1:Y:S01]  /*0670*/  SYNCS.PHASECHK.TRANS64.TRYWAIT P0, [UR60+0x31800], R3 ;  /* 0x03180003ff0075a7 */ /* 0x000e62000800017c */
[----:B--2---:R-:W-:-:S05]  /*0680*/  VIADD R5, R2, 0xffffff80 ;  /* 0xffffff8002057836 */ /* 0x004fca0000000000 */
[----:B------:R-:W-:-:S04]  /*0690*/  SHF.R.S32.HI R6, RZ, 0x1f, R5 ;  /* 0x0000001fff067819 */ /* 0x000fc80000011405 */
[----:B------:R-:W-:-:S04]  /*06a0*/  LEA.HI R2, R6, R5, RZ, 0x7 ;  /* 0x0000000506027211 */ /* 0x000fc800078f38ff */
[----:B------:R-:W-:Y:S02]  /*06b0*/  SHF.R.S32.HI R7, RZ, 0x7, R2 ;  /* 0x00000007ff077819 */ /* 0x000fe40000011402 */
[----:B------:R-:W-:-:S03]  /*06c0*/  LOP3.LUT R2, R2, 0xffffff80, RZ, 0xc0, !PT ;  /* 0xffffff8002027812 */ /* 0x000fc600078ec0ff */
[----:B------:R2:W3:Y:S02]  /*06d0*/  SHFL.IDX PT, R4, R7, RZ, 0x1f ;  /* 0x00001fff07047589 */ /* 0x0004e400000e0000 */
[----:B-12---:R-:W-:Y:S05]  /*06e0*/  @P0 BRA `(.L_x_6) ;  /* 0x0000000000080947 */ /* 0x006fea0003800000 */
[----:B------:R-:W1:Y:S02]  /*06f0*/  SYNCS.PHASECHK.TRANS64.TRYWAIT P0, [UR60+0x31800], R3 ;  /* 0x03180003ff0075a7 */ /* 0x000e64000800017c */
[----:B-1----:R-:W-:Y:S05]  /*0700*/  @!P0 BRA `(.L_x_7) ;  /* 0x000000b800f48947 */ /* 0x002fea0003800000 */
.L_x_6:
[----:B------:R-:W-:Y:S01]  /*0710*/  IMAD.IADD R10, R5, 0x1, -R2 ;  /* 0x00000001050a7824 */ /* 0x000fe200078e0a02 */
[----:B------:R-:W2:Y:S01]  /*0720*/  S2UR UR4, SR_CTAID.Y ;  /* 0x00000000000479c3 */ /* 0x000ea20000002600 */
[----:B------:R-:W-:Y:S02]  /*0730*/  LEA.HI R13, R6, R5, RZ, 0x5 ;  /* 0x00000005060d7211 */ /* 0x000fe400078f28ff */
[----:B------:R-:W-:Y:S01]  /*0740*/  CS2R R214, SRZ ;  /* 0x0000000000d67805 */ /* 0x000fe2000001ff00 */
[--C-:B------:R-:W-:Y:S01]  /*0750*/  IMAD R2, R7, 0x800, R10.reuse ;  /* 0x0000080007027824 */ /* 0x100fe200078e020a */
[----:B------:R-:W-:Y:S02]  /*0760*/  SHF.R.S32.HI R9, RZ, 0x1f, R10 ;  /* 0x0000001fff097819 */ /* 0x000fe4000001140a */
[----:B------:R-:W-:Y:S02]  /*0770*/  CS2R R212, SRZ ;  /* 0x0000000000d47805 */ /* 0x000fe4000001ff00 */
[--C-:B------:R-:W-:Y:S01]  /*0780*/  SHF.R.S32.HI R234, RZ, 0x5, R13.reuse ;  /* 0x00000005ffea7819 */ /* 0x100fe2000001140d */
[----:B------:R-:W-:Y:S01]  /*0790*/  IMAD.SHL.U32 R2, R2, 0x4, RZ ;  /* 0x0000000402027824 */ /* 0x000fe200078e00ff */
[----:B------:R-:W-:Y:S01]  /*07a0*/  LEA.HI R12, R9, R10, RZ, 0x2 ;  /* 0x0000000a090c7211 */ /* 0x000fe200078f10ff */
[----:B------:R-:W4:Y:S01]  /*07b0*/  LDC.64 R16, c[0x0][0x2d8] ;  /* 0x0000b600ff107b82 */ /* 0x000f220000000a00 */
[----:B------:R-:W-:-:S02]  /*07c0*/  SHF.R.S32.HI R13, RZ, 0x1f, R13 ;  /* 0x0000001fff0d7819 */ /* 0x000fc4000001140d */
[----:B------:R-:W-:Y:S02]  /*07d0*/  CS2R R210, SRZ ;  /* 0x0000000000d27805 */ /* 0x000fe4000001ff00 */
[--C-:B-1----:R-:W-:Y:S02]  /*07e0*/  SHF.R.S32.HI R8, RZ, 0x2, R12.reuse ;  /* 0x00000002ff087819 */ /* 0x102fe4000001140c */
[----:B------:R-:W-:Y:S02]  /*07f0*/  CS2R R208, SRZ ;  /* 0x0000000000d07805 */ /* 0x000fe4000001ff00 */
[----:B------:R-:W-:Y:S02]  /*0800*/  SHF.R.S32.HI R3, RZ, 0x1f, R12 ;  /* 0x0000001fff037819 */ /* 0x000fe4000001140c */
[----:B------:R-:W-:Y:S02]  /*0810*/  CS2R R206, SRZ ;  /* 0x0000000000ce7805 */ /* 0x000fe4000001ff00 */
[----:B------:R-:W-:Y:S01]  /*0820*/  LEA.HI R13, R13, R234, RZ, 0x2 ;  /* 0x000000ea0d0d7211 */ /* 0x000fe200078f10ff */
[----:B------:R-:W1:Y:S01]  /*0830*/  LDC.64 R230, c[0x0][0x2e0] ;  /* 0x0000b800ffe67b82 */ /* 0x000e620000000a00 */
[----:B------:R-:W-:-:S02]  /*0840*/  LEA.HI R3, R3, R8, RZ, 0x3 ;  /* 0x0000000803037211 */ /* 0x000fc400078f18ff */
[----:B------:R-:W-:Y:S02]  /*0850*/  CS2R R204, SRZ ;  /* 0x0000000000cc7805 */ /* 0x000fe4000001ff00 */
[----:B------:R-:W-:Y:S02]  /*0860*/  LOP3.LUT R13, R13, 0xfffffffc, RZ, 0xc0, !PT ;  /* 0xfffffffc0d0d7812 */ /* 0x000fe400078ec0ff */
[----:B------:R-:W-:Y:S02]  /*0870*/  CS2R R202, SRZ ;  /* 0x0000000000ca7805 */ /* 0x000fe4000001ff00 */
[----:B------:R-:W-:Y:S02]  /*0880*/  LOP3.LUT R11, R3, 0xfffffff8, RZ, 0xc0, !PT ;  /* 0xfffffff8030b7812 */ /* 0x000fe400078ec0ff */
[----:B------:R-:W-:Y:S01]  /*0890*/  CS2R R200, SRZ ;  /* 0x0000000000c87805 */ /* 0x000fe2000001ff00 */
[----:B--2---:R-:W-:Y:S01]  /*08a0*/  USHF.R.S32.HI UR6, URZ, 0x1f, UR4 ;  /* 0x0000001f3f067899 */ /* 0x004fe20008011404 */
[----:B------:R-:W-:Y:S01]  /*08b0*/  SHF.R.S32.HI R3, RZ, 0x1f, R2 ;  /* 0x0000001fff037819 */ /* 0x000fe20000011402 */
[----:B------:R-:W-:Y:S01]  /*08c0*/  IMAD.IADD R234, R234, 0x1, -R13 ;  /* 0x00000001eaea7824 */ /* 0x000fe200078e0a0d */
[----:B------:R-:W-:Y:S01]  /*08d0*/  CS2R R198, SRZ ;  /* 0x0000000000c67805 */ /* 0x000fe2000001ff00 */
[----:B------:R-:W-:Y:S01]  /*08e0*/  IMAD.IADD R14, R8, 0x1, -R11 ;  /* 0x00000001080e7824 */ /* 0x000fe200078e0a0b */
[----:B------:R-:W-:-:S02]  /*08f0*/  LEA.HI R11, R9, R10, RZ, 0x5 ;  /* 0x0000000a090b7211 */ /* 0x000fc400078f28ff */
[----:B------:R-:W-:Y:S02]  /*0900*/  CS2R R196, SRZ ;  /* 0x0000000000c47805 */ /* 0x000fe4000001ff00 */
[----:B------:R-:W-:Y:S02]  /*0910*/  CS2R R194, SRZ ;  /* 0x0000000000c27805 */ /* 0x000fe4000001ff00 */
[----:B------:R-:W-:Y:S02]  /*0920*/  CS2R R192, SRZ ;  /* 0x0000000000c07805 */ /* 0x000fe4000001ff00 */
[----:B------:R-:W-:Y:S01]  /*0930*/  SHF.R.S32.HI R11, RZ, 0x5, R11 ;  /* 0x00000005ff0b7819 */ /* 0x000fe2000001140b */
[C---:B----4-:R-:W-:Y:S01]  /*0940*/  IMAD R8, R16.reuse, UR6, RZ ;  /* 0x0000000610087c24 */ /* 0x050fe2000f8e02ff */
[----:B------:R-:W-:Y:S01]  /*0950*/  CS2R R190, SRZ ;  /* 0x0000000000be7805 */ /* 0x000fe2000001ff00 */
[----:B------:R-:W-:Y:S01]  /*0960*/  IMAD.WIDE.U32 R2, R16, UR4, R2 ;  /* 0x0000000410027c25 */ /* 0x000fe2000f8e0002 */
[----:B------:R-:W-:-:S02]  /*0970*/  CS2R R188, SRZ ;  /* 0x0000000000bc7805 */ /* 0x000fc4000001ff00 */
[----:B------:R-:W-:Y:S02]  /*0980*/  CS2R R186, SRZ ;  /* 0x0000000000ba7805 */ /* 0x000fe4000001ff00 */
[----:B------:R-:W-:Y:S01]  /*0990*/  CS2R R184, SRZ ;  /* 0x0000000000b87805 */ /* 0x000fe2000001ff00 */
[----:B------:R-:W-:Y:S01]  /*09a0*/  IMAD R229, R11, 0x10, R14 ;  /* 0x000000100be57824 */ /* 0x000fe200078e020e */
[----:B------:R-:W-:Y:S01]  /*09b0*/  CS2R R182, SRZ ;  /* 0x0000000000b67805 */ /* 0x000fe2000001ff00 */
[----:B------:R-:W2:Y:S01]  /*09c0*/  LDC R11, c[0x0][0x280] ;  /* 0x0000a000ff0b7b82 */ /* 0x000ea20000000800 */
[----:B------:R-:W-:Y:S01]  /*09d0*/  IMAD R15, R17, UR4, R8 ;  /* 0x00000004110f7c24 */ /* 0x000fe2000f8e0208 */
[----:B------:R-:W-:Y:S01]  /*09e0*/  USHF.R.S32.HI UR4, URZ, 0x1f, UR5 ;  /* 0x0000001f3f047899 */ /* 0x000fe20008011405 */
[----:B---3--:R-:W-:Y:S02]  /*09f0*/  LEA.HI R8, R4, R4, RZ, 0x1 ;  /* 0x0000000404087211 */ /* 0x008fe400078f08ff */
[----:B------:R-:W-:Y:S01]  /*0a00*/  CS2R R180, SRZ ;  /* 0x0000000000b47805 */ /* 0x000fe2000001ff00 */
[----:B------:R-:W-:Y:S01]  /*0a10*/  IMAD.IADD R3, R3, 0x1, R15 ;  /* 0x0000000103037824 */ /* 0x000fe200078e020f */
[----:B------:R-:W-:-:S02]  /*0a20*/  CS2R R178, SRZ ;  /* 0x0000000000b27805 */ /* 0x000fc4000001ff00 */
[----:B------:R-:W-:Y:S01]  /*0a30*/  LOP3.LUT R9, R8, 0xfffffffe, RZ, 0xc0, !PT ;  /* 0xfffffffe08097812 */ /* 0x000fe200078ec0ff */
[----:B-1----:R-:W-:Y:S01]  /*0a40*/  IMAD R8, R230, UR4, RZ ;  /* 0x00000004e6087c24 */ /* 0x002fe2000f8e02ff */
[----:B------:R-:W-:Y:S02]  /*0a50*/  CS2R R176, SRZ ;  /* 0x0000000000b07805 */ /* 0x000fe4000001ff00 */
[----:B------:R-:W-:Y:S02]  /*0a60*/  CS2R R174, SRZ ;  /* 0x0000000000ae7805 */ /* 0x000fe4000001ff00 */
[----:B------:R-:W-:Y:S01]  /*0a70*/  CS2R R172, SRZ ;  /* 0x0000000000ac7805 */ /* 0x000fe2000001ff00 */
[----:B------:R-:W-:Y:S01]  /*0a80*/  IMAD R13, R231, UR5, R8 ;  /* 0x00000005e70d7c24 */ /* 0x000fe2000f8e0208 */
[----:B------:R-:W-:Y:S01]  /*0a90*/  CS2R R170, SRZ ;  /* 0x0000000000aa7805 */ /* 0x000fe2000001ff00 */
[----:B------:R-:W-:Y:S01]  /*0aa0*/  IMAD.IADD R4, R4, 0x1, -R9 ;  /* 0x0000000104047824 */ /* 0x000fe200078e0a09 */
[----:B------:R-:W-:Y:S01]  /*0ab0*/  CS2R R168, SRZ ;  /* 0x0000000000a87805 */ /* 0x000fe2000001ff00 */
[----:B------:R-:W-:Y:S01]  /*0ac0*/  IMAD.WIDE.U32 R230, R230, UR5, R2 ;  /* 0x00000005e6e67c25 */ /* 0x000fe2000f8e0002 */
[----:B------:R-:W-:-:S02]  /*0ad0*/  CS2R R166, SRZ ;  /* 0x0000000000a67805 */ /* 0x000fc4000001ff00 */
[----:B------:R-:W-:Y:S02]  /*0ae0*/  CS2R R164, SRZ ;  /* 0x0000000000a47805 */ /* 0x000fe4000001ff00 */
[----:B------:R-:W-:Y:S02]  /*0af0*/  CS2R R162, SRZ ;  /* 0x0000000000a27805 */ /* 0x000fe4000001ff00 */
[----:B------:R-:W-:Y:S02]  /*0b00*/  CS2R R160, SRZ ;  /* 0x0000000000a07805 */ /* 0x000fe4000001ff00 */
[----:B------:R-:W-:Y:S02]  /*0b10*/  CS2R R158, SRZ ;  /* 0x00000000009e7805 */ /* 0x000fe4000001ff00 */
[----:B------:R-:W-:Y:S02]  /*0b20*/  CS2R R156, SRZ ;  /* 0x00000000009c7805 */ /* 0x000fe4000001ff00 */
[----:B------:R-:W-:-:S02]  /*0b30*/  CS2R R154, SRZ ;  /* 0x00000000009a7805 */ /* 0x000fc4000001ff00 */
[----:B--2---:R-:W-:Y:S02]  /*0b40*/  ISETP.GE.AND P0, PT, R11, 0x1, PT ;  /* 0x000000010b00780c */ /* 0x004fe40003f06270 */
[----:B------:R-:W-:Y:S02]  /*0b50*/  CS2R R152, SRZ ;  /* 0x0000000000987805 */ /* 0x000fe4000001ff00 */
[----:B------:R-:W-:Y:S02]  /*0b60*/  CS2R R150, SRZ ;  /* 0x0000000000967805 */ /* 0x000fe4000001ff00 */
[----:B------:R-:W-:Y:S02]  /*0b70*/  CS2R R148, SRZ ;  /* 0x0000000000947805 */ /* 0x000fe4000001ff00 */
[----:B------:R-:W-:Y:S02]  /*0b80*/  CS2R R146, SRZ ;  /* 0x0000000000927805 */ /* 0x000fe4000001ff00 */
[----:B------:R-:W-:-:S02]  /*0b90*/  CS2R R144, SRZ ;  /* 0x0000000000907805 */ /* 0x000fc4000001ff00 */
[----:B------:R-:W-:Y:S02]  /*0ba0*/  CS2R R142, SRZ ;  /* 0x00000000008e7805 */ /* 0x000fe4000001ff00 */
        /* <DEDUP_REMOVED lines=42> */
[----:B------:R-:W-:Y:S01]  /*0e50*/  CS2R R56, SRZ ;  /* 0x0000000000387805 */ /* 0x000fe2000001ff00 */
[----:B------:R-:W-:Y:S06]  /*0e60*/  @!P0 BRA `(.L_x_8) ;  /* 0x0000008400a48947 */ /* 0x000fec0003800000 */
[----:B------:R-:W1:Y:S01]  /*0e70*/  S2R R9, SR_CTAID.X ;  /* 0x0000000000097919 */ /* 0x000e620000002500 */
[----:B------:R-:W1:Y:S01]  /*0e80*/  LDC R14, c[0x0][0x290] ;  /* 0x0000a400ff0e7b82 */ /* 0x000e620000000800 */
[----:B------:R-:W-:Y:S01]  /*0e90*/  LEA.HI R6, R6, R5, RZ, 0x4 ;  /* 0x0000000506067211 */ /* 0x000fe200078f20ff */
[----:B------:R-:W-:Y:S01]  /*0ea0*/  VIADD R11, R11, 0x3f ;  /* 0x0000003f0b0b7836 */ /* 0x000fe20000000000 */
[----:B------:R-:W-:Y:S01]  /*0eb0*/  LEA.HI R2, R7, R7, RZ, 0x1 ;  /* 0x0000000707027211 */ /* 0x000fe200078f08ff */
[----:B------:R-:W-:Y:S01]  /*0ec0*/  IMAD.IADD R232, R231, 0x1, R13 ;  /* 0x00000001e7e87824 */ /* 0x000fe200078e020d */
[----:B------:R-:W-:Y:S01]  /*0ed0*/  LOP3.LUT R6, R6, 0xffffff0, RZ, 0xc0, !PT ;  /* 0x0ffffff006067812 */ /* 0x000fe200078ec0ff */
[----:B------:R-:W-:Y:S01]  /*0ee0*/  IMAD.MOV.U32 R16, RZ, RZ, RZ ;  /* 0x000000ffff107224 */ /* 0x000fe200078e00ff */
[----:B------:R-:W-:Y:S02]  /*0ef0*/  LOP3.LUT R2, R2, 0xfffffffe, RZ, 0xc0, !PT ;  /* 0xfffffffe02027812 */ /* 0x000fe400078ec0ff */
[----:B------:R-:W-:-:S02]  /*0f00*/  CS2R R18, SRZ ;  /* 0x0000000000127805 */ /* 0x000fc4000001ff00 */
[----:B------:R-:W-:Y:S01]  /*0f10*/  LOP3.LUT R3, R12, 0xfffffffc, RZ, 0xc0, !PT ;  /* 0xfffffffc0c037812 */ /* 0x000fe200078ec0ff */
[----:B------:R-:W-:Y:S01]  /*0f20*/  IMAD.IADD R6, R5, 0x1, -R6 ;  /* 0x0000000105067824 */ /* 0x000fe200078e0a06 */
[----:B------:R-:W-:Y:S01]  /*0f30*/  LOP3.LUT R228, R0, 0x1, RZ, 0xfc, !PT ;  /* 0x0000000100e47812 */ /* 0x000fe200078efcff */
[C---:B------:R-:W-:Y:S01]  /*0f40*/  IMAD.IADD R8, R7.reuse, 0x1, -R2 ;  /* 0x0000000107087824 */ /* 0x040fe200078e0a02 */
[----:B------:R-:W-:Y:S01]  /*0f50*/  ULDC UR61, c[0x0][0x744] ;  /* 0x0001d100003d7ab9 */ /* 0x000fe20000000800 */
[----:B------:R-:W-:Y:S02]  /*0f60*/  IMAD R7, R7, 0x40, R6 ;  /* 0x0000004007077824 */ /* 0x000fe400078e0206 */
[----:B------:R-:W-:Y:S01]  /*0f70*/  IMAD.IADD R2, R10, 0x1, -R3 ;  /* 0x000000010a027824 */ /* 0x000fe200078e0a03 */
[----:B------:R-:W-:Y:S01]  /*0f80*/  SHF.R.S32.HI R10, RZ, 0x1f, R11 ;  /* 0x0000001fff0a7819 */ /* 0x000fe2000001140b */
[----:B------:R-:W-:Y:S02]  /*0f90*/  IMAD R0, R234, 0x10, R7 ;  /* 0x00000010ea007824 */ /* 0x000fe400078e0207 */
[----:B------:R-:W-:Y:S01]  /*0fa0*/  IMAD.MOV.U32 R3, RZ, RZ, RZ ;  /* 0x000000ffff037224 */ /* 0x000fe200078e00ff */
[----:B------:R-:W-:Y:S01]  /*0fb0*/  LEA.HI R10, R10, R11, RZ, 0x6 ;  /* 0x0000000b0a0a7211 */ /* 0x000fe200078f30ff */
[----:B------:R-:W-:-:S02]  /*0fc0*/  IMAD.SHL.U32 R0, R0, 0x8, RZ ;  /* 0x0000000800007824 */ /* 0x000fc400078e00ff */
[----:B------:R-:W-:Y:S01]  /*0fd0*/  IMAD.MOV.U32 R215, RZ, RZ, RZ ;  /* 0x000000ffffd77224 */ /* 0x000fe200078e00ff */
[----:B------:R-:W-:Y:S02]  /*0fe0*/  SHF.R.S32.HI R233, RZ, 0x6, R10 ;  /* 0x00000006ffe97819 */ /* 0x000fe4000001140a */
[----:B------:R-:W-:Y:S01]  /*0ff0*/  LEA R0, R0, UR60, 0x1 ;  /* 0x0000003c00007c11 */ /* 0x000fe2000f8e08ff */
[----:B-1----:R-:W-:-:S04]  /*1000*/  IMAD R9, R9, -0x50, R14 ;  /* 0xffffffb009097824 */ /* 0x002fc800078e020e */
[----:B------:R-:W-:-:S04]  /*1010*/  IMAD R9, R8, -0x8, R9 ;  /* 0xfffffff808097824 */ /* 0x000fc800078e0209 */
[----:B------:R-:W-:-:S07]  /*1020*/  IMAD R2, R2, -0x2, R9 ;  /* 0xfffffffe02027824 */ /* 0x000fce00078e0209 */
.L_x_19:
[----:B------:R-:W-:-:S13]  /*1030*/  ISETP.NE.AND P0, PT, R228, 0x3, PT ;  /* 0x00000003e400780c */ /* 0x000fda0003f05270 */
[----:B-1----:R-:W-:Y:S05]  /*1040*/  @!P0 BRA `(.L_x_9) ;  /* 0x0000000000048947 */ /* 0x002fea0003800000 */
[----:B------:R-:W-:Y:S01]  /*1050*/  BPT.TRAP 0x1 ;  /* 0x000000040000795c */ /* 0x000fe20000300000 */
.L_x_9:
[----:B------:R-:W-:Y:S02]  /*1060*/  LEA R17, R3, UR60, 0x3 ;  /* 0x0000003c03117c11 */ /* 0x000fe4000f8e18ff */
[----:B------:R-:W-:-:S04]  /*1070*/  SHF.L.U32 R10, R19, 0x1f, RZ ;  /* 0x0000001f130a7819 */ /* 0x000fc800000006ff */
[----:B------:R1:W2:Y:S01]  /*1080*/  SYNCS.PHASECHK.TRANS64.TRYWAIT P1, [R17+URZ+0x31810], R10 ;  /* 0x0318100a110075a7 */ /* 0x0002a2000802017f */
[----:B------:R-:W-:Y:S05]  /*1090*/  @!P0 BRA `(.L_x_10) ;  /* 0x0000000000048947 */ /* 0x000fea0003800000 */
[----:B------:R-:W-:Y:S01]  /*10a0*/  BPT.TRAP 0x1 ;  /* 0x000000040000795c */ /* 0x000fe20000300000 */
.L_x_10:
[----:B------:R-:W-:Y:S01]  /*10b0*/  IMAD.U32 R5, RZ, RZ, UR60 ;  /* 0x0000003cff057e24 */ /* 0x000fe2000f8e00ff */
[----:B------:R-:W-:-:S03]  /*10c0*/  LEA R6, R4, UR60, 0xa ;  /* 0x0000003c04067c11 */ /* 0x000fc6000f8e50ff */
[----:B------:R-:W-:Y:S01]  /*10d0*/  VIADD R7, R5, 0x14100 ;  /* 0x0001410005077836 */ /* 0x000fe20000000000 */
[----:B------:R-:W-:-:S04]  /*10e0*/  SHF.R.U32.HI R8, RZ, 0x4, R6 ;  /* 0x00000004ff087819 */ /* 0x000fc80000011606 */
[----:B------:R-:W-:Y:S02]  /*10f0*/  SHF.R.U32.HI R7, RZ, 0x4, R7 ;  /* 0x00000004ff077819 */ /* 0x000fe40000011607 */
[----:B------:R-:W-:Y:S02]  /*1100*/  LOP3.LUT R8, R8, 0x3fff, RZ, 0xc0, !PT ;  /* 0x00003fff08087812 */ /* 0x000fe400078ec0ff */
[----:B------:R-:W-:-:S04]  /*1110*/  LOP3.LUT R7, R7, 0x3fff, RZ, 0xc0, !PT ;  /* 0x00003fff07077812 */ /* 0x000fc800078ec0ff */
[----:B------:R-:W-:Y:S02]  /*1120*/  LOP3.LUT R12, R7, 0x10000, RZ, 0xfc, !PT ;  /* 0x00010000070c7812 */ /* 0x000fe400078efcff */
[----:B------:R-:W-:-:S03]  /*1130*/  LOP3.LUT R7, R8, 0x10000, RZ, 0xfc, !PT ;  /* 0x0001000008077812 */ /* 0x000fc600078efcff */
[----:B------:R-:W-:Y:S01]  /*1140*/  IMAD R8, R3, 0x800, R12 ;  /* 0x0000080003087824 */ /* 0x000fe200078e020c */
[----:B--2---:R-:W-:Y:S06]  /*1150*/  @P1 BRA `(.L_x_11) ;  /* 0x0000000000081947 */ /* 0x004fec0003800000 */
[----:B------:R-:W2:Y:S02]  /*1160*/  SYNCS.PHASECHK.TRANS64.TRYWAIT P1, [R17+URZ+0x31810], R10 ;  /* 0x0318100a110075a7 */ /* 0x000ea4000802017f */
[----:B--2---:R-:W-:Y:S05]  /*1170*/  @!P1 BRA `(.L_x_12) ;  /* 0x000000b000709947 */ /* 0x004fea0003800000 */
.L_x_11:
[C---:B------:R-:W-:Y:S01]  /*1180*/  R2UR UR6, R7.reuse ;  /* 0x00000000070672ca */ /* 0x040fe200000e0000 */
[----:B------:R-:W-:Y:S01]  /*1190*/  WARPGROUP.ARRIVE ;  /* 0x00000000000079c5 */ /* 0x000fe20000000000 */
[----:B------:R-:W-:Y:S01]  /*11a0*/  R2UR UR4, R8 ;  /* 0x00000000080472ca */ /* 0x000fe200000e0000 */
[----:B------:R-:W-:Y:S01]  /*11b0*/  UMOV UR7, 0x40000000 ;  /* 0x4000000000077882 */ /* 0x000fe20000000000 */
[----:B------:R-:W-:Y:S01]  /*11c0*/  UMOV UR5, 0x40000040 ;  /* 0x4000004000057882 */ /* 0x000fe20000000000 */
[C---:B------:R-:W-:Y:S02]  /*11d0*/  VIADD R9, R7.reuse, 0x80 ;  /* 0x0000008007097836 */ /* 0x040fe40000000000 */
[----:B-12---:R-:W-:-:S03]  /*11e0*/  VIADD R10, R7, 0x100 ;  /* 0x00000100070a7836 */ /* 0x006fc60000000000 */
[----:B------:R-:W-:Y:S01]  /*11f0*/  R2UR UR8, R9 ;  /* 0x00000000090872ca */ /* 0x000fe200000e0000 */
[C---:B------:R-:W-:Y:S01]  /*1200*/  VIADD R9, R7.reuse, 0x180 ;  /* 0x0000018007097836 */ /* 0x040fe20000000000 */
[----:B------:R-:W-:Y:S01]  /*1210*/  R2UR UR9, R10 ;  /* 0x000000000a0972ca */ /* 0x000fe200000e0000 */
[----:B------:R-:W-:Y:S02]  /*1220*/  VIADD R10, R7, 0x200 ;  /* 0x00000200070a7836 */ /* 0x000fe40000000000 */
[----:B------:R-:W-:Y:S01]  /*1230*/  HGMMA.64x8x16.F32.BF16 R24, gdesc[UR4], RZ, !UPT, gsb0 ;  /* 0x00000000041879f0 */ /* 0x000fe2000c0018ff */
[----:B------:R-:W-:Y:S01]  /*1240*/  UMOV UR7, 0x40000000 ;  /* 0x4000000000077882 */ /* 0x000fe20000000000 */
[----:B------:R-:W-:Y:S01]  /*1250*/  R2UR UR10, R9 ;  /* 0x00000000090a72ca */ /* 0x000fe200000e0000 */
[----:B------:R-:W-:Y:S01]  /*1260*/  VIADD R9, R8, 0x2 ;  /* 0x0000000208097836 */ /* 0x000fe20000000000 */
[----:B------:R-:W-:Y:S01]  /*1270*/  R2UR UR11, R10 ;  /* 0x000000000a0b72ca */ /* 0x000fe200000e0000 */
[----:B------:R-:W-:-:S03]  /*1280*/  VIADD R10, R7, 0x2 ;  /* 0x00000002070a7836 */ /* 0x000fc60000000000 */
[----:B------:R-:W-:Y:S01]  /*1290*/  UMOV UR6, UR8 ;  /* 0x0000000800067c82 */ /* 0x000fe20008000000 */
[----:B------:R-:W-:Y:S02]  /*12a0*/  WARPGROUP.DEPBAR.LE gsb0, 0x0 ;  /* 0x00008000000079c5 */ /* 0x000fe40000010000 */
[----:B------:R-:W-:-:S06]  /*12b0*/  WARPGROUP.ARRIVE ;  /* 0x00000000000079c5 */ /* 0x000fcc0000000000 */
[----:B------:R-:W-:Y:S01]  /*12c0*/  HGMMA.64x8x16.F32.BF16 R28, gdesc[UR4], RZ, !UPT, gsb0 ;  /* 0x00000000041c79f0 */ /* 0x000fe2000c0018ff */
[----:B------:R-:W-:Y:S01]  /*12d0*/  UMOV UR6, UR9 ;  /* 0x0000000900067c82 */ /* 0x000fe20008000000 */
[----:B------:R-:W-:Y:S01]  /*12e0*/  UMOV UR7, 0x40000000 ;  /* 0x4000000000077882 */ /* 0x000fe20000000000 */
        /* <DEDUP_REMOVED lines=13> */
[----:B------:R-:W-:Y:S01]  /*13c0*/  R2UR UR6, R10 ;  /* 0x000000000a0672ca */ /* 0x000fe200000e0000 */
[----:B------:R-:W-:Y:S01]  /*13d0*/  UMOV UR7, 0x40000000 ;  /* 0x4000000000077882 */ /* 0x000fe20000000000 */
[----:B------:R-:W-:Y:S01]  /*13e0*/  R2UR UR4, R9 ;  /* 0x00000000090472ca */ /* 0x000fe200000e0000 */
[----:B------:R-:W-:Y:S01]  /*13f0*/  UMOV UR5, 0x40000040 ;  /* 0x4000004000057882 */ /* 0x000fe20000000000 */
[C---:B------:R-:W-:Y:S02]  /*1400*/  VIADD R10, R7.reuse, 0x82 ;  /* 0x00000082070a7836 */ /* 0x040fe40000000000 */
[----:B------:R-:W-:-:S03]  /*1410*/  VIADD R9, R7, 0x102 ;  /* 0x0000010207097836 */ /* 0x000fc60000000000 */
[----:B------:R-:W-:Y:S01]  /*1420*/  R2UR UR8, R10 ;  /* 0x000000000a0872ca */ /* 0x000fe200000e0000 */
[----:B------:R-:W-:Y:S01]  /*1430*/  VIADD R10, R7, 0x182 ;  /* 0x00000182070a7836 */ /* 0x000fe20000000000 */
[----:B------:R-:W-:Y:S01]  /*1440*/  R2UR UR9, R9 ;  /* 0x00000000090972ca */ /* 0x000fe200000e0000 */
[----:B------:R-:W-:-:S03]  /*1450*/  VIADD R9, R7, 0x202 ;  /* 0x0000020207097836 */ /* 0x000fc60000000000 */
[----:B------:R-:W-:Y:S01]  /*1460*/  R2UR UR10, R10 ;  /* 0x000000000a0a72ca */ /* 0x000fe200000e0000 */
[----:B------:R-:W-:Y:S01]  /*1470*/  VIADD R10, R7, 0x4 ;  /* 0x00000004070a7836 */ /* 0x000fe20000000000 */
[----:B------:R-:W-:Y:S01]  /*1480*/  R2UR UR11, R9 ;  /* 0x00000000090b72ca */ /* 0x000fe200000e0000 */
[----:B------:R-:W-:Y:S01]  /*1490*/  VIADD R9, R8, 0x4 ;  /* 0x0000000408097836 */ /* 0x000fe20000000000 */
[----:B------:R-:W-:Y:S02]  /*14a0*/  WARPGROUP.DEPBAR.LE gsb0, 0x0 ;  /* 0x00008000000079c5 */ /* 0x000fe40000010000 */
[----:B------:R-:W-:-:S06]  /*14b0*/  WARPGROUP.ARRIVE ;  /* 0x00000000000079c5 */ /* 0x000fcc0000000000 */
[----:B------:R-:W-:Y:S01]  /*14c0*/  HGMMA.64x8x16.F32.BF16 R24, gdesc[UR4], R24, gsb0 ;  /* 0x00000000041879f0 */ /* 0x000fe20008001818 */
[----:B------:R-:W-:Y:S01]  /*14d0*/  UMOV UR6, UR8 ;  /* 0x0000000800067c82 */ /* 0x000fe20008000000 */
[----:B------:R-:W-:Y:S01]  /*14e0*/  UMOV UR7, 0x40000000 ;  /* 0x4000000000077882 */ /* 0x000fe20000000000 */
        /* <DEDUP_REMOVED lines=438> */
[C---:B------:R-:W-:Y:S02]  /*3050*/  VIADD R9, R8.reuse, 0x604 ;  /* 0x0000060408097836 */ /* 0x040fe40000000000 */
        /* <DEDUP_REMOVED lines=34> */
[----:B------:R-:W-:Y:S02]  /*3280*/  R2UR UR10, R10 ;  /* 0x000000000a0a72ca */ /* 0x000fe400000e0000 */
        /* <DEDUP_REMOVED lines=32> */
[C---:B------:R-:W-:Y:S01]  /*3490*/  VIADD R9, R7.reuse, 0x906 ;  /* 0x0000090607097836 */ /* 0x040fe20000000000 */
[----:B------:R-:W-:Y:S01]  /*34a0*/  R2UR UR9, R8 ;  /* 0x00000000080972ca */ /* 0x000fe200000e0000 */
[----:B------:R-:W-:-:S03]  /*34b0*/  VIADD R7, R7, 0x986 ;  /* 0x0000098607077836 */ /* 0x000fc60000000000 */
[----:B------:R-:W-:Y:S02]  /*34c0*/  R2UR UR10, R9 ;  /* 0x00000000090a72ca */ /* 0x000fe400000e0000 */
[----:B------:R-:W-:Y:S01]  /*34d0*/  R2UR UR11, R7 ;  /* 0x00000000070b72ca */ /* 0x000fe200000e0000 */
[----:B------:R-:W-:-:S05]  /*34e0*/  IMAD R7, R3, 0x40, R229 ;  /* 0x0000004003077824 */ /* 0x000fca00078e02e5 */
[----:B------:R-:W-:Y:S01]  /*34f0*/  LEA R7, R7, UR60, 0x2 ;  /* 0x0000003c07077c11 */ /* 0x000fe2000f8e10ff */
        /* <DEDUP_REMOVED lines=22> */
[----:B------:R-:W-:Y:S03]  /*3660*/  HGMMA.64x8x16.F32.BF16 R40, gdesc[UR4], R40, gsb0 ;  /* 0x00000000042879f0 */ /* 0x000fe60008001828 */
[----:B------:R-:W-:Y:S02]  /*3670*/  WARPGROUP.DEPBAR.LE gsb0, 0x0 ;  /* 0x00008000000079c5 */ /* 0x000fe40000010000 */
[----:B------:R1:W2:Y:S04]  /*3680*/  LDS R10, [R7+0x2c100] ;  /* 0x02c10000070a7984 */ /* 0x0002a80000000800 */
[----:B------:R1:W3:Y:S01]  /*3690*/  LDS R9, [R7+0x2c120] ;  /* 0x02c1200007097984 */ /* 0x0002e20000000800 */
[----:B------:R-:W-:Y:S05]  /*36a0*/  @!P0 BRA `(.L_x_13) ;  /* 0x0000000000048947 */ /* 0x000fea0003800000 */
[----:B------:R-:W-:Y:S01]  /*36b0*/  BPT.TRAP 0x1 ;  /* 0x000000040000795c */ /* 0x000fe20000300000 */
.L_x_13:
[----:B------:R-:W-:-:S04]  /*36c0*/  SHF.L.U32 R12, R18, 0x1f, RZ ;  /* 0x0000001f120c7819 */ /* 0x000fc800000006ff */
[----:B------:R4:W1:Y:S01]  /*36d0*/  SYNCS.PHASECHK.TRANS64.TRYWAIT P1, [UR60+0x31830], R12 ;  /* 0x0318300cff0075a7 */ /* 0x000862000802017c */
[----:B------:R-:W-:Y:S05]  /*36e0*/  @!P0 BRA `(.L_x_14) ;  /* 0x0000000000048947 */ /* 0x000fea0003800000 */
[----:B------:R-:W-:Y:S01]  /*36f0*/  BPT.TRAP 0x1 ;  /* 0x000000040000795c */ /* 0x000fe20000300000 */
.L_x_14:
[----:B------:R-:W-:Y:S02]  /*3700*/  VIADD R6, R6, 0xa000 ;  /* 0x0000a00006067836 */ /* 0x000fe40000000000 */
[----:B-1----:R-:W-:-:S03]  /*3710*/  VIADD R7, R5, 0x24100 ;  /* 0x0002410005077836 */ /* 0x002fc60000000000 */
[----:B------:R-:W-:Y:S02]  /*3720*/  SHF.R.U32.HI R6, RZ, 0x4, R6 ;  /* 0x00000004ff067819 */ /* 0x000fe40000011606 */
[----:B------:R-:W-:Y:S02]  /*3730*/  SHF.R.U32.HI R8, RZ, 0x4, R7 ;  /* 0x00000004ff087819 */ /* 0x000fe40000011607 */
[----:B------:R-:W-:Y:S02]  /*3740*/  LOP3.LUT R6, R6, 0x3fff, RZ, 0xc0, !PT ;  /* 0x00003fff06067812 */ /* 0x000fe400078ec0ff */
[----:B------:R-:W-:Y:S02]  /*3750*/  LOP3.LUT R8, R8, 0x3fff, RZ, 0xc0, !PT ;  /* 0x00003fff08087812 */ /* 0x000fe400078ec0ff */
[----:B------:R-:W-:-:S05]  /*3760*/  LOP3.LUT R6, R6, 0x10000, RZ, 0xfc, !PT ;  /* 0x0001000006067812 */ /* 0x000fca00078efcff */
[----:B------:R-:W-:Y:S01]  /*3770*/  VIADD R13, R6, 0x80 ;  /* 0x00000080060d7836 */ /* 0x000fe20000000000 */
[----:B------:R-:W-:Y:S06]  /*3780*/  @P1 BRA `(.L_x_15) ;  /* 0x0000000000081947 */ /* 0x000fec0003800000 */
[----:B------:R-:W1:Y:S02]  /*3790*/  SYNCS.PHASECHK.TRANS64.TRYWAIT P1, [UR60+0x31830], R12 ;  /* 0x0318300cff0075a7 */ /* 0x000e64000802017c */
[----:B-1----:R-:W-:Y:S05]  /*37a0*/  @!P1 BRA `(.L_x_16) ;  /* 0x0000008800f89947 */ /* 0x002fea0003800000 */
.L_x_15:
[----:B------:R-:W-:Y:S01]  /*37b0*/  LOP3.LUT R11, R8, 0x10000, RZ, 0xfc, !PT ;  /* 0x00010000080b7812 */ /* 0x000fe200078efcff */
[----:B------:R-:W-:Y:S01]  /*37c0*/  WARPGROUP.ARRIVE ;  /* 0x00000000000079c5 */ /* 0x000fe20000000000 */
[C---:B------:R-:W-:Y:S01]  /*37d0*/  R2UR UR6, R6.reuse ;  /* 0x00000000060672ca */ /* 0x040fe200000e0000 */
[----:B------:R-:W-:Y:S01]  /*37e0*/  UMOV UR5, 0x40000040 ;  /* 0x4000004000057882 */ /* 0x000fe20000000000 */
[----:B------:R-:W-:Y:S01]  /*37f0*/  R2UR UR4, R11 ;  /* 0x000000000b0472ca */ /* 0x000fe200000e0000 */
[----:B------:R-:W-:Y:S01]  /*3800*/  UMOV UR7, 0x40000000 ;  /* 0x4000000000077882 */ /* 0x000fe20000000000 */
[----:B------:R-:W-:Y:S01]  /*3810*/  R2UR UR8, R13 ;  /* 0x000000000d0872ca */ /* 0x000fe200000e0000 */
[----:B------:R-:W-:Y:S01]  /*3820*/  VIADD R8, R6, 0x100 ;  /* 0x0000010006087836 */ /* 0x000fe20000000000 */
[----:B------:R-:W-:Y:S01]  /*3830*/  ISETP.GT.AND P1, PT, R2, RZ, PT ;  /* 0x000000ff0200720c */ /* 0x000fe20003f24270 */
[----:B----4-:R-:W-:Y:S01]  /*3840*/  VIADD R12, R6, 0x180 ;  /* 0x00000180060c7836 */ /* 0x010fe20000000000 */
[----:B------:R-:W-:Y:S01]  /*3850*/  ISETP.GT.AND P3, PT, R2, 0x10, PT ;  /* 0x000000100200780c */ /* 0x000fe20003f64270 */
[----:B------:R-:W-:Y:S01]  /*3860*/  VIADD R13, R11, 0x2 ;  /* 0x000000020b0d7836 */ /* 0x000fe20000000000 */
[----:B------:R-:W-:Y:S01]  /*3870*/  R2UR UR9, R8 ;  /* 0x00000000080972ca */ /* 0x000fe200000e0000 */
[----:B------:R-:W-:Y:S01]  /*3880*/  VIADD R8, R6, 0x200 ;  /* 0x0000020006087836 */ /* 0x000fe20000000000 */
[----:B------:R-:W-:Y:S01]  /*3890*/  R2UR UR10, R12 ;  /* 0x000000000c0a72ca */ /* 0x000fe200000e0000 */
[----:B------:R-:W-:Y:S01]  /*38a0*/  VIADD R12, R6, 0x2 ;  /* 0x00000002060c7836 */ /* 0x000fe20000000000 */
[----:B------:R-:W-:Y:S01]  /*38b0*/  R2UR UR13, R13 ;  /* 0x000000000d0d72ca */ /* 0x000fe200000e0000 */
[----:B------:R-:W-:Y:S01]  /*38c0*/  HGMMA.64x8x16.F32.BF16 R44, gdesc[UR4], RZ, !UPT, gsb0 ;  /* 0x00000000042c79f0 */ /* 0x000fe2000c0018ff */
[----:B------:R-:W-:Y:S01]  /*38d0*/  UMOV UR7, 0x40000000 ;  /* 0x4000000000077882 */ /* 0x000fe20000000000 */
[----:B------:R-:W-:Y:S01]  /*38e0*/  UMOV UR6, UR8 ;  /* 0x0000000800067c82 */ /* 0x000fe20008000000 */
[----:B------:R-:W-:Y:S01]  /*38f0*/  R2UR UR11, R8 ;  /* 0x00000000080b72ca */ /* 0x000fe200000e0000 */
[----:B------:R-:W-:Y:S01]  /*3900*/  VIADD R14, R6, 0x82 ;  /* 0x00000082060e7836 */ /* 0x000fe20000000000 */
[----:B------:R-:W-:Y:S01]  /*3910*/  R2UR UR12, R12 ;  /* 0x000000000c0c72ca */ /* 0x000fe200000e0000 */
[----:B------:R-:W-:Y:S01]  /*3920*/  VIADD R8, R6, 0x102 ;  /* 0x0000010206087836 */ /* 0x000fe20000000000 */
[----:B------:R-:W-:Y:S01]  /*3930*/  ISETP.GT.AND P2, PT, R2, 0x1, PT ;  /* 0x000000010200780c */ /* 0x000fe20003f44270 */
[----:B------:R-:W-:Y:S01]  /*3940*/  UMOV UR57, 0x40000040 ;  /* 0x4000004000397882 */ /* 0x000fe20000000000 */
[----:B------:R-:W-:Y:S01]  /*3950*/  R2UR UR14, R14 ;  /* 0x000000000e0e72ca */ /* 0x000fe200000e0000 */
[----:B------:R-:W-:Y:S01]  /*3960*/  UMOV UR59, 0x40 ;  /* 0x00000040003b7882 */ /* 0x000fe20000000000 */
[----:B------:R-:W-:Y:S01]  /*3970*/  R2UR UR15, R8 ;  /* 0x00000000080f72ca */ /* 0x000fe200000e0000 */
[----:B------:R-:W-:Y:S01]  /*3980*/  VIADD R8, R6, 0x182 ;  /* 0x0000018206087836 */ /* 0x000fe20000000000 */
[----:B------:R-:W-:Y:S01]  /*3990*/  ISETP.GT.AND P4, PT, R2, 0x11, PT ;  /* 0x000000110200780c */ /* 0x000fe20003f84270 */
[----:B------:R-:W-:Y:S01]  /*39a0*/  UMOV UR21, UR57 ;  /* 0x0000003900157c82 */ /* 0x000fe20008000000 */
[----:B------:R-:W-:Y:S01]  /*39b0*/  FSEL R13, R24, -INF , P1 ;  /* 0xff800000180d7808 */ /* 0x000fe20000800000 */
[----:B------:R-:W-:Y:S01]  /*39c0*/  UMOV UR23, 0x40 ;  /* 0x0000004000177882 */ /* 0x000fe20000000000 */
[----:B------:R-:W-:Y:S01]  /*39d0*/  R2UR UR8, R8 ;  /* 0x00000000080872ca */ /* 0x000fe200000e0000 */
[----:B------:R-:W-:Y:S01]  /*39e0*/  VIADD R8, R6, 0x202 ;  /* 0x0000020206087836 */ /* 0x000fe20000000000 */
[----:B------:R-:W-:Y:S01]  /*39f0*/  FSEL R20, R26, -INF , P1 ;  /* 0xff8000001a147808 */ /* 0x000fe20000800000 */
[----:B------:R-:W-:Y:S01]  /*3a00*/  UMOV UR19, 0x40 ;  /* 0x0000004000137882 */ /* 0x000fe20000000000 */
[----:B------:R-:W-:Y:S01]  /*3a10*/  FSEL R15, R28, -INF , P3 ;  /* 0xff8000001c0f7808 */ /* 0x000fe20001800000 */
[----:B------:R-:W-:Y:S01]  /*3a20*/  UMOV UR49, 0x40000040 ;  /* 0x4000004000317882 */ /* 0x000fe20000000000 */
[----:B------:R-:W-:Y:S01]  /*3a30*/  FSEL R25, R25, -INF , P2 ;  /* 0xff80000019197808 */ /* 0x000fe20001000000 */
[--C-:B---3--:R-:W-:Y:S01]  /*3a40*/  FFMA.FTZ R24, R20, UR61, -R9.reuse ;  /* 0x0000003d14187c23 */ /* 0x108fe20008010809 */
[----:B------:R-:W-:Y:S01]  /*3a50*/  FSEL R22, R27, -INF , P2 ;  /* 0xff8000001b167808 */ /* 0x000fe20001000000 */
[--C-:B--2---:R-:W-:Y:S01]  /*3a60*/  FFMA.FTZ R14, R15, UR61, -R10.reuse ;  /* 0x0000003d0f0e7c23 */ /* 0x104fe2000801080a */
[----:B------:R-:W-:Y:S01]  /*3a70*/  FSEL R30, R30, -INF , P3 ;  /* 0xff8000001e1e7808 */ /* 0x000fe20001800000 */
[--C-:B------:R-:W-:Y:S01]  /*3a80*/  FFMA.FTZ R23, R25, UR61, -R10.reuse ;  /* 0x0000003d19177c23 */ /* 0x100fe2000801080a */
[----:B------:R-:W-:Y:S01]  /*3a90*/  FSEL R29, R29, -INF , P4 ;  /* 0xff8000001d1d7808 */ /* 0x000fe20002000000 */
[--C-:B------:R-:W-:Y:S01]  /*3aa0*/  FFMA.FTZ R25, R22, UR61, -R9.reuse ;  /* 0x0000003d16197c23 */ /* 0x100fe20008010809 */
[----:B------:R-:W-:Y:S01]  /*3ab0*/  FSEL R28, R31, -INF , P4 ;  /* 0xff8000001f1c7808 */ /* 0x000fe20002000000 */
[----:B------:R-:W-:Y:S01]  /*3ac0*/  FFMA.FTZ R22, R30, UR61, -R9 ;  /* 0x0000003d1e167c23 */ /* 0x000fe20008010809 */
[C---:B------:R-:W-:Y:S01]  /*3ad0*/  ISETP.GT.AND P1, PT, R2.reuse, 0x20, PT ;  /* 0x000000200200780c */ /* 0x040fe20003f24270 */
[----:B------:R-:W-:Y:S01]  /*3ae0*/  FFMA.FTZ R21, R29, UR61, -R10 ;  /* 0x0000003d1d157c23 */ /* 0x000fe2000801080a */
[C---:B------:R-:W-:Y:S01]  /*3af0*/  ISETP.GT.AND P2, PT, R2.reuse, 0x21, PT ;  /* 0x000000210200780c */ /* 0x040fe20003f44270 */
[----:B------:R-:W-:Y:S01]  /*3b00*/  MUFU.EX2 R23, R23 ;  /* 0x0000001700177308 */ /* 0x000fe20000000800 */
[C---:B------:R-:W-:Y:S01]  /*3b10*/  ISETP.GT.AND P3, PT, R2.reuse, 0x30, PT ;  /* 0x000000300200780c */ /* 0x040fe20003f64270 */
[----:B------:R-:W-:Y:S01]  /*3b20*/  UMOV UR51, 0x40 ;  /* 0x0000004000337882 */ /* 0x000fe20000000000 */
[C---:B------:R-:W-:Y:S01]  /*3b30*/  ISETP.GT.AND P4, PT, R2.reuse, 0x31, PT ;  /* 0x000000310200780c */ /* 0x040fe20003f84270 */
[----:B------:R-:W-:Y:S01]  /*3b40*/  UMOV UR53, UR49 ;  /* 0x0000003100357c82 */ /* 0x000fe20008000000 */
[C---:B------:R-:W-:Y:S01]  /*3b50*/  ISETP.GT.AND P5, PT, R2.reuse, 0x40, PT ;  /* 0x000000400200780c */ /* 0x040fe20003fa4270 */
[----:B------:R-:W-:Y:S01]  /*3b60*/  UMOV UR55, 0x40 ;  /* 0x0000004000377882 */ /* 0x000fe20000000000 */
[----:B------:R-:W-:Y:S01]  /*3b70*/  ISETP.GT.AND P6, PT, R2, 0x41, PT ;  /* 0x000000410200780c */ /* 0x000fe20003fc4270 */
[----:B------:R-:W-:Y:S01]  /*3b80*/  MUFU.EX2 R24, R24 ;  /* 0x0000001800187308 */ /* 0x000fe20000000800 */
[----:B------:R-:W-:Y:S01]  /*3b90*/  FSEL R33, R33, -INF , P2 ;  /* 0xff80000021217808 */ /* 0x000fe20001000000 */
[----:B------:R-:W-:Y:S01]  /*3ba0*/  UMOV UR45, UR49 ;  /* 0x00000031002d7c82 */ /* 0x000fe20008000000 */
[----:B------:R-:W-:Y:S01]  /*3bb0*/  FSEL R27, R36, -INF , P3 ;  /* 0xff800000241b7808 */ /* 0x000fe20001800000 */
[----:B------:R-:W-:-:S02]  /*3bc0*/  WARPGROUP.DEPBAR.LE gsb0, 0x0 ;  /* 0x00008000000079c5 */ /* 0x000fc40000010000 */
[----:B------:R-:W-:Y:S01]  /*3bd0*/  WARPGROUP.ARRIVE ;  /* 0x00000000000079c5 */ /* 0x000fe20000000000 */
[----:B------:R-:W-:Y:S01]  /*3be0*/  FSEL R37, R37, -INF , P4 ;  /* 0xff80000025257808 */ /* 0x000fe20002000000 */
[----:B------:R-:W-:Y:S01]  /*3bf0*/  FFMA.FTZ R15, R33, UR61, -R10 ;  /* 0x0000003d210f7c23 */ /* 0x000fe2000801080a */
[----:B------:R-:W-:Y:S01]  /*3c00*/  FSEL R31, R40, -INF , P5 ;  /* 0xff800000281f7808 */ /* 0x000fe20002800000 */
[----:B------:R-:W-:Y:S01]  /*3c10*/  MUFU.EX2 R25, R25 ;  /* 0x0000001900197308 */ /* 0x000fe20000000800 */
[----:B------:R-:W-:Y:S01]  /*3c20*/  FSEL R41, R41, -INF , P6 ;  /* 0xff80000029297808 */ /* 0x000fe20003000000 */
[----:B------:R-:W-:Y:S01]  /*3c30*/  HGMMA.64x8x16.F32.BF16 R48, gdesc[UR4], RZ, !UPT, gsb0 ;  /* 0x00000000043079f0 */ /* 0x000fe2000c0018ff */
[----:B------:R-:W-:Y:S01]  /*3c40*/  UMOV UR6, UR9 ;  /* 0x0000000900067c82 */ /* 0x000fe20008000000 */
[----:B------:R-:W-:Y:S01]  /*3c50*/  UMOV UR7, 0x40000000 ;  /* 0x4000000000077882 */ /* 0x000fe20000000000 */
[----:B------:R-:W-:Y:S01]  /*3c60*/  R2UR UR9, R8 ;  /* 0x00000000080972ca */ /* 0x000fe200000e0000 */
[----:B------:R-:W-:-:S02]  /*3c70*/  VIADD R8, R6, 0x4 ;  /* 0x0000000406087836 */ /* 0x000fc40000000000 */
[--C-:B------:R-:W-:Y:S01]  /*3c80*/  FFMA.FTZ R37, R37, UR61, -R10.reuse ;  /* 0x0000003d25257c23 */ /* 0x100fe2000801080a */
[--C-:B------:R-:W-:Y:S01]  /*3c90*/  FFMA.FTZ R31, R31, UR61, -R10.reuse ;  /* 0x0000003d1f1f7c23 */ /* 0x100fe2000801080a */
[----:B------:R-:W-:Y:S01]  /*3ca0*/  FFMA.FTZ R41, R41, UR61, -R10 ;  /* 0x0000003d29297c23 */ /* 0x000fe2000801080a */
[----:B------:R-:W-:Y:S01]  /*3cb0*/  LEA R29, R229, UR60, 0x2 ;  /* 0x0000003ce51d7c11 */ /* 0x000fe2000f8e10ff */
[----:B------:R-:W-:Y:S01]  /*3cc0*/  MUFU.EX2 R14, R14 ;  /* 0x0000000e000e7308 */ /* 0x000fe20000000800 */
[----:B------:R-:W-:Y:S01]  /*3cd0*/  FSEL R34, R34, -INF , P1 ;  /* 0xff80000022227808 */ /* 0x000fe20000800000 */
[----:B------:R-:W-:Y:S01]  /*3ce0*/  UMOV UR47, 0x40 ;  /* 0x00000040002f7882 */ /* 0x000fe20000000000 */
[----:B------:R-:W-:Y:S01]  /*3cf0*/  FSEL R30, R35, -INF , P2 ;  /* 0xff800000231e7808 */ /* 0x000fe20001000000 */
[----:B------:R-:W-:Y:S01]  /*3d00*/  UMOV UR29, 0x40000040 ;  /* 0x40000040001d7882 */ /* 0x000fe20000000000 */
[----:B------:R-:W-:Y:S01]  /*3d10*/  FSEL R38, R38, -INF , P3 ;  /* 0xff80000026267808 */ /* 0x000fe20001800000 */
[----:B------:R-:W-:Y:S01]  /*3d20*/  UMOV UR31, 0x40 ;  /* 0x00000040001f7882 */ /* 0x000fe20000000000 */
[----:B------:R-:W-:Y:S01]  /*3d30*/  FSEL R42, R42, -INF , P5 ;  /* 0xff8000002a2a7808 */ /* 0x000fe20002800000 */
[----:B------:R-:W-:Y:S01]  /*3d40*/  MUFU.EX2 R21, R21 ;  /* 0x0000001500157308 */ /* 0x000fe20000000800 */
[----:B------:R-:W-:Y:S01]  /*3d50*/  UMOV UR41, UR29 ;  /* 0x0000001d00297c82 */ /* 0x000fe20008000000 */
[----:B------:R-:W-:Y:S01]  /*3d60*/  FFMA.FTZ R36, R38, UR61, -R9 ;  /* 0x0000003d26247c23 */ /* 0x000fe20008010809 */
[----:B------:R-:W-:Y:S01]  /*3d70*/  UMOV UR43, 0x40 ;  /* 0x00000040002b7882 */ /* 0x000fe20000000000 */
[----:B------:R-:W-:Y:S01]  /*3d80*/  UMOV UR37, UR29 ;  /* 0x0000001d00257c82 */ /* 0x000fe20008000000 */
[----:B------:R-:W-:Y:S01]  /*3d90*/  UMOV UR39, 0x40 ;  /* 0x0000004000277882 */ /* 0x000fe20000000000 */
[----:B------:R-:W-:Y:S01]  /*3da0*/  UMOV UR33, UR29 ;  /* 0x0000001d00217c82 */ /* 0x000fe20008000000 */
[----:B------:R-:W-:Y:S01]  /*3db0*/  UMOV UR35, 0x40 ;  /* 0x0000004000237882 */ /* 0x000fe20000000000 */
[----:B------:R-:W-:Y:S01]  /*3dc0*/  MUFU.EX2 R15, R15 ;  /* 0x0000000f000f7308 */ /* 0x000fe20000000800 */
[----:B------:R-:W-:Y:S01]  /*3dd0*/  UMOV UR25, UR29 ;  /* 0x0000001d00197c82 */ /* 0x000fe20008000000 */
[----:B------:R-:W-:Y:S01]  /*3de0*/  UMOV UR27, 0x40 ;  /* 0x00000040001b7882 */ /* 0x000fe20000000000 */
[----:B------:R-:W-:-:S05]  /*3df0*/  IMAD R5, R4, 0x2800, R5 ;  /* 0x0000280004057824 */ /* 0x000fca00078e0205 */
[----:B------:R-:W-:Y:S01]  /*3e00*/  MUFU.EX2 R22, R22 ;  /* 0x0000001600167308 */ /* 0x000fe20000000800 */
[----:B------:R-:W-:-:S04]  /*3e10*/  SHF.R.U32.HI R5, RZ, 0x4, R5 ;  /* 0x00000004ff057819 */ /* 0x000fc80000011605 */
[----:B------:R-:W-:-:S03]  /*3e20*/  LOP3.LUT R5, R5, 0x3fff, RZ, 0xc0, !PT ;  /* 0x00003fff05057812 */ /* 0x000fc600078ec0ff */
[----:B------:R-:W-:Y:S01]  /*3e30*/  MUFU.EX2 R36, R36 ;  /* 0x0000002400247308 */ /* 0x000fe20000000800 */
[----:B------:R-:W-:Y:S02]  /*3e40*/  WARPGROUP.DEPBAR.LE gsb0, 0x0 ;  /* 0x00008000000079c5 */ /* 0x000fe40000010000 */
[----:B------:R-:W-:-:S06]  /*3e50*/  WARPGROUP.ARRIVE ;  /* 0x00000000000079c5 */ /* 0x000fcc0000000000 */
[----:B------:R-:W-:Y:S01]  /*3e60*/  HGMMA.64x8x16.F32.BF16 R52, gdesc[UR4], RZ, !UPT, gsb0 ;  /* 0x00000000043479f0 */ /* 0x000fe2000c0018ff */
[----:B------:R-:W-:Y:S01]  /*3e70*/  UMOV UR6, UR10 ;  /* 0x0000000a00067c82 */ /* 0x000fe20008000000 */
[----:B------:R-:W-:Y:S01]  /*3e80*/  UMOV UR7, 0x40000000 ;  /* 0x4000000000077882 */ /* 0x000fe20000000000 */
[----:B------:R-:W-:Y:S01]  /*3e90*/  R2UR UR10, R8 ;  /* 0x00000000080a72ca */ /* 0x000fe200000e0000 */
[----:B------:R-:W-:Y:S01]  /*3ea0*/  VIADD R8, R11, 0x4 ;  /* 0x000000040b087836 */ /* 0x000fe20000000000 */
[----:B------:R-:W-:Y:S02]  /*3eb0*/  WARPGROUP.DEPBAR.LE gsb0, 0x0 ;  /* 0x00008000000079c5 */ /* 0x000fe40000010000 */
[----:B------:R-:W-:-:S06]  /*3ec0*/  WARPGROUP.ARRIVE ;  /* 0x00000000000079c5 */ /* 0x000fcc0000000000 */
[----:B------:R-:W-:Y:S01]  /*3ed0*/  HGMMA.64x8x16.F32.BF16 R216, gdesc[UR4], RZ, !UPT, gsb0 ;  /* 0x0000000004d879f0 */ /* 0x000fe2000c0018ff */
[----:B------:R-:W-:Y:S01]  /*3ee0*/  UMOV UR6, UR11 ;  /* 0x0000000b00067c82 */ /* 0x000fe20008000000 */
[----:B------:R-:W-:Y:S01]  /*3ef0*/  UMOV UR7, 0x40000000 ;  /* 0x4000000000077882 */ /* 0x000fe20000000000 */
[----:B------:R-:W-:Y:S01]  /*3f00*/  R2UR UR11, R8 ;  /* 0x00000000080b72ca */ /* 0x000fe200000e0000 */
[----:B------:R-:W-:-:S05]  /*3f10*/  VIADD R8, R6, 0x84 ;  /* 0x0000008406087836 */ /* 0x000fca0000000000 */
[----:B------:R-:W-:Y:S01]  /*3f20*/  R2UR UR16, R8 ;  /* 0x00000000081072ca */ /* 0x000fe200000e0000 */
[----:B------:R-:W-:-:S05]  /*3f30*/  VIADD R8, R6, 0x104 ;  /* 0x0000010406087836 */ /* 0x000fca0000000000 */
[----:B------:R-:W-:Y:S01]  /*3f40*/  R2UR UR17, R8 ;  /* 0x00000000081172ca */ /* 0x000fe200000e0000 */
[----:B------:R-:W-:-:S05]  /*3f50*/  VIADD R8, R6, 0x184 ;  /* 0x0000018406087836 */ /* 0x000fca0000000000 */
[----:B------:R-:W-:Y:S01]  /*3f60*/  R2UR UR18, R8 ;  /* 0x00000000081272ca */ /* 0x000fe200000e0000 */
[----:B------:R-:W-:Y:S01]  /*3f70*/  VIADD R8, R6, 0x204 ;  /* 0x0000020406087836 */ /* 0x000fe20000000000 */
[----:B------:R-:W-:Y:S02]  /*3f80*/  WARPGROUP.DEPBAR.LE gsb0, 0x0 ;  /* 0x00008000000079c5 */ /* 0x000fe40000010000 */
[----:B------:R-:W-:-:S06]  /*3f90*/  WARPGROUP.ARRIVE ;  /* 0x00000000000079c5 */ /* 0x000fcc0000000000 */
[----:B------:R-:W-:Y:S01]  /*3fa0*/  HGMMA.64x8x16.F32.BF16 R220, gdesc[UR4], RZ, !UPT, gsb0 ;  /* 0x0000000004dc79f0 */ /* 0x000fe2000c0018ff */
[----:B------:R-:W-:Y:S01]  /*3fb0*/  UMOV UR6, UR12 ;  /* 0x0000000c00067c82 */ /* 0x000fe20008000000 */
[----:B------:R-:W-:Y:S01]  /*3fc0*/  UMOV UR7, 0x40000000 ;  /* 0x4000000000077882 */ /* 0x000fe20000000000 */
        /* <DEDUP_REMOVED lines=17> */
[----:B------:R-:W-:Y:S01]  /*40e0*/  R2UR UR8, R8 ;  /* 0x00000000080872ca */ /* 0x000fe200000e0000 */
[----:B------:R-:W-:Y:S01]  /*40f0*/  VIADD R8, R6, 0x6 ;  /* 0x0000000606087836 */ /* 0x000fe20000000000 */
[----:B------:R-:W-:Y:S02]  /*4100*/  WARPGROUP.DEPBAR.LE gsb0, 0x0 ;  /* 0x00008000000079c5 */ /* 0x000fe40000010000 */
[----:B------:R-:W-:-:S06]  /*4110*/  WARPGROUP.ARRIVE ;  /* 0x00000000000079c5 */ /* 0x000fcc0000000000 */
[----:B------:R-:W-:Y:S01]  /*4120*/  HGMMA.64x8x16.F32.BF16 R216, gdesc[UR4], R216, gsb0 ;  /* 0x0000000004d879f0 */ /* 0x000fe200080018d8 */
        /* <DEDUP_REMOVED lines=14> */
[----:B------:R-:W-:Y:S01]  /*4210*/  HGMMA.64x8x16.F32.BF16 R220, gdesc[UR4], R220, gsb0 ;  /* 0x0000000004dc79f0 */ /* 0x000fe200080018dc */
        /* <DEDUP_REMOVED lines=417> */
[C---:B------:R-:W-:Y:S02]  /*5c30*/  VIADD R8, R11.reuse, 0x604 ;  /* 0x000006040b087836 */ /* 0x040fe40000000000 */
[----:B------:R-:W-:-:S03]  /*5c40*/  VIADD R11, R11, 0x606 ;  /* 0x000006060b0b7836 */ /* 0x000fc60000000000 */
        /* <DEDUP_REMOVED lines=20> */
[----:B------:R-:W-:Y:S01]  /*5d90*/  UMOV UR13, UR57 ;  /* 0x00000039000d7c82 */ /* 0x000fe20008000000 */
        /* <DEDUP_REMOVED lines=10> */
[----:B------:R-:W-:Y:S01]  /*5e40*/  UMOV UR15, 0x40 ;  /* 0x00000040000f7882 */ /* 0x000fe20000000000 */
[----:B------:R-:W-:Y:S02]  /*5e50*/  WARPGROUP.DEPBAR.LE gsb0, 0x0 ;  /* 0x00008000000079c5 */ /* 0x000fe40000010000 */
[----:B------:R-:W-:-:S06]  /*5e60*/  WARPGROUP.ARRIVE ;  /* 0x00000000000079c5 */ /* 0x000fcc0000000000 */
[----:B------:R-:W-:Y:S01]  /*5e70*/  HGMMA.64x8x16.F32.BF16 R216, gdesc[UR4], R216, gsb0 ;  /* 0x0000000004d879f0 */ /* 0x000fe200080018d8 */
[----:B------:R-:W-:Y:S01]  /*5e80*/  UMOV UR6, UR8 ;  /* 0x0000000800067c82 */ /* 0x000fe20008000000 */
[----:B------:R-:W-:Y:S01]  /*5e90*/  UMOV UR7, 0x40000000 ;  /* 0x4000000000077882 */ /* 0x000fe20000000000 */
[----:B------:R-:W-:Y:S01]  /*5ea0*/  R2UR UR8, R8 ;  /* 0x00000000080872ca */ /* 0x000fe200000e0000 */
[----:B------:R-:W-:Y:S01]  /*5eb0*/  FFMA.FTZ R8, R13, UR61, -R10 ;  /* 0x0000003d0d087c23 */ /* 0x000fe2000801080a */
[----:B------:R-:W-:Y:S02]  /*5ec0*/  FSEL R13, R32, -INF , P1 ;  /* 0xff800000200d7808 */ /* 0x000fe40000800000 */
[----:B------:R-:W-:-:S03]  /*5ed0*/  FSEL R32, R39, -INF , P4 ;  /* 0xff80000027207808 */ /* 0x000fc60002000000 */
[--C-:B------:R-:W-:Y:S01]  /*5ee0*/  FFMA.FTZ R12, R13, UR61, -R10.reuse ;  /* 0x0000003d0d0c7c23 */ /* 0x100fe2000801080a */
[----:B------:R-:W-:Y:S01]  /*5ef0*/  FFMA.FTZ R13, R27, UR61, -R10 ;  /* 0x0000003d1b0d7c23 */ /* 0x000fe2000801080a */
[----:B------:R-:W-:Y:S02]  /*5f00*/  VIADD R10, R6, 0x786 ;  /* 0x00000786060a7836 */ /* 0x000fe40000000000 */
[--C-:B------:R-:W-:Y:S01]  /*5f10*/  FFMA.FTZ R27, R28, UR61, -R9.reuse ;  /* 0x0000003d1c1b7c23 */ /* 0x100fe20008010809 */
[----:B------:R-:W-:Y:S01]  /*5f20*/  FFMA.FTZ R28, R34, UR61, -R9 ;  /* 0x0000003d221c7c23 */ /* 0x000fe20008010809 */
[----:B------:R-:W-:Y:S01]  /*5f30*/  FSEL R34, R43, -INF , P6 ;  /* 0xff8000002b227808 */ /* 0x000fe20003000000 */
[----:B------:R-:W1:Y:S08]  /*5f40*/  MUFU.EX2 R8, R8 ;  /* 0x0000000800087308 */ /* 0x000e700000000800 */
[----:B------:R-:W2:Y:S08]  /*5f50*/  MUFU.EX2 R27, R27 ;  /* 0x0000001b001b7308 */ /* 0x000eb00000000800 */
[----:B------:R-:W3:Y:S08]  /*5f60*/  MUFU.EX2 R12, R12 ;  /* 0x0000000c000c7308 */ /* 0x000ef00000000800 */
[----:B------:R-:W-:Y:S01]  /*5f70*/  MUFU.EX2 R13, R13 ;  /* 0x0000000d000d7308 */ /* 0x000fe20000000800 */
[----:B------:R-:W-:-:S02]  /*5f80*/  WARPGROUP.DEPBAR.LE gsb0, 0x0 ;  /* 0x00008000000079c5 */ /* 0x000fc40000010000 */
[----:B------:R-:W-:-:S05]  /*5f90*/  WARPGROUP.ARRIVE ;  /* 0x00000000000079c5 */ /* 0x000fca0000000000 */
[----:B------:R-:W-:Y:S01]  /*5fa0*/  MUFU.EX2 R28, R28 ;  /* 0x0000001c001c7308 */ /* 0x000fe20000000800 */
        /* <DEDUP_REMOVED lines=38> */
[----:B------:R-:W-:Y:S01]  /*6210*/  VIADD R6, R6, 0x986 ;  /* 0x0000098606067836 */ /* 0x000fe20000000000 */
[----:B------:R4:W-:Y:S02]  /*6220*/  MUFU.EX2 R11, R31 ;  /* 0x0000001f000b7308 */ /* 0x0009e40000000800 */
[----:B------:R-:W-:Y:S02]  /*6230*/  R2UR UR9, R10 ;  /* 0x000000000a0972ca */ /* 0x000fe400000e0000 */
[----:B------:R-:W-:-:S04]  /*6240*/  R2UR UR11, R6 ;  /* 0x00000000060b72ca */ /* 0x000fc800000e0000 */
[----:B------:R5:W3:Y:S01]  /*6250*/  MUFU.EX2 R10, R37 ;  /* 0x00000025000a7308 */ /* 0x000ae20000000800 */
[----:B----4-:R-:W-:-:S07]  /*6260*/  FFMA.FTZ R31, R42, UR61, -R9 ;  /* 0x0000003d2a1f7c23 */ /* 0x010fce0008010809 */
[----:B------:R-:W-:Y:S01]  /*6270*/  MUFU.EX2 R6, R41 ;  /* 0x0000002900067308 */ /* 0x000fe20000000800 */
[----:B-----5:R-:W-:-:S07]  /*6280*/  FFMA.FTZ R37, R32, UR61, -R9 ;  /* 0x0000003d20257c23 */ /* 0x020fce0008010809 */
[----:B------:R-:W-:Y:S08]  /*6290*/  MUFU.EX2 R37, R37 ;  /* 0x0000002500257308 */ /* 0x000ff00000000800 */
[----:B------:R-:W-:Y:S01]  /*62a0*/  MUFU.EX2 R31, R31 ;  /* 0x0000001f001f7308 */ /* 0x000fe20000000800 */
        /* <DEDUP_REMOVED lines=24> */
[----:B------:R-:W-:Y:S01]  /*6430*/  UIADD3 UR4, UR60, 0x2c500, URZ ;  /* 0x0002c5003c047890 */ /* 0x000fe2000fffe03f */
[----:B------:R-:W-:-:S03]  /*6440*/  UMOV UR7, 0x40 ;  /* 0x0000004000077882 */ /* 0x000fc60000000000 */
[----:B------:R-:W-:-:S04]  /*6450*/  USHF.R.U32.HI UR4, URZ, 0x4, UR4 ;  /* 0x000000043f047899 */ /* 0x000fc80008011604 */
[----:B------:R-:W-:-:S04]  /*6460*/  ULOP3.LUT UR4, UR4, 0x3fff, URZ, 0xc0, !UPT ;  /* 0x00003fff04047892 */ /* 0x000fc8000f8ec03f */
[----:B------:R-:W-:-:S04]  /*6470*/  ULOP3.LUT UR4, UR4, 0x80000, URZ, 0xfc, !UPT ;  /* 0x0008000004047892 */ /* 0x000fc8000f8efc3f */
[----:B------:R-:W-:Y:S02]  /*6480*/  UIADD3 UR5, UR4, 0x80, URZ ;  /* 0x0000008004057890 */ /* 0x000fe4000fffe03f */
[----:B------:R-:W-:Y:S02]  /*6490*/  UIADD3 UR6, UR4, 0x100, URZ ;  /* 0x0000010004067890 */ /* 0x000fe4000fffe03f */
[----:B------:R-:W-:Y:S01]  /*64a0*/  UMOV UR58, UR4 ;  /* 0x00000004003a7c82 */ /* 0x000fe20008000000 */
[----:B------:R-:W-:Y:S02]  /*64b0*/  UIADD3 UR50, UR4, 0x10, URZ ;  /* 0x0000001004327890 */ /* 0x000fe4000fffe03f */
[----:B------:R-:W-:Y:S01]  /*64c0*/  UMOV UR22, UR5 ;  /* 0x0000000500167c82 */ /* 0x000fe20008000000 */
[----:B------:R-:W-:Y:S01]  /*64d0*/  UIADD3 UR5, UR4, 0x180, URZ ;  /* 0x0000018004057890 */ /* 0x000fe2000fffe03f */
[----:B------:R-:W-:Y:S01]  /*64e0*/  UMOV UR14, UR6 ;  /* 0x00000006000e7c82 */ /* 0x000fe20008000000 */
[----:B------:R-:W-:Y:S01]  /*64f0*/  UIADD3 UR6, UR4, 0x200, URZ ;  /* 0x0000020004067890 */ /* 0x000fe2000fffe03f */
[----:B------:R-:W-:Y:S01]  /*6500*/  UMOV UR8, UR22 ;  /* 0x0000001600087c82 */ /* 0x000fe20008000000 */
[----:B------:R-:W-:-:S03]  /*6510*/  UIADD3 UR54, UR4, 0x190, URZ ;  /* 0x0000019004367890 */ /* 0x000fc6000fffe03f */
[----:B------:R-:W-:Y:S01]  /*6520*/  UMOV UR18, UR5 ;  /* 0x0000000500127c82 */ /* 0x000fe20008000000 */
[----:B------:R-:W-:Y:S02]  /*6530*/  UIADD3 UR5, UR4, 0x90, URZ ;  /* 0x0000009004057890 */ /* 0x000fe4000fffe03f */
[----:B------:R-:W-:Y:S02]  /*6540*/  UIADD3 UR46, UR4, 0x210, URZ ;  /* 0x00000210042e7890 */ /* 0x000fe4000fffe03f */
[----:B------:R-:W-:Y:S02]  /*6550*/  UIADD3 UR30, UR4, 0x20, URZ ;  /* 0x00000020041e7890 */ /* 0x000fe4000fffe03f */
[----:B------:R-:W-:Y:S02]  /*6560*/  UIADD3 UR42, UR4, 0xa0, URZ ;  /* 0x000000a0042a7890 */ /* 0x000fe4000fffe03f */
[----:B------:R-:W-:Y:S02]  /*6570*/  UIADD3 UR38, UR4, 0x120, URZ ;  /* 0x0000012004267890 */ /* 0x000fe4000fffe03f */
[----:B------:R-:W-:-:S02]  /*6580*/  UIADD3 UR34, UR4, 0x1a0, URZ ;  /* 0x000001a004227890 */ /* 0x000fc4000fffe03f */
[----:B------:R-:W-:Y:S01]  /*6590*/  UIADD3 UR26, UR4, 0x220, URZ ;  /* 0x00000220041a7890 */ /* 0x000fe2000fffe03f */
[----:B------:R-:W-:Y:S02]  /*65a0*/  WARPGROUP.DEPBAR.LE gsb0, 0x0 ;  /* 0x00008000000079c5 */ /* 0x000fe40000010000 */
[----:B------:R-:W4:Y:S04]  /*65b0*/  LDS R26, [R29+0x2c300] ;  /* 0x02c300001d1a7984 */ /* 0x000f280000000800 */
[----:B------:R5:W1:Y:S02]  /*65c0*/  LDS R20, [R29+0x2c320] ;  /* 0x02c320001d147984 */ /* 0x000a640000000800 */
[--C-:B-----5:R-:W-:Y:S01]  /*65d0*/  FFMA.FTZ R29, R30, UR61, -R9.reuse ;  /* 0x0000003d1e1d7c23 */ /* 0x120fe20008010809 */
[----:B------:R-:W-:-:S05]  /*65e0*/  FFMA.FTZ R30, R34, UR61, -R9 ;  /* 0x0000003d221e7c23 */ /* 0x000fca0008010809 */
[----:B------:R-:W5:Y:S08]  /*65f0*/  MUFU.EX2 R29, R29 ;  /* 0x0000001d001d7308 */ /* 0x000f700000000800 */
[----:B------:R-:W5:Y:S01]  /*6600*/  MUFU.EX2 R30, R30 ;  /* 0x0000001e001e7308 */ /* 0x000f620000000800 */
[--C-:B----4-:R-:W-:Y:S01]  /*6610*/  FADD.FTZ R9, R44, -R26.reuse ;  /* 0x8000001a2c097221 */ /* 0x110fe20000010000 */
[--C-:B------:R-:W-:Y:S01]  /*6620*/  FADD.FTZ R40, R45, -R26.reuse ;  /* 0x8000001a2d287221 */ /* 0x100fe20000010000 */
[--C-:B------:R-:W-:Y:S01]  /*6630*/  FADD.FTZ R35, R48, -R26.reuse ;  /* 0x8000001a30237221 */ /* 0x100fe20000010000 */
[--C-:B------:R-:W-:Y:S01]  /*6640*/  FADD.FTZ R34, R49, -R26.reuse ;  /* 0x8000001a31227221 */ /* 0x100fe20000010000 */
[--C-:B------:R-:W-:Y:S01]  /*6650*/  FADD.FTZ R33, R52, -R26.reuse ;  /* 0x8000001a34217221 */ /* 0x100fe20000010000 */
[--C-:B------:R-:W-:Y:S01]  /*6660*/  FADD.FTZ R32, R53, -R26.reuse ;  /* 0x8000001a35207221 */ /* 0x100fe20000010000 */
[--C-:B------:R-:W-:Y:S01]  /*6670*/  FADD.FTZ R216, R216, -R26.reuse ;  /* 0x8000001ad8d87221 */ /* 0x100fe20000010000 */
[--C-:B------:R-:W-:Y:S01]  /*6680*/  FADD.FTZ R217, R217, -R26.reuse ;  /* 0x8000001ad9d97221 */ /* 0x100fe20000010000 */
[--C-:B------:R-:W-:Y:S01]  /*6690*/  FADD.FTZ R220, R220, -R26.reuse ;  /* 0x8000001adcdc7221 */ /* 0x100fe20000010000 */
[----:B------:R-:W-:Y:S01]  /*66a0*/  FADD.FTZ R221, R221, -R26 ;  /* 0x8000001adddd7221 */ /* 0x000fe20000010000 */
[--C-:B-1----:R-:W-:Y:S01]  /*66b0*/  FADD.FTZ R26, R47, -R20.reuse ;  /* 0x800000142f1a7221 */ /* 0x102fe20000010000 */
[----:B------:R-:W-:Y:S01]  /*66c0*/  FMUL.FTZ R38, R8, R9 ;  /* 0x0000000908267220 */ /* 0x000fe20000410000 */
[--C-:B------:R-:W-:Y:S01]  /*66d0*/  FADD.FTZ R44, R51, -R20.reuse ;  /* 0x80000014332c7221 */ /* 0x100fe20000010000 */
[C---:B------:R-:W-:Y:S01]  /*66e0*/  F2FP.BF16.F32.PACK_AB R8, R23.reuse, R8 ;  /* 0x000000081708723e */ /* 0x040fe200000010ff */
[----:B------:R-:W-:Y:S01]  /*66f0*/  FMUL.FTZ R39, R23, R40 ;  /* 0x0000002817277220 */ /* 0x000fe20000410000 */
[C---:B------:R-:W-:Y:S01]  /*6700*/  F2FP.BF16.F32.PACK_AB R9, R25.reuse, R24 ;  /* 0x000000181909723e */ /* 0x040fe200000010ff */
[----:B------:R-:W-:Y:S01]  /*6710*/  BAR.SYNC.DEFER_BLOCKING 0x9, 0x100 ;  /* 0x0244000000007b1d */ /* 0x000fe20000010000 */
[----:B------:R-:W-:Y:S01]  /*6720*/  FMUL.FTZ R40, R25, R26 ;  /* 0x0000001a19287220 */ /* 0x000fe20000410000 */
[----:B------:R-:W-:Y:S01]  /*6730*/  FMUL.FTZ R35, R14, R35 ;  /* 0x000000230e237220 */ /* 0x000fe20000410000 */
[----:B------:R-:W-:Y:S01]  /*6740*/  F2FP.BF16.F32.PACK_AB R26, R21, R14 ;  /* 0x0000000e151a723e */ /* 0x000fe200000010ff */
[C---:B--2---:R-:W-:Y:S01]  /*6750*/  FMUL.FTZ R44, R27.reuse, R44 ;  /* 0x0000002c1b2c7220 */ /* 0x044fe20000410000 */
[----:B------:R-:W-:Y:S01]  /*6760*/  F2FP.BF16.F32.PACK_AB R27, R27, R22 ;  /* 0x000000161b1b723e */ /* 0x000fe200000010ff */
[C---:B------:R-:W-:Y:S01]  /*6770*/  FMUL.FTZ R32, R15.reuse, R32 ;  /* 0x000000200f207220 */ /* 0x040fe20000410000 */
[----:B---3--:R-:W-:Y:S01]  /*6780*/  F2FP.BF16.F32.PACK_AB R14, R15, R12 ;  /* 0x0000000c0f0e723e */ /* 0x008fe200000010ff */
[----:B------:R-:W-:Y:S01]  /*6790*/  FMUL.FTZ R217, R10, R217 ;  /* 0x000000d90ad97220 */ /* 0x000fe20000410000 */
[----:B-----5:R-:W-:Y:S01]  /*67a0*/  F2FP.BF16.F32.PACK_AB R15, R29, R28 ;  /* 0x0000001c1d0f723e */ /* 0x020fe200000010ff */
[----:B------:R-:W-:Y:S01]  /*67b0*/  FMUL.FTZ R220, R11, R220 ;  /* 0x000000dc0bdc7220 */ /* 0x000fe20000410000 */
[--C-:B------:R-:W-:Y:S01]  /*67c0*/  FADD.FTZ R47, R50, -R20.reuse ;  /* 0x80000014322f7221 */ /* 0x100fe20000010000 */
[----:B------:R-:W-:Y:S01]  /*67d0*/  FMUL.FTZ R34, R21, R34 ;  /* 0x0000002215227220 */ /* 0x000fe20000410000 */
[--C-:B------:R-:W-:Y:S01]  /*67e0*/  FADD.FTZ R45, R46, -R20.reuse ;  /* 0x800000142e2d7221 */ /* 0x100fe20000010000 */
[----:B------:R-:W-:Y:S01]  /*67f0*/  FADD.FTZ R43, R54, -R20 ;  /* 0x80000014362b7221 */ /* 0x000fe20000010000 */
[----:B------:R-:W-:Y:S01]  /*6800*/  FMUL.FTZ R21, R22, R47 ;  /* 0x0000002f16157220 */ /* 0x000fe20000410000 */
[----:B------:R-:W-:-:S02]  /*6810*/  IMAD R22, R4, 0x2000, R7 ;  /* 0x0000200004167824 */ /* 0x000fc400078e0207 */
[--C-:B------:R-:W-:Y:S01]  /*6820*/  FADD.FTZ R42, R55, -R20.reuse ;  /* 0x80000014372a7221 */ /* 0x100fe20000010000 */
[----:B------:R-:W-:Y:S01]  /*6830*/  FMUL.FTZ R23, R24, R45 ;  /* 0x0000002d18177220 */ /* 0x000fe20000410000 */
[--C-:B------:R-:W-:Y:S01]  /*6840*/  FADD.FTZ R41, R218, -R20.reuse ;  /* 0x80000014da297221 */ /* 0x100fe20000010000 */
[--C-:B------:R-:W-:Y:S01]  /*6850*/  FADD.FTZ R219, R219, -R20.reuse ;  /* 0x80000014dbdb7221 */ /* 0x100fe20000010000 */
[--C-:B------:R-:W-:Y:S01]  /*6860*/  FADD.FTZ R222, R222, -R20.reuse ;  /* 0x80000014dede7221 */ /* 0x100fe20000010000 */
[----:B------:R-:W-:Y:S01]  /*6870*/  FMUL.FTZ R221, R6, R221 ;  /* 0x000000dd06dd7220 */ /* 0x000fe20000410000 */
[----:B------:R-:W-:Y:S01]  /*6880*/  FADD.FTZ R20, R223, -R20 ;  /* 0x80000014df147221 */ /* 0x000fe20000010000 */
[----:B------:R1:W-:Y:S01]  /*6890*/  STSM.16.M88.2 [R0+0x2c500], R8 ;  /* 0x02c5000800007844 */ /* 0x0003e20000000100 */
[----:B------:R-:W-:Y:S01]  /*68a0*/  FMUL.FTZ R33, R12, R33 ;  /* 0x000000210c217220 */ /* 0x000fe20000410000 */
[----:B------:R-:W-:Y:S01]  /*68b0*/  FMUL.FTZ R43, R28, R43 ;  /* 0x0000002b1c2b7220 */ /* 0x000fe20000410000 */
[----:B------:R-:W-:Y:S01]  /*68c0*/  FMUL.FTZ R42, R29, R42 ;  /* 0x0000002a1d2a7220 */ /* 0x000fe20000410000 */
[----:B------:R-:W-:Y:S01]  /*68d0*/  STSM.16.M88.2 [R0+0x2cd00], R26 ;  /* 0x02cd001a00007844 */ /* 0x000fe20000000100 */
[----:B------:R-:W-:Y:S01]  /*68e0*/  F2FP.BF16.F32.PACK_AB R38, R39, R38 ;  /* 0x000000262726723e */ /* 0x000fe200000010ff */
[----:B------:R-:W-:Y:S01]  /*68f0*/  FMUL.FTZ R216, R13, R216 ;  /* 0x000000d80dd87220 */ /* 0x000fe20000410000 */
[----:B------:R-:W-:Y:S01]  /*6900*/  FMUL.FTZ R41, R36, R41 ;  /* 0x0000002924297220 */ /* 0x000fe20000410000 */
[----:B------:R-:W-:Y:S01]  /*6910*/  STSM.16.M88.2 [R0+0x2d500], R14 ;  /* 0x02d5000e00007844 */ /* 0x000fe20000000100 */
[----:B------:R-:W-:Y:S01]  /*6920*/  FMUL.FTZ R12, R37, R219 ;  /* 0x000000db250c7220 */ /* 0x000fe20000410000 */
[----:B------:R-:W-:Y:S01]  /*6930*/  F2FP.BF16.F32.PACK_AB R39, R40, R23 ;  /* 0x000000172827723e */ /* 0x000fe200000010ff */
[----:B------:R-:W-:Y:S01]  /*6940*/  FMUL.FTZ R222, R31, R222 ;  /* 0x000000de1fde7220 */ /* 0x000fe20000410000 */
[----:B-1----:R-:W-:Y:S01]  /*6950*/  F2FP.BF16.F32.PACK_AB R8, R10, R13 ;  /* 0x0000000d0a08723e */ /* 0x002fe200000010ff */
[----:B------:R-:W-:Y:S01]  /*6960*/  FMUL.FTZ R13, R30, R20 ;  /* 0x000000141e0d7220 */ /* 0x000fe20000410000 */
[----:B------:R-:W-:-:S02]  /*6970*/  F2FP.BF16.F32.PACK_AB R9, R37, R36 ;  /* 0x000000242509723e */ /* 0x000fc400000010ff */
[----:B------:R-:W-:Y:S02]  /*6980*/  F2FP.BF16.F32.PACK_AB R10, R6, R11 ;  /* 0x0000000b060a723e */ /* 0x000fe400000010ff */
[----:B------:R-:W-:Y:S01]  /*6990*/  F2FP.BF16.F32.PACK_AB R11, R30, R31 ;  /* 0x0000001f1e0b723e */ /* 0x000fe200000010ff */
[----:B------:R1:W-:Y:S01]  /*69a0*/  STSM.16.M88.2 [R0+0x2dd00], R8 ;  /* 0x02dd000800007844 */ /* 0x0003e20000000100 */
[----:B------:R-:W-:Y:S02]  /*69b0*/  SHF.R.U32.HI R6, RZ, 0x4, R22 ;  /* 0x00000004ff067819 */ /* 0x000fe40000011616 */
[----:B------:R-:W-:Y:S01]  /*69c0*/  F2FP.BF16.F32.PACK_AB R20, R34, R35 ;  /* 0x000000232214723e */ /* 0x000fe200000010ff */
[----:B------:R-:W-:Y:S01]  /*69d0*/  STSM.16.M88.2 [R0+0x2e500], R10 ;  /* 0x02e5000a00007844 */ /* 0x000fe20000000100 */
[----:B------:R-:W-:Y:S02]  /*69e0*/  LOP3.LUT R23, R6, 0x3fff, RZ, 0xc0, !PT ;  /* 0x00003fff06177812 */ /* 0x000fe400078ec0ff */
[----:B------:R-:W-:Y:S01]  /*69f0*/  F2FP.BF16.F32.PACK_AB R21, R44, R21 ;  /* 0x000000152c15723e */ /* 0x000fe200000010ff */
[----:B------:R-:W-:Y:S01]  /*6a00*/  @!PT LDS RZ, [RZ] ;  /* 0x00000000fffff984 */ /* 0x000fe20000000800 */
[----:B------:R-:W-:Y:S01]  /*6a10*/  @!PT LDS RZ, [RZ] ;  /* 0x00000000fffff984 */ /* 0x000fe20000000800 */
[----:B------:R-:W-:Y:S01]  /*6a20*/  @!PT LDS RZ, [RZ] ;  /* 0x00000000fffff984 */ /* 0x000fe20000000800 */
[----:B------:R-:W-:Y:S01]  /*6a30*/  @!PT LDS RZ, [RZ] ;  /* 0x00000000fffff984 */ /* 0x000fe20000000800 */
[----:B------:R2:W-:Y:S06]  /*6a40*/  MEMBAR.ALL.CTA ;  /* 0x0000000000007992 */ /* 0x0005ec0000008000 */
[----:B--2---:R-:W2:Y:S01]  /*6a50*/  FENCE.VIEW.ASYNC.S ;  /* 0x00000000000073c6 */ /* 0x004ea20000000000 */
[----:B------:R-:W-:Y:S01]  /*6a60*/  F2FP.BF16.F32.PACK_AB R32, R32, R33 ;  /* 0x000000212020723e */ /* 0x000fe200000010ff */
[----:B------:R-:W-:Y:S01]  /*6a70*/  VIADD R6, R23, 0x80 ;  /* 0x0000008017067836 */ /* 0x000fe20000000000 */
[----:B------:R-:W-:-:S02]  /*6a80*/  F2FP.BF16.F32.PACK_AB R33, R42, R43 ;  /* 0x0000002b2a21723e */ /* 0x000fc400000010ff */
[----:B------:R-:W-:Y:S02]  /*6a90*/  R2UR UR56, R23 ;  /* 0x00000000173872ca */ /* 0x000fe400000e0000 */
[----:B------:R-:W-:Y:S01]  /*6aa0*/  F2FP.BF16.F32.PACK_AB R40, R217, R216 ;  /* 0x000000d8d928723e */ /* 0x000fe200000010ff */
[----:B------:R-:W-:Y:S01]  /*6ab0*/  VIADD R217, R23, 0x500 ;  /* 0x0000050017d97836 */ /* 0x000fe20000000000 */
[----:B------:R-:W-:Y:S02]  /*6ac0*/  F2FP.BF16.F32.PACK_AB R41, R12, R41 ;  /* 0x000000290c29723e */ /* 0x000fe400000010ff */
[----:B------:R-:W-:Y:S02]  /*6ad0*/  F2FP.BF16.F32.PACK_AB R12, R221, R220 ;  /* 0x000000dcdd0c723e */ /* 0x000fe400000010ff */
[----:B------:R-:W-:Y:S02]  /*6ae0*/  F2FP.BF16.F32.PACK_AB R13, R13, R222 ;  /* 0x000000de0d0d723e */ /* 0x000fe400000010ff */
[----:B------:R-:W-:Y:S01]  /*6af0*/  R2UR UR48, R6 ;  /* 0x00000000063072ca */ /* 0x000fe200000e0000 */
[C---:B------:R-:W-:Y:S01]  /*6b00*/  VIADD R6, R23.reuse, 0x100 ;  /* 0x0000010017067836 */ /* 0x040fe20000000000 */
[----:B-1----:R-:W-:Y:S01]  /*6b10*/  MOV R8, UR31 ;  /* 0x0000001f00087c02 */ /* 0x002fe20008000f00 */
[----:B------:R-:W-:Y:S01]  /*6b20*/  UMOV UR20, UR56 ;  /* 0x0000003800147c82 */ /* 0x000fe20008000000 */
[----:B------:R-:W-:Y:S01]  /*6b30*/  UMOV UR12, UR56 ;  /* 0x00000038000c7c82 */ /* 0x000fe20008000000 */
[----:B------:R-:W-:Y:S01]  /*6b40*/  UMOV UR16, UR56 ;  /* 0x0000003800107c82 */ /* 0x000fe20008000000 */
[----:B------:R-:W-:Y:S01]  /*6b50*/  R2UR UR28, R6 ;  /* 0x00000000061c72ca */ /* 0x000fe200000e0000 */
[----:B------:R-:W-:Y:S01]  /*6b60*/  VIADD R6, R23, 0x180 ;  /* 0x0000018017067836 */ /* 0x000fe20000000000 */
[----:B------:R-:W-:Y:S01]  /*6b70*/  MOV R9, UR30 ;  /* 0x0000001e00097c02 */ /* 0x000fe20008000f00 */
[----:B--2---:R-:W-:Y:S06]  /*6b80*/  BAR.SYNC.DEFER_BLOCKING 0x9, 0x100 ;  /* 0x0244000000007b1d */ /* 0x004fec0000010000 */
[----:B------:R-:W-:Y:S01]  /*6b90*/  UMOV UR52, UR48 ;  /* 0x0000003000347c82 */ /* 0x000fe20008000000 */
[----:B------:R-:W-:-:S03]  /*6ba0*/  UMOV UR44, UR48 ;  /* 0x00000030002c7c82 */ /* 0x000fc60008000000 */
[----:B------:R-:W-:Y:S01]  /*6bb0*/  UMOV UR40, UR28 ;  /* 0x0000001c00287c82 */ /* 0x000fe20008000000 */
[----:B------:R-:W-:Y:S01]  /*6bc0*/  UMOV UR36, UR28 ;  /* 0x0000001c00247c82 */ /* 0x000fe20008000000 */
[----:B------:R-:W-:Y:S01]  /*6bd0*/  UMOV UR32, UR28 ;  /* 0x0000001c00207c82 */ /* 0x000fe20008000000 */
[----:B------:R-:W-:Y:S01]  /*6be0*/  UMOV UR24, UR28 ;  /* 0x0000001c00187c82 */ /* 0x000fe20008000000 */
[----:B------:R-:W-:Y:S04]  /*6bf0*/  STSM.16.M88.2 [R0+0x2ed00], R38 ;  /* 0x02ed002600007844 */ /* 0x000fe80000000100 */
[----:B------:R1:W-:Y:S04]  /*6c00*/  STSM.16.M88.2 [R0+0x2f500], R20 ;  /* 0x02f5001400007844 */ /* 0x0003e80000000100 */
[----:B------:R-:W-:Y:S04]  /*6c10*/  STSM.16.M88.2 [R0+0x2fd00], R32 ;  /* 0x02fd002000007844 */ /* 0x000fe80000000100 */
[----:B------:R2:W-:Y:S04]  /*6c20*/  STSM.16.M88.2 [R0+0x30500], R40 ;  /* 0x0305002800007844 */ /* 0x0005e80000000100 */
[----:B------:R3:W-:Y:S01]  /*6c30*/  STSM.16.M88.2 [R0+0x30d00], R12 ;  /* 0x030d000c00007844 */ /* 0x0007e20000000100 */
[----:B------:R-:W-:-:S06]  /*6c40*/  WARPGROUP.ARRIVE ;  /* 0x00000000000079c5 */ /* 0x000fcc0000000000 */
[----:B------:R-:W-:Y:S03]  /*6c50*/  HGMMA.64x16x16.F32.BF16 R56, gdesc[UR56].tnspA.tnspB, R56, gsb0 ;  /* 0x60200000383879f0 */ /* 0x000fe60008001838 */
[----:B------:R-:W-:Y:S02]  /*6c60*/  WARPGROUP.DEPBAR.LE gsb0, 0x0 ;  /* 0x00008000000079c5 */ /* 0x000fe40000010000 */
[----:B------:R-:W-:-:S06]  /*6c70*/  WARPGROUP.ARRIVE ;  /* 0x00000000000079c5 */ /* 0x000fcc0000000000 */
[----:B------:R-:W-:Y:S01]  /*6c80*/  HGMMA.64x16x16.F32.BF16 R72, gdesc[UR20].tnspA.tnspB, R72, gsb0 ;  /* 0x60200000144879f0 */ /* 0x000fe20008001848 */
[----:B------:R-:W-:Y:S01]  /*6c90*/  UMOV UR20, UR48 ;  /* 0x0000003000147c82 */ /* 0x000fe20008000000 */
[----:B------:R-:W-:Y:S01]  /*6ca0*/  UMOV UR21, UR49 ;  /* 0x0000003100157c82 */ /* 0x000fe20008000000 */
[----:B------:R-:W-:Y:S01]  /*6cb0*/  UMOV UR23, 0x40 ;  /* 0x0000004000177882 */ /* 0x000fe20000000000 */
[----:B------:R-:W-:Y:S02]  /*6cc0*/  WARPGROUP.DEPBAR.LE gsb0, 0x0 ;  /* 0x00008000000079c5 */ /* 0x000fe40000010000 */
[----:B------:R-:W-:-:S06]  /*6cd0*/  WARPGROUP.ARRIVE ;  /* 0x00000000000079c5 */ /* 0x000fcc0000000000 */
[----:B------:R-:W-:Y:S01]  /*6ce0*/  HGMMA.64x16x16.F32.BF16 R88, gdesc[UR12].tnspA.tnspB, R88, gsb0 ;  /* 0x602000000c5879f0 */ /* 0x000fe20008001858 */
[----:B------:R-:W-:Y:S01]  /*6cf0*/  UMOV UR12, UR14 ;  /* 0x0000000e000c7c82 */ /* 0x000fe20008000000 */
[----:B------:R-:W-:Y:S01]  /*6d00*/  UMOV UR13, UR15 ;  /* 0x0000000f000d7c82 */ /* 0x000fe20008000000 */
[----:B------:R-:W-:Y:S01]  /*6d10*/  UMOV UR14, UR18 ;  /* 0x00000012000e7c82 */ /* 0x000fe20008000000 */
[----:B------:R-:W-:Y:S01]  /*6d20*/  UMOV UR15, UR19 ;  /* 0x00000013000f7c82 */ /* 0x000fe20008000000 */
[----:B------:R-:W-:Y:S02]  /*6d30*/  WARPGROUP.DEPBAR.LE gsb0, 0x0 ;  /* 0x00008000000079c5 */ /* 0x000fe40000010000 */
[----:B------:R-:W-:-:S06]  /*6d40*/  WARPGROUP.ARRIVE ;  /* 0x00000000000079c5 */ /* 0x000fcc0000000000 */
[----:B------:R-:W-:Y:S01]  /*6d50*/  HGMMA.64x16x16.F32.BF16 R104, gdesc[UR16].tnspA.tnspB, R104, gsb0 ;  /* 0x60200000106879f0 */ /* 0x000fe20008001868 */
[----:B------:R-:W-:Y:S01]  /*6d60*/  UMOV UR16, UR56 ;  /* 0x0000003800107c82 */ /* 0x000fe20008000000 */
[----:B------:R-:W-:Y:S01]  /*6d70*/  UMOV UR17, UR57 ;  /* 0x0000003900117c82 */ /* 0x000fe20008000000 */
[----:B------:R-:W-:Y:S01]  /*6d80*/  UMOV UR18, UR6 ;  /* 0x0000000600127c82 */ /* 0x000fe20008000000 */
[----:B------:R-:W-:Y:S01]  /*6d90*/  UMOV UR19, 0x40 ;  /* 0x0000004000137882 */ /* 0x000fe20000000000 */
[----:B------:R-:W-:Y:S01]  /*6da0*/  UMOV UR10, UR18 ;  /* 0x00000012000a7c82 */ /* 0x000fe20008000000 */
[----:B------:R-:W-:Y:S01]  /*6db0*/  UMOV UR11, UR19 ;  /* 0x00000013000b7c82 */ /* 0x000fe20008000000 */
[----:B------:R-:W-:Y:S01]  /*6dc0*/  UIADD3 UR6, UR4, 0x110, URZ ;  /* 0x0000011004067890 */ /* 0x000fe2000fffe03f */
[----:B------:R-:W-:-:S06]  /*6dd0*/  UMOV UR57, UR23 ;  /* 0x0000001700397c82 */ /* 0x000fcc0008000000 */
[----:B------:R-:W-:Y:S01]  /*6de0*/  UMOV UR22, UR6 ;  /* 0x0000000600167c82 */ /* 0x000fe20008000000 */
[----:B------:R-:W-:Y:S01]  /*6df0*/  UIADD3 UR6, UR4, 0x230, URZ ;  /* 0x0000023004067890 */ /* 0x000fe2000fffe03f */
        /* <DEDUP_REMOVED lines=8> */
[----:B------:R-:W-:-:S04]  /*6e80*/  UIADD3 UR5, UR60, 0x2ed00, URZ ;  /* 0x0002ed003c057890 */ /* 0x000fc8000fffe03f */
[----:B------:R-:W-:Y:S01]  /*6e90*/  USHF.R.U32.HI UR5, URZ, 0x4, UR5 ;  /* 0x000000043f057899 */ /* 0x000fe20008011605 */
[----:B------:R-:W-:Y:S02]  /*6ea0*/  WARPGROUP.DEPBAR.LE gsb0, 0x0 ;  /* 0x00008000000079c5 */ /* 0x000fe40000010000 */
[----:B------:R-:W-:-:S06]  /*6eb0*/  WARPGROUP.ARRIVE ;  /* 0x00000000000079c5 */ /* 0x000fcc0000000000 */
[----:B------:R-:W-:Y:S01]  /*6ec0*/  HGMMA.64x16x16.F32.BF16 R56, gdesc[UR48].tnspA.tnspB, R56, gsb0 ;  /* 0x60200000303879f0 */ /* 0x000fe20008001838 */
[----:B------:R-:W-:Y:S01]  /*6ed0*/  UMOV UR48, UR10 ;  /* 0x0000000a00307c82 */ /* 0x000fe20008000000 */
[----:B------:R-:W-:Y:S01]  /*6ee0*/  UIADD3 UR10, UR4, 0xb0, URZ ;  /* 0x000000b0040a7890 */ /* 0x000fe2000fffe03f */
[----:B------:R-:W-:Y:S01]  /*6ef0*/  UMOV UR49, UR11 ;  /* 0x0000000b00317c82 */ /* 0x000fe20008000000 */
[----:B------:R-:W-:Y:S01]  /*6f00*/  UMOV UR11, 0x40 ;  /* 0x00000040000b7882 */ /* 0x000fe20000000000 */
        /* <DEDUP_REMOVED lines=10> */
[----:B------:R-:W-:Y:S01]  /*6fb0*/  UIADD3 UR22, UR4, 0x130, URZ ;  /* 0x0000013004167890 */ /* 0x000fe2000fffe03f */
[----:B------:R-:W-:Y:S01]  /*6fc0*/  UMOV UR23, 0x40 ;  /* 0x0000004000177882 */ /* 0x000fe20000000000 */
[----:B------:R-:W-:Y:S02]  /*6fd0*/  WARPGROUP.DEPBAR.LE gsb0, 0x0 ;  /* 0x00008000000079c5 */ /* 0x000fe40000010000 */
[----:B------:R-:W-:-:S06]  /*6fe0*/  WARPGROUP.ARRIVE ;  /* 0x00000000000079c5 */ /* 0x000fcc0000000000 */
[----:B------:R-:W-:Y:S01]  /*6ff0*/  HGMMA.64x16x16.F32.BF16 R104, gdesc[UR52].tnspA.tnspB, R104, gsb0 ;  /* 0x60200000346879f0 */ /* 0x000fe20008001868 */
[----:B------:R-:W-:Y:S01]  /*7000*/  UMOV UR52, UR16 ;  /* 0x0000001000347c82 */ /* 0x000fe20008000000 */
[----:B------:R-:W-:Y:S01]  /*7010*/  UMOV UR53, UR17 ;  /* 0x0000001100357c82 */ /* 0x000fe20008000000 */
        /* <DEDUP_REMOVED lines=10> */
[----:B------:R-:W-:Y:S01]  /*70c0*/  UMOV UR29, 0x40000040 ;  /* 0x40000040001d7882 */ /* 0x000fe20000000000 */
[----:B------:R-:W-:Y:S02]  /*70d0*/  UMOV UR31, 0x8 ;  /* 0x00000008001f7882 */ /* 0x000fe40000000000 */
[----:B-1----:R-:W-:Y:S01]  /*70e0*/  IMAD.U32 R21, RZ, RZ, UR31 ;  /* 0x0000001fff157e24 */ /* 0x002fe2000f8e00ff */
[----:B------:R-:W-:Y:S02]  /*70f0*/  WARPGROUP.DEPBAR.LE gsb0, 0x0 ;  /* 0x00008000000079c5 */ /* 0x000fe40000010000 */
[----:B------:R-:W-:-:S06]  /*7100*/  WARPGROUP.ARRIVE ;  /* 0x00000000000079c5 */ /* 0x000fcc0000000000 */
[----:B------:R-:W-:Y:S01]  /*7110*/  HGMMA.64x16x16.F32.BF16 R72, gdesc[UR40].tnspA.tnspB, R72, gsb0 ;  /* 0x60200000284879f0 */ /* 0x000fe20008001848 */
[----:B------:R-:W-:Y:S01]  /*7120*/  UMOV UR40, UR12 ;  /* 0x0000000c00287c82 */ /* 0x000fe20008000000 */
[----:B------:R-:W-:Y:S01]  /*7130*/  R2UR UR12, R6 ;  /* 0x00000000060c72ca */ /* 0x000fe200000e0000 */
[----:B------:R-:W-:Y:S01]  /*7140*/  UMOV UR41, UR13 ;  /* 0x0000000d00297c82 */ /* 0x000fe20008000000 */
[----:B------:R-:W-:Y:S01]  /*7150*/  UMOV UR13, 0x40000040 ;  /* 0x40000040000d7882 */ /* 0x000fe20000000000 */
[----:B------:R-:W-:Y:S01]  /*7160*/  VIADD R6, R5, 0x80 ;  /* 0x0000008005067836 */ /* 0x000fe20000000000 */
[----:B------:R-:W-:Y:S01]  /*7170*/  UMOV UR21, UR13 ;  /* 0x0000000d00157c82 */ /* 0x000fe20008000000 */
[----:B------:R-:W-:-:S08]  /*7180*/  UMOV UR17, UR13 ;  /* 0x0000000d00117c82 */ /* 0x000fd00008000000 */
        /* <DEDUP_REMOVED lines=23> */
[----:B------:R-:W-:Y:S01]  /*7300*/  UMOV UR57, 0x40000040 ;  /* 0x4000004000397882 */ /* 0x000fe20000000000 */
[----:B------:R-:W-:-:S02]  /*7310*/  WARPGROUP.DEPBAR.LE gsb0, 0x0 ;  /* 0x00008000000079c5 */ /* 0x000fc40000010000 */
[----:B------:R-:W-:-:S06]  /*7320*/  WARPGROUP.ARRIVE ;  /* 0x00000000000079c5 */ /* 0x000fcc0000000000 */
[----:B------:R-:W-:Y:S01]  /*7330*/  HGMMA.64x16x16.F32.BF16 R120, gdesc[UR24].tnspA.tnspB, R120, gsb0 ;  /* 0x60200000187879f0 */ /* 0x000fe20008001878 */
[----:B------:R-:W-:Y:S01]  /*7340*/  ULOP3.LUT UR25, UR5, 0x3fff, URZ, 0xc0, !UPT ;  /* 0x00003fff05197892 */ /* 0x000fe2000f8ec03f */
[----:B------:R-:W-:-:S03]  /*7350*/  R2UR UR5, R5 ;  /* 0x00000000050572ca */ /* 0x000fc600000e0000 */
[----:B------:R-:W-:-:S07]  /*7360*/  ULOP3.LUT UR24, UR25, 0x400000, URZ, 0xfc, !UPT ;  /* 0x0040000019187892 */ /* 0x000fce000f8efc3f */
[----:B------:R-:W-:Y:S02]  /*7370*/  UMOV UR30, UR24 ;  /* 0x00000018001e7c82 */ /* 0x000fe40008000000 */
[----:B------:R-:W-:Y:S01]  /*7380*/  IMAD.U32 R20, RZ, RZ, UR30 ;  /* 0x0000001eff147e24 */ /* 0x000fe2000f8e00ff */
[----:B------:R-:W-:Y:S01]  /*7390*/  UMOV UR28, UR5 ;  /* 0x00000005001c7c82 */ /* 0x000fe20008000000 */
[----:B------:R-:W-:Y:S01]  /*73a0*/  UMOV UR5, UR13 ;  /* 0x0000000d00057c82 */ /* 0x000fe20008000000 */
[----:B------:R-:W-:Y:S02]  /*73b0*/  WARPGROUP.DEPBAR.LE gsb0, 0x0 ;  /* 0x00008000000079c5 */ /* 0x000fe40000010000 */
[----:B------:R-:W-:-:S06]  /*73c0*/  WARPGROUP.ARRIVE ;  /* 0x00000000000079c5 */ /* 0x000fcc0000000000 */
[----:B------:R-:W-:Y:S03]  /*73d0*/  HGMMA.64x16x16.F32.BF16 R56, gdesc[UR12].tnspA.tnspB, R56, gsb0 ;  /* 0x602000000c3879f0 */ /* 0x000fe60008001838 */
[----:B------:R-:W-:Y:S02]  /*73e0*/  WARPGROUP.DEPBAR.LE gsb0, 0x0 ;  /* 0x00008000000079c5 */ /* 0x000fe40000010000 */
[----:B------:R-:W-:-:S06]  /*73f0*/  WARPGROUP.ARRIVE ;  /* 0x00000000000079c5 */ /* 0x000fcc0000000000 */
[----:B------:R-:W-:Y:S01]  /*7400*/  HGMMA.64x16x16.F32.BF16 R72, gdesc[UR8].tnspA.tnspB, R72, gsb0 ;  /* 0x60200000084879f0 */ /* 0x000fe20008001848 */
[----:B------:R-:W-:Y:S01]  /*7410*/  UMOV UR13, 0x40000040 ;  /* 0x40000040000d7882 */ /* 0x000fe20000000000 */
[----:B------:R-:W-:Y:S01]  /*7420*/  ULDC.64 UR8, c[0x0][0x208] ;  /* 0x0000820000087ab9 */ /* 0x000fe20000000a00 */
[----:B------:R-:W-:Y:S02]  /*7430*/  WARPGROUP.DEPBAR.LE gsb0, 0x0 ;  /* 0x00008000000079c5 */ /* 0x000fe40000010000 */
[----:B------:R-:W-:-:S06]  /*7440*/  WARPGROUP.ARRIVE ;  /* 0x00000000000079c5 */ /* 0x000fcc0000000000 */
[----:B------:R-:W-:Y:S03]  /*7450*/  HGMMA.64x16x16.F32.BF16 R88, gdesc[UR20].tnspA.tnspB, R88, gsb0 ;  /* 0x60200000145879f0 */ /* 0x000fe60008001858 */
[----:B------:R-:W-:Y:S02]  /*7460*/  WARPGROUP.DEPBAR.LE gsb0, 0x0 ;  /* 0x00008000000079c5 */ /* 0x000fe40000010000 */
[----:B------:R-:W-:-:S06]  /*7470*/  WARPGROUP.ARRIVE ;  /* 0x00000000000079c5 */ /* 0x000fcc0000000000 */
[----:B------:R-:W-:Y:S03]  /*7480*/  HGMMA.64x16x16.F32.BF16 R104, gdesc[UR16].tnspA.tnspB, R104, gsb0 ;  /* 0x60200000106879f0 */ /* 0x000fe60008001868 */
[----:B------:R-:W-:Y:S02]  /*7490*/  WARPGROUP.DEPBAR.LE gsb0, 0x0 ;  /* 0x00008000000079c5 */ /* 0x000fe40000010000 */
[----:B------:R-:W-:-:S06]  /*74a0*/  WARPGROUP.ARRIVE ;  /* 0x00000000000079c5 */ /* 0x000fcc0000000000 */
[----:B------:R-:W-:Y:S01]  /*74b0*/  HGMMA.64x16x16.F32.BF16 R120, gdesc[UR4].tnspA.tnspB, R120, gsb0 ;  /* 0x60200000047879f0 */ /* 0x000fe20008001878 */
[----:B------:R-:W-:Y:S01]  /*74c0*/  R2UR UR5, R6 ;  /* 0x00000000060572ca */ /* 0x000fe200000e0000 */
[----:B------:R-:W-:Y:S01]  /*74d0*/  UIADD3 UR4, UR24, 0x80, URZ ;  /* 0x0000008018047890 */ /* 0x000fe2000fffe03f */
[----:B------:R-:W-:Y:S01]  /*74e0*/  VIADD R6, R5, 0x100 ;  /* 0x0000010005067836 */ /* 0x000fe20000000000 */
[----:B------:R-:W-:Y:S02]  /*74f0*/  WARPGROUP.DEPBAR.LE gsb0, 0x0 ;  /* 0x00008000000079c5 */ /* 0x000fe40000010000 */
[----:B------:R-:W-:Y:S01]  /*7500*/  @!PT LDS RZ, [RZ] ;  /* 0x00000000fffff984 */ /* 0x000fe20000000800 */
[----:B------:R-:W-:Y:S01]  /*7510*/  @!PT LDS RZ, [RZ] ;  /* 0x00000000fffff984 */ /* 0x000fe20000000800 */
[----:B------:R-:W-:Y:S01]  /*7520*/  @!PT LDS RZ, [RZ] ;  /* 0x00000000fffff984 */ /* 0x000fe20000000800 */
[----:B------:R-:W-:Y:S01]  /*7530*/  @!PT LDS RZ, [RZ] ;  /* 0x00000000fffff984 */ /* 0x000fe20000000800 */
[----:B------:R1:W-:Y:S06]  /*7540*/  MEMBAR.ALL.CTA ;  /* 0x0000000000007992 */ /* 0x0003ec0000008000 */
[----:B-1----:R-:W1:Y:S02]  /*7550*/  FENCE.VIEW.ASYNC.S ;  /* 0x00000000000073c6 */ /* 0x002e640000000000 */
[----:B-1----:R-:W-:Y:S06]  /*7560*/  BAR.SYNC.DEFER_BLOCKING 0x9, 0x100 ;  /* 0x0244000000007b1d */ /* 0x002fec0000010000 */
[----:B--2---:R-:W-:-:S06]  /*7570*/  WARPGROUP.ARRIVE ;  /* 0x00000000000079c5 */ /* 0x004fcc0000000000 */
[----:B------:R-:W-:Y:S01]  /*7580*/  HGMMA.64x64x16.F32.BF16 R24, gdesc[UR28].tnspA, RZ, !UPT, gsb0 ;  /* 0x20e000001c1879f0 */ /* 0x000fe2000c0018ff */
[----:B------:R-:W-:Y:S01]  /*7590*/  UMOV UR28, UR5 ;  /* 0x00000005001c7c82 */ /* 0x000fe20008000000 */
[----:B------:R-:W-:Y:S01]  /*75a0*/  UMOV UR29, 0x40000040 ;  /* 0x40000040001d7882 */ /* 0x000fe20000000000 */
[----:B------:R-:W-:Y:S01]  /*75b0*/  UMOV UR30, UR4 ;  /* 0x00000004001e7c82 */ /* 0x000fe20008000000 */
[----:B------:R-:W-:Y:S01]  /*75c0*/  UMOV UR31, 0x8 ;  /* 0x00000008001f7882 */ /* 0x000fe20000000000 */
[----:B------:R-:W-:Y:S01]  /*75d0*/  R2UR UR5, R6 ;  /* 0x00000000060572ca */ /* 0x000fe200000e0000 */
[----:B------:R-:W-:Y:S01]  /*75e0*/  UIADD3 UR4, UR24, 0x100, URZ ;  /* 0x0000010018047890 */ /* 0x000fe2000fffe03f */
[----:B------:R-:W-:Y:S02]  /*75f0*/  IMAD.U32 R14, RZ, RZ, UR30 ;  /* 0x0000001eff0e7e24 */ /* 0x000fe4000f8e00ff */
[----:B------:R-:W-:Y:S02]  /*7600*/  IMAD.U32 R15, RZ, RZ, UR31 ;  /* 0x0000001fff0f7e24 */ /* 0x000fe4000f8e00ff */
[----:B------:R-:W-:Y:S01]  /*7610*/  VIADD R6, R5, 0x180 ;  /* 0x0000018005067836 */ /* 0x000fe20000000000 */
[----:B------:R-:W-:-:S02]  /*7620*/  WARPGROUP.DEPBAR.LE gsb0, 0x0 ;  /* 0x00008000000079c5 */ /* 0x000fc40000010000 */
[----:B------:R-:W-:-:S06]  /*7630*/  WARPGROUP.ARRIVE ;  /* 0x00000000000079c5 */ /* 0x000fcc0000000000 */
[----:B------:R-:W-:Y:S01]  /*7640*/  HGMMA.64x64x16.F32.BF16 R24, gdesc[UR28].tnspA, R24, gsb0 ;  /* 0x20e000001c1879f0 */ /* 0x000fe20008001818 */
[----:B------:R-:W-:Y:S01]  /*7650*/  UMOV UR28, UR5 ;  /* 0x00000005001c7c82 */ /* 0x000fe20008000000 */
[----:B------:R-:W-:Y:S01]  /*7660*/  UMOV UR29, 0x40000040 ;  /* 0x40000040001d7882 */ /* 0x000fe20000000000 */
[----:B------:R-:W-:Y:S01]  /*7670*/  UMOV UR30, UR4 ;  /* 0x00000004001e7c82 */ /* 0x000fe20008000000 */
[----:B------:R-:W-:Y:S01]  /*7680*/  UMOV UR31, 0x8 ;  /* 0x00000008001f7882 */ /* 0x000fe20000000000 */
[----:B------:R-:W-:Y:S01]  /*7690*/  R2UR UR5, R6 ;  /* 0x00000000060572ca */ /* 0x000fe200000e0000 */
[----:B------:R-:W-:Y:S01]  /*76a0*/  UIADD3 UR4, UR24, 0x180, URZ ;  /* 0x0000018018047890 */ /* 0x000fe2000fffe03f */
[----:B---3--:R-:W-:Y:S02]  /*76b0*/  IMAD.U32 R12, RZ, RZ, UR30 ;  /* 0x0000001eff0c7e24 */ /* 0x008fe4000f8e00ff */
        /* <DEDUP_REMOVED lines=13> */
[----:B------:R-:W-:-:S05]  /*7790*/  VIADD R6, R23, 0x400 ;  /* 0x0000040017067836 */ /* 0x000fca0000000000 */
[----:B------:R-:W-:Y:S01]  /*77a0*/  R2UR UR56, R6 ;  /* 0x00000000063872ca */ /* 0x000fe200000e0000 */
[----:B------:R-:W-:Y:S02]  /*77b0*/  WARPGROUP.DEPBAR.LE gsb0, 0x0 ;  /* 0x00008000000079c5 */ /* 0x000fe40000010000 */
[----:B------:R-:W-:-:S06]  /*77c0*/  WARPGROUP.ARRIVE ;  /* 0x00000000000079c5 */ /* 0x000fcc0000000000 */
[----:B------:R-:W-:Y:S01]  /*77d0*/  HGMMA.64x64x16.F32.BF16 R24, gdesc[UR28].tnspA, R24, gsb0 ;  /* 0x20e000001c1879f0 */ /* 0x000fe20008001818 */
[----:B------:R-:W-:Y:S01]  /*77e0*/  UMOV UR28, UR5 ;  /* 0x00000005001c7c82 */ /* 0x000fe20008000000 */
[----:B------:R-:W-:Y:S01]  /*77f0*/  UMOV UR29, 0x40000040 ;  /* 0x40000040001d7882 */ /* 0x000fe20000000000 */
[----:B------:R-:W-:Y:S01]  /*7800*/  UMOV UR30, UR4 ;  /* 0x00000004001e7c82 */ /* 0x000fe20008000000 */
[----:B------:R-:W-:Y:S01]  /*7810*/  UMOV UR31, 0x8 ;  /* 0x00000008001f7882 */ /* 0x000fe20000000000 */
[----:B------:R-:W-:Y:S01]  /*7820*/  IMAD.U32 R6, RZ, RZ, UR30 ;  /* 0x0000001eff067e24 */ /* 0x000fe2000f8e00ff */
[----:B------:R-:W-:Y:S01]  /*7830*/  ULDC.64 UR4, c[0x0][0x2c0] ;  /* 0x0000b00000047ab9 */ /* 0x000fe20000000a00 */
[----:B------:R-:W-:Y:S01]  /*7840*/  IMAD.U32 R7, RZ, RZ, UR31 ;  /* 0x0000001fff077e24 */ /* 0x000fe2000f8e00ff */
[----:B------:R-:W-:Y:S02]  /*7850*/  WARPGROUP.DEPBAR.LE gsb0, 0x0 ;  /* 0x00008000000079c5 */ /* 0x000fe40000010000 */
[----:B------:R-:W-:-:S06]  /*7860*/  WARPGROUP.ARRIVE ;  /* 0x00000000000079c5 */ /* 0x000fcc0000000000 */
[----:B------:R-:W-:Y:S01]  /*7870*/  HGMMA.64x64x16.F32.BF16 R24, gdesc[UR28].tnspA, R24, gsb0 ;  /* 0x20e000001c1879f0 */ /* 0x000fe20008001818 */
[----:B------:R-:W-:Y:S01]  /*7880*/  R2UR UR31, R8 ;  /* 0x00000000081f72ca */ /* 0x000fe200000e0000 */
[----:B------:R-:W-:Y:S01]  /*7890*/  VIADD R8, R23, 0x480 ;  /* 0x0000048017087836 */ /* 0x000fe20000000000 */
[----:B------:R-:W-:Y:S02]  /*78a0*/  R2UR UR30, R9 ;  /* 0x00000000091e72ca */ /* 0x000fe400000e0000 */
[----:B------:R-:W-:Y:S01]  /*78b0*/  R2UR UR28, R217 ;  /* 0x00000000d91c72ca */ /* 0x000fe200000e0000 */
[----:B------:R-:W-:Y:S02]  /*78c0*/  WARPGROUP.DEPBAR.LE gsb0, 0x0 ;  /* 0x00008000000079c5 */ /* 0x000fe40000010000 */
[----:B------:R-:W-:Y:S01]  /*78d0*/  WARPGROUP.ARRIVE ;  /* 0x00000000000079c5 */ /* 0x000fe20000000000 */
[----:B------:R-:W-:Y:S01]  /*78e0*/  UMOV UR29, 0x40000040 ;  /* 0x40000040001d7882 */ /* 0x000fe20000000000 */
[----:B------:R-:W-:-:S02]  /*78f0*/  VIADD R23, R23, 0x580 ;  /* 0x0000058017177836 */ /* 0x000fc40000000000 */
[----:B------:R-:W-:Y:S02]  /*7900*/  IMAD.SHL.U32 R9, R16, 0x4000, RZ ;  /* 0x0000400010097824 */ /* 0x000fe400078e00ff */
[----:B------:R-:W-:Y:S01]  /*7910*/  HGMMA.64x16x16.F32.BF16 R64, gdesc[UR56].tnspA.tnspB, R64, gsb0 ;  /* 0x60200000384079f0 */ /* 0x000fe20008001840 */
[----:B------:R-:W-:Y:S01]  /*7920*/  UMOV UR58, UR32 ;  /* 0x00000020003a7c82 */ /* 0x000fe20008000000 */
[----:B------:R-:W-:Y:S01]  /*7930*/  UMOV UR59, UR33 ;  /* 0x00000021003b7c82 */ /* 0x000fe20008000000 */
[----:B------:R-:W-:Y:S02]  /*7940*/  R2UR UR12, R23 ;  /* 0x00000000170c72ca */ /* 0x000fe400000e0000 */
[C---:B------:R-:W-:Y:S01]  /*7950*/  IADD3 R216, P1, R9.reuse, R230, RZ ;  /* 0x000000e609d87210 */ /* 0x040fe20007f3e0ff */
[----:B------:R-:W-:Y:S02]  /*7960*/  WARPGROUP.DEPBAR.LE gsb0, 0x0 ;  /* 0x00008000000079c5 */ /* 0x000fe40000010000 */
[----:B------:R-:W-:Y:S01]  /*7970*/  WARPGROUP.ARRIVE ;  /* 0x00000000000079c5 */ /* 0x000fe20000000000 */
[----:B------:R-:W-:Y:S01]  /*7980*/  UMOV UR32, UR28 ;  /* 0x0000001c00207c82 */ /* 0x000fe20008000000 */
[----:B------:R-:W-:Y:S01]  /*7990*/  UMOV UR33, UR29 ;  /* 0x0000001d00217c82 */ /* 0x000fe20008000000 */
[----:B------:R-:W-:-:S03]  /*79a0*/  LEA.HI.X.SX32 R9, R9, R232, 0x1, P1 ;  /* 0x000000e809097211 */ /* 0x000fc600008f0eff */
[----:B------:R-:W-:Y:S01]  /*79b0*/  HGMMA.64x16x16.F32.BF16 R80, gdesc[UR56].tnspA.tnspB, R80, gsb0 ;  /* 0x60200000385079f0 */ /* 0x000fe20008001850 */
[----:B------:R-:W-:Y:S01]  /*79c0*/  UMOV UR58, UR36 ;  /* 0x00000024003a7c82 */ /* 0x000fe20008000000 */
[----:B------:R-:W-:Y:S01]  /*79d0*/  UMOV UR59, UR37 ;  /* 0x00000025003b7c82 */ /* 0x000fe20008000000 */
        /* <DEDUP_REMOVED lines=10> */
[----:B------:R-:W-:Y:S01]  /*7a80*/  R2UR UR48, R8 ;  /* 0x00000000083072ca */ /* 0x000fe200000e0000 */
[----:B------:R-:W-:Y:S01]  /*7a90*/  UMOV UR49, 0x40000040 ;  /* 0x4000004000317882 */ /* 0x000fe20000000000 */
[----:B------:R-:W-:Y:S01]  /*7aa0*/  UMOV UR40, UR28 ;  /* 0x0000001c00287c82 */ /* 0x000fe20008000000 */
[----:B------:R-:W-:Y:S01]  /*7ab0*/  UMOV UR41, UR29 ;  /* 0x0000001d00297c82 */ /* 0x000fe20008000000 */
[----:B------:R-:W-:Y:S01]  /*7ac0*/  UMOV UR36, UR28 ;  /* 0x0000001c00247c82 */ /* 0x000fe20008000000 */
[----:B------:R-:W-:Y:S01]  /*7ad0*/  UMOV UR37, UR29 ;  /* 0x0000001d00257c82 */ /* 0x000fe20008000000 */
[----:B------:R-:W-:-:S04]  /*7ae0*/  LEA R8, P1, R216, UR4, 0x2 ;  /* 0x00000004d8087c11 */ /* 0x000fc8000f8210ff */
[----:B------:R-:W-:-:S05]  /*7af0*/  LEA.HI.X R9, R216, UR5, R9, 0x2, P1 ;  /* 0x00000005d8097c11 */ /* 0x000fca00088f1409 */
[----:B------:R1:W-:Y:S04]  /*7b00*/  REDG.E.ADD.F32x4.FTZ.RN.STRONG.GPU desc[UR8][R8.64], R24 ;  /* 0x00000018080079a6 */ /* 0x0003e8000c10f788 */
[----:B------:R2:W-:Y:S04]  /*7b10*/  REDG.E.ADD.F32x4.FTZ.RN.STRONG.GPU desc[UR8][R8.64+0x800], R28 ;  /* 0x0008001c080079a6 */ /* 0x0005e8000c10f788 */
[----:B------:R2:W-:Y:S04]  /*7b20*/  REDG.E.ADD.F32x4.FTZ.RN.STRONG.GPU desc[UR8][R8.64+0x1000], R32 ;  /* 0x00100020080079a6 */ /* 0x0005e8000c10f788 */
[----:B------:R2:W-:Y:S04]  /*7b30*/  REDG.E.ADD.F32x4.FTZ.RN.STRONG.GPU desc[UR8][R8.64+0x1800], R36 ;  /* 0x00180024080079a6 */ /* 0x0005e8000c10f788 */
[----:B------:R2:W-:Y:S04]  /*7b40*/  REDG.E.ADD.F32x4.FTZ.RN.STRONG.GPU desc[UR8][R8.64+0x2000], R40 ;  /* 0x00200028080079a6 */ /* 0x0005e8000c10f788 */
[----:B------:R2:W-:Y:S04]  /*7b50*/  REDG.E.ADD.F32x4.FTZ.RN.STRONG.GPU desc[UR8][R8.64+0x2800], R44 ;  /* 0x0028002c080079a6 */ /* 0x0005e8000c10f788 */
[----:B------:R2:W-:Y:S04]  /*7b60*/  REDG.E.ADD.F32x4.FTZ.RN.STRONG.GPU desc[UR8][R8.64+0x3000], R48 ;  /* 0x00300030080079a6 */ /* 0x0005e8000c10f788 */
[----:B------:R2:W-:Y:S01]  /*7b70*/  REDG.E.ADD.F32x4.FTZ.RN.STRONG.GPU desc[UR8][R8.64+0x3800], R52 ;  /* 0x00380034080079a6 */ /* 0x0005e2000c10f788 */
[----:B------:R-:W-:-:S02]  /*7b80*/  WARPGROUP.DEPBAR.LE gsb0, 0x0 ;  /* 0x00008000000079c5 */ /* 0x000fc40000010000 */
[----:B------:R-:W-:-:S06]  /*7b90*/  WARPGROUP.ARRIVE ;  /* 0x00000000000079c5 */ /* 0x000fcc0000000000 */
[----:B------:R-:W-:Y:S03]  /*7ba0*/  HGMMA.64x16x16.F32.BF16 R128, gdesc[UR56].tnspA.tnspB, R128, gsb0 ;  /* 0x60200000388079f0 */ /* 0x000fe60008001880 */
        /* <DEDUP_REMOVED lines=60> */
[----:B------:R-:W-:-:S05]  /*7f70*/  VIADD R22, R22, 0xffff0000 ;  /* 0xffff000016167836 */ /* 0x000fca0000000000 */
[----:B------:R-:W-:Y:S01]  /*7f80*/  SHF.R.U32.HI R22, RZ, 0x4, R22 ;  /* 0x00000004ff167819 */ /* 0x000fe20000011616 */
[----:B------:R-:W-:Y:S02]  /*7f90*/  WARPGROUP.DEPBAR.LE gsb0, 0x0 ;  /* 0x00008000000079c5 */ /* 0x000fe40000010000 */
[----:B------:R-:W-:-:S06]  /*7fa0*/  WARPGROUP.ARRIVE ;  /* 0x00000000000079c5 */ /* 0x000fcc0000000000 */
[----:B------:R-:W-:Y:S01]  /*7fb0*/  HGMMA.64x16x16.F32.BF16 R128, gdesc[UR4].tnspA.tnspB, R128, gsb0 ;  /* 0x60200000048079f0 */ /* 0x000fe20008001880 */
[----:B------:R-:W-:-:S05]  /*7fc0*/  LOP3.LUT R22, R22, 0x3fff, RZ, 0xc0, !PT ;  /* 0x00003fff16167812 */ /* 0x000fca00078ec0ff */
[----:B------:R-:W-:Y:S01]  /*7fd0*/  IMAD R235, R3, 0x800, R22 ;  /* 0x0000080003eb7824 */ /* 0x000fe200078e0216 */
[----:B------:R-:W-:-:S04]  /*7fe0*/  ULOP3.LUT UR8, UR25, 0x80000, URZ, 0xfc, !UPT ;  /* 0x0008000019087892 */ /* 0x000fc8000f8efc3f */
[----:B------:R-:W-:Y:S01]  /*7ff0*/  R2UR UR52, R235 ;  /* 0x00000000eb3472ca */ /* 0x000fe200000e0000 */
[----:B------:R-:W-:Y:S01]  /*8000*/  UMOV UR53, 0x40000040 ;  /* 0x4000004000357882 */ /* 0x000fe20000000000 */
[----:B------:R-:W-:Y:S01]  /*8010*/  UMOV UR55, 0x40 ;  /* 0x0000004000377882 */ /* 0x000fe20000000000 */
[----:B------:R-:W-:Y:S01]  /*8020*/  UMOV UR54, UR8 ;  /* 0x0000000800367c82 */ /* 0x000fe20008000000 */
[----:B------:R-:W-:Y:S02]  /*8030*/  WARPGROUP.DEPBAR.LE gsb0, 0x0 ;  /* 0x00008000000079c5 */ /* 0x000fe40000010000 */
[----:B------:R-:W-:-:S07]  /*8040*/  WARPGROUP.ARRIVE ;  /* 0x00000000000079c5 */ /* 0x000fce0000000000 */
[----:B------:R-:W-:Y:S01]  /*8050*/  HGMMA.64x16x16.F32.BF16 R136, gdesc[UR52].tnspA.tnspB, R136, gsb0 ;  /* 0x60200000348879f0 */ /* 0x000fe20008001888 */
[----:B------:R-:W-:Y:S01]  /*8060*/  UIADD3 UR9, UR8, 0x80, URZ ;  /* 0x0000008008097890 */ /* 0x000fe2000fffe03f */
[----:B------:R-:W-:Y:S01]  /*8070*/  UMOV UR44, UR52 ;  /* 0x00000034002c7c82 */ /* 0x000fe20008000000 */
[----:B------:R-:W-:Y:S01]  /*8080*/  UMOV UR45, UR53 ;  /* 0x00000035002d7c82 */ /* 0x000fe20008000000 */
[----:B------:R-:W-:-:S04]  /*8090*/  UMOV UR47, 0x40 ;  /* 0x00000040002f7882 */ /* 0x000fc80000000000 */
[----:B------:R-:W-:Y:S01]  /*80a0*/  UMOV UR46, UR9 ;  /* 0x00000009002e7c82 */ /* 0x000fe20008000000 */
[----:B------:R-:W-:Y:S02]  /*80b0*/  WARPGROUP.DEPBAR.LE gsb0, 0x0 ;  /* 0x00008000000079c5 */ /* 0x000fe40000010000 */
[----:B------:R-:W-:-:S06]  /*80c0*/  WARPGROUP.ARRIVE ;  /* 0x00000000000079c5 */ /* 0x000fcc0000000000 */
        /* <DEDUP_REMOVED lines=10> */
[----:B------:R-:W-:Y:S01]  /*8170*/  IMAD.U32 R216, RZ, RZ, UR14 ;  /* 0x0000000effd87e24 */ /* 0x000fe2000f8e00ff */
[----:B------:R-:W-:Y:S01]  /*8180*/  UMOV UR12, UR52 ;  /* 0x00000034000c7c82 */ /* 0x000fe20008000000 */
[----:B------:R-:W-:Y:S01]  /*8190*/  IMAD.U32 R217, RZ, RZ, UR15 ;  /* 0x0000000fffd97e24 */ /* 0x000fe2000f8e00ff */
[----:B------:R-:W-:Y:S01]  /*81a0*/  UMOV UR13, UR53 ;  /* 0x00000035000d7c82 */ /* 0x000fe20008000000 */
[----:B------:R-:W-:Y:S02]  /*81b0*/  UMOV UR15, 0x40 ;  /* 0x00000040000f7882 */ /* 0x000fe40000000000 */
        /* <DEDUP_REMOVED lines=14> */
[----:B-1----:R-:W-:Y:S02]  /*82a0*/  VIADD R24, R235, 0x80 ;  /* 0x00000080eb187836 */ /* 0x002fe40000000000 */
[----:B------:R-:W-:-:S03]  /*82b0*/  IMAD.U32 R22, RZ, RZ, UR46 ;  /* 0x0000002eff167e24 */ /* 0x000fc6000f8e00ff */
[----:B------:R-:W-:Y:S01]  /*82c0*/  R2UR UR44, R24 ;  /* 0x00000000182c72ca */ /* 0x000fe200000e0000 */
[----:B------:R-:W-:Y:S01]  /*82d0*/  UIADD3 UR46, UR8, 0x10, URZ ;  /* 0x00000010082e7890 */ /* 0x000fe2000fffe03f */
[----:B------:R-:W-:Y:S01]  /*82e0*/  IMAD.U32 R23, RZ, RZ, UR47 ;  /* 0x0000002fff177e24 */ /* 0x000fe2000f8e00ff */
[----:B------:R-:W-:Y:S01]  /*82f0*/  UMOV UR45, 0x40000040 ;  /* 0x40000040002d7882 */ /* 0x000fe20000000000 */
[----:B------:R-:W-:Y:S01]  /*8300*/  UMOV UR47, 0x40 ;  /* 0x00000040002f7882 */ /* 0x000fe20000000000 */
        /* <DEDUP_REMOVED lines=34> */
[----:B------:R-:W-:Y:S01]  /*8530*/  UMOV UR48, UR44 ;  /* 0x0000002c00307c82 */ /* 0x000fe20008000000 */
[----:B------:R-:W-:Y:S01]  /*8540*/  UMOV UR49, UR45 ;  /* 0x0000002d00317c82 */ /* 0x000fe20008000000 */
[----:B------:R-:W-:Y:S01]  /*8550*/  UMOV UR51, 0x40 ;  /* 0x0000004000337882 */ /* 0x000fe20000000000 */
[----:B------:R-:W-:Y:S02]  /*8560*/  WARPGROUP.DEPBAR.LE gsb0, 0x0 ;  /* 0x00008000000079c5 */ /* 0x000fe40000010000 */
[----:B------:R-:W-:-:S06]  /*8570*/  WARPGROUP.ARRIVE ;  /* 0x00000000000079c5 */ /* 0x000fcc0000000000 */
[----:B------:R-:W-:Y:S01]  /*8580*/  HGMMA.64x16x16.F32.BF16 R200, gdesc[UR48].tnspA.tnspB, R200, gsb0 ;  /* 0x6020000030c879f0 */ /* 0x000fe200080018c8 */
[----:B------:R-:W-:Y:S01]  /*8590*/  VIADD R24, R235, 0x100 ;  /* 0x00000100eb187836 */ /* 0x000fe20000000000 */
[----:B------:R-:W-:-:S04]  /*85a0*/  UIADD3 UR26, UR8, 0x20, URZ ;  /* 0x00000020081a7890 */ /* 0x000fc8000fffe03f */
[----:B------:R-:W-:Y:S01]  /*85b0*/  R2UR UR24, R24 ;  /* 0x00000000181872ca */ /* 0x000fe200000e0000 */
[----:B------:R-:W-:Y:S01]  /*85c0*/  UMOV UR25, 0x40000040 ;  /* 0x4000004000197882 */ /* 0x000fe20000000000 */
[----:B------:R-:W-:Y:S01]  /*85d0*/  UMOV UR27, 0x40 ;  /* 0x00000040001b7882 */ /* 0x000fe20000000000 */
[----:B------:R-:W-:Y:S02]  /*85e0*/  WARPGROUP.DEPBAR.LE gsb0, 0x0 ;  /* 0x00008000000079c5 */ /* 0x000fe40000010000 */
[----:B------:R-:W-:-:S08]  /*85f0*/  WARPGROUP.ARRIVE ;  /* 0x00000000000079c5 */ /* 0x000fd00000000000 */
        /* <DEDUP_REMOVED lines=51> */
[----:B------:R-:W-:Y:S01]  /*8930*/  IMAD.U32 R226, RZ, RZ, UR14 ;  /* 0x0000000effe27e24 */ /* 0x000fe2000f8e00ff */
[----:B------:R-:W-:Y:S01]  /*8940*/  UIADD3 UR14, UR8, 0x1b0, URZ ;  /* 0x000001b0080e7890 */ /* 0x000fe2000fffe03f */
[----:B------:R-:W-:Y:S01]  /*8950*/  IMAD.U32 R227, RZ, RZ, UR15 ;  /* 0x0000000fffe37e24 */ /* 0x000fe2000f8e00ff */
[----:B------:R-:W-:Y:S01]  /*8960*/  UMOV UR12, UR4 ;  /* 0x00000004000c7c82 */ /* 0x000fe20008000000 */
[----:B------:R-:W-:Y:S01]  /*8970*/  UMOV UR13, UR5 ;  /* 0x00000005000d7c82 */ /* 0x000fe20008000000 */
[----:B------:R-:W-:Y:S01]  /*8980*/  UMOV UR15, 0x40 ;  /* 0x00000040000f7882 */ /* 0x000fe20000000000 */
[----:B------:R-:W-:Y:S02]  /*8990*/  WARPGROUP.DEPBAR.LE gsb0, 0x0 ;  /* 0x00008000000079c5 */ /* 0x000fe40000010000 */
[----:B------:R-:W-:-:S06]  /*89a0*/  WARPGROUP.ARRIVE ;  /* 0x00000000000079c5 */ /* 0x000fcc0000000000 */
[----:B------:R-:W-:Y:S01]  /*89b0*/  HGMMA.64x16x16.F32.BF16 R184, gdesc[UR12].tnspA.tnspB, R184, gsb0 ;  /* 0x602000000cb879f0 */ /* 0x000fe200080018b8 */
[----:B------:R-:W-:Y:S01]  /*89c0*/  UIADD3 UR10, UR8, 0x230, URZ ;  /* 0x00000230080a7890 */ /* 0x000fe2000fffe03f */
[----:B------:R-:W-:Y:S02]  /*89d0*/  UMOV UR9, UR5 ;  /* 0x0000000500097c82 */ /* 0x000fe40008000000 */
[----:B------:R-:W-:Y:S01]  /*89e0*/  UMOV UR8, UR4 ;  /* 0x0000000400087c82 */ /* 0x000fe20008000000 */
[----:B------:R-:W-:Y:S01]  /*89f0*/  UMOV UR11, 0x40 ;  /* 0x00000040000b7882 */ /* 0x000fe20000000000 */
[----:B------:R-:W-:Y:S02]  /*8a00*/  WARPGROUP.DEPBAR.LE gsb0, 0x0 ;  /* 0x00008000000079c5 */ /* 0x000fe40000010000 */
[----:B------:R-:W-:-:S06]  /*8a10*/  WARPGROUP.ARRIVE ;  /* 0x00000000000079c5 */ /* 0x000fcc0000000000 */
[----:B------:R-:W-:Y:S03]  /*8a20*/  HGMMA.64x16x16.F32.BF16 R200, gdesc[UR8].tnspA.tnspB, R200, gsb0 ;  /* 0x6020000008c879f0 */ /* 0x000fe600080018c8 */
[----:B------:R-:W-:Y:S02]  /*8a30*/  WARPGROUP.DEPBAR.LE gsb0, 0x0 ;  /* 0x00008000000079c5 */ /* 0x000fe40000010000 */
[----:B--2---:R-:W-:Y:S05]  /*8a40*/  @!P0 BRA `(.L_x_17) ;  /* 0x0000000000048947 */ /* 0x004fea0003800000 */
[----:B------:R-:W-:Y:S01]  /*8a50*/  BPT.TRAP 0x1 ;  /* 0x000000040000795c */ /* 0x000fe20000300000 */
.L_x_17:
[----:B------:R-:W-:Y:S01]  /*8a60*/  UIADD3 UR4, UR60, 0x31838, URZ ;  /* 0x000318383c047890 */ /* 0x000fe2000fffe03f */
[----:B------:R-:W-:Y:S01]  /*8a70*/  VIADD R24, R5, 0x500 ;  /* 0x0000050005187836 */ /* 0x000fe20000000000 */
[----:B------:R-:W-:Y:S01]  /*8a80*/  R2UR UR58, R20 ;  /* 0x00000000143a72ca */ /* 0x000fe200000e0000 */
[----:B------:R-:W-:Y:S01]  /*8a90*/  UMOV UR57, 0x40000040 ;  /* 0x4000004000397882 */ /* 0x000fe20000000000 */
[----:B------:R-:W-:Y:S01]  /*8aa0*/  UPRMT UR4, URZ, 0x654, UR4 ;  /* 0x000006543f047896 */ /* 0x000fe20008000004 */
[----:B------:R-:W-:Y:S01]  /*8ab0*/  R2UR UR59, R21 ;  /* 0x00000000153b72ca */ /* 0x000fe200000e0000 */
[----:B------:R-:W-:Y:S01]  /*8ac0*/  VIADD R20, R5, 0x580 ;  /* 0x0000058005147836 */ /* 0x000fe20000000000 */
[----:B------:R-:W-:Y:S01]  /*8ad0*/  R2UR UR56, R24 ;  /* 0x00000000183872ca */ /* 0x000fe200000e0000 */
[----:B------:R-:W-:-:S05]  /*8ae0*/  ULDC.64 UR8, c[0x0][0x208] ;  /* 0x0000820000087ab9 */ /* 0x000fca0000000a00 */
[----:B------:R-:W-:Y:S01]  /*8af0*/  SYNCS.ARRIVE.TRANS64.RED.A1T0 RZ, [UR4], RZ ;  /* 0x000000ffffff79a7 */ /* 0x000fe20008100404 */
[----:B------:R-:W-:-:S06]  /*8b00*/  WARPGROUP.ARRIVE ;  /* 0x00000000000079c5 */ /* 0x000fcc0000000000 */
[----:B------:R-:W-:Y:S01]  /*8b10*/  HGMMA.64x64x16.F32.BF16 R24, gdesc[UR56].tnspA, RZ, !UPT, gsb0 ;  /* 0x20e00000381879f0 */ /* 0x000fe2000c0018ff */
[----:B------:R-:W-:Y:S01]  /*8b20*/  R2UR UR56, R20 ;  /* 0x00000000143872ca */ /* 0x000fe200000e0000 */
[----:B------:R-:W-:Y:S01]  /*8b30*/  UMOV UR57, 0x40000040 ;  /* 0x4000004000397882 */ /* 0x000fe20000000000 */
[----:B------:R-:W-:Y:S01]  /*8b40*/  R2UR UR58, R14 ;  /* 0x000000000e3a72ca */ /* 0x000fe200000e0000 */
[----:B------:R-:W-:Y:S01]  /*8b50*/  VIADD R14, R5, 0x600 ;  /* 0x00000600050e7836 */ /* 0x000fe20000000000 */
[----:B------:R-:W-:Y:S01]  /*8b60*/  R2UR UR59, R15 ;  /* 0x000000000f3b72ca */ /* 0x000fe200000e0000 */
[----:B------:R-:W-:Y:S02]  /*8b70*/  WARPGROUP.DEPBAR.LE gsb0, 0x0 ;  /* 0x00008000000079c5 */ /* 0x000fe40000010000 */
[----:B------:R-:W-:-:S10]  /*8b80*/  WARPGROUP.ARRIVE ;  /* 0x00000000000079c5 */ /* 0x000fd40000000000 */
[----:B------:R-:W-:Y:S01]  /*8b90*/  HGMMA.64x64x16.F32.BF16 R24, gdesc[UR56].tnspA, R24, gsb0 ;  /* 0x20e00000381879f0 */ /* 0x000fe20008001818 */
[----:B------:R-:W-:Y:S01]  /*8ba0*/  R2UR UR56, R14 ;  /* 0x000000000e3872ca */ /* 0x000fe200000e0000 */
[----:B------:R-:W-:Y:S01]  /*8bb0*/  UMOV UR57, 0x40000040 ;  /* 0x4000004000397882 */ /* 0x000fe20000000000 */
[----:B------:R-:W-:Y:S01]  /*8bc0*/  R2UR UR58, R12 ;  /* 0x000000000c3a72ca */ /* 0x000fe200000e0000 */
[----:B------:R-:W-:Y:S01]  /*8bd0*/  VIADD R12, R5, 0x680 ;  /* 0x00000680050c7836 */ /* 0x000fe20000000000 */
[----:B------:R-:W-:Y:S01]  /*8be0*/  R2UR UR59, R13 ;  /* 0x000000000d3b72ca */ /* 0x000fe200000e0000 */
[----:B------:R-:W-:Y:S01]  /*8bf0*/  VIADD R5, R5, 0x700 ;  /* 0x0000070005057836 */ /* 0x000fe20000000000 */
[----:B------:R-:W-:Y:S02]  /*8c00*/  WARPGROUP.DEPBAR.LE gsb0, 0x0 ;  /* 0x00008000000079c5 */ /* 0x000fe40000010000 */
[----:B------:R-:W-:-:S09]  /*8c10*/  WARPGROUP.ARRIVE ;  /* 0x00000000000079c5 */ /* 0x000fd20000000000 */
[----:B------:R-:W-:Y:S01]  /*8c20*/  HGMMA.64x64x16.F32.BF16 R24, gdesc[UR56].tnspA, R24, gsb0 ;  /* 0x20e00000381879f0 */ /* 0x000fe20008001818 */
[----:B------:R-:W-:Y:S01]  /*8c30*/  R2UR UR56, R12 ;  /* 0x000000000c3872ca */ /* 0x000fe200000e0000 */
[----:B------:R-:W-:Y:S01]  /*8c40*/  UMOV UR57, 0x40000040 ;  /* 0x4000004000397882 */ /* 0x000fe20000000000 */
[----:B------:R-:W-:Y:S02]  /*8c50*/  R2UR UR58, R10 ;  /* 0x000000000a3a72ca */ /* 0x000fe400000e0000 */
[----:B------:R-:W-:Y:S01]  /*8c60*/  R2UR UR59, R11 ;  /* 0x000000000b3b72ca */ /* 0x000fe200000e0000 */
[----:B------:R-:W-:Y:S02]  /*8c70*/  WARPGROUP.DEPBAR.LE gsb0, 0x0 ;  /* 0x00008000000079c5 */ /* 0x000fe40000010000 */
[----:B------:R-:W-:-:S10]  /*8c80*/  WARPGROUP.ARRIVE ;  /* 0x00000000000079c5 */ /* 0x000fd40000000000 */
        /* <DEDUP_REMOVED lines=8> */
[----:B------:R-:W-:-:S05]  /*8d10*/  VIADD R5, R235, 0x400 ;  /* 0x00000400eb057836 */ /* 0x000fca0000000000 */
[----:B------:R-:W-:Y:S01]  /*8d20*/  R2UR UR52, R5 ;  /* 0x00000000053472ca */ /* 0x000fe200000e0000 */
[----:B------:R-:W-:Y:S01]  /*8d30*/  UMOV UR53, 0x40000040 ;  /* 0x4000004000357882 */ /* 0x000fe20000000000 */
[----:B------:R-:W-:Y:S02]  /*8d40*/  WARPGROUP.DEPBAR.LE gsb0, 0x0 ;  /* 0x00008000000079c5 */ /* 0x000fe40000010000 */
[----:B------:R-:W-:Y:S01]  /*8d50*/  WARPGROUP.ARRIVE ;  /* 0x00000000000079c5 */ /* 0x000fe20000000000 */
[----:B------:R-:W-:Y:S01]  /*8d60*/  VIADD R5, R235, 0x480 ;  /* 0x00000480eb057836 */ /* 0x000fe20000000000 */
[----:B------:R-:W-:Y:S01]  /*8d70*/  UMOV UR45, 0x40000040 ;  /* 0x40000040002d7882 */ /* 0x000fe20000000000 */
[----:B------:R-:W-:Y:S01]  /*8d80*/  UMOV UR25, 0x40000040 ;  /* 0x4000004000197882 */ /* 0x000fe20000000000 */
[----:B------:R-:W-:Y:S01]  /*8d90*/  UMOV UR5, 0x40000040 ;  /* 0x4000004000057882 */ /* 0x000fe20000000000 */
[----:B------:R1:W-:Y:S04]  /*8da0*/  REDG.E.ADD.F32x4.FTZ.RN.STRONG.GPU desc[UR8][R8.64+0x4000], R24 ;  /* 0x00400018080079a6 */ /* 0x0003e8000c10f788 */
[----:B------:R-:W-:Y:S01]  /*8db0*/  HGMMA.64x16x16.F32.BF16 R144, gdesc[UR52].tnspA.tnspB, R144, gsb0 ;  /* 0x60200000349079f0 */ /* 0x000fe20008001890 */
[----:B------:R-:W-:-:S02]  /*8dc0*/  R2UR UR54, R22 ;  /* 0x00000000163672ca */ /* 0x000fc400000e0000 */
[----:B------:R-:W-:Y:S02]  /*8dd0*/  R2UR UR55, R23 ;  /* 0x00000000173772ca */ /* 0x000fe400000e0000 */
[----:B------:R-:W-:Y:S01]  /*8de0*/  R2UR UR44, R5 ;  /* 0x00000000052c72ca */ /* 0x000fe200000e0000 */
[----:B------:R-:W-:Y:S01]  /*8df0*/  UMOV UR41, UR25 ;  /* 0x0000001900297c82 */ /* 0x000fe20008000000 */
[----:B------:R-:W-:Y:S01]  /*8e00*/  UMOV UR37, UR25 ;  /* 0x0000001900257c82 */ /* 0x000fe20008000000 */
[----:B------:R-:W-:Y:S01]  /*8e10*/  UMOV UR33, UR25 ;  /* 0x0000001900217c82 */ /* 0x000fe20008000000 */
[----:B------:R-:W-:Y:S01]  /*8e20*/  UMOV UR21, UR5 ;  /* 0x0000000500157c82 */ /* 0x000fe20008000000 */
[----:B------:R-:W-:Y:S01]  /*8e30*/  UMOV UR17, UR5 ;  /* 0x0000000500117c82 */ /* 0x000fe20008000000 */
[----:B------:R-:W-:Y:S01]  /*8e40*/  UMOV UR13, UR5 ;  /* 0x00000005000d7c82 */ /* 0x000fe20008000000 */
[----:B------:R1:W-:Y:S01]  /*8e50*/  REDG.E.ADD.F32x4.FTZ.RN.STRONG.GPU desc[UR8][R8.64+0x4800], R28 ;  /* 0x0048001c080079a6 */ /* 0x0003e2000c10f788 */
[----:B------:R-:W-:-:S02]  /*8e60*/  WARPGROUP.DEPBAR.LE gsb0, 0x0 ;  /* 0x00008000000079c5 */ /* 0x000fc40000010000 */
[----:B------:R-:W-:Y:S01]  /*8e70*/  WARPGROUP.ARRIVE ;  /* 0x00000000000079c5 */ /* 0x000fe20000000000 */
[C---:B------:R-:W-:Y:S01]  /*8e80*/  VIADD R5, R235.reuse, 0x500 ;  /* 0x00000500eb057836 */ /* 0x040fe20000000000 */
[----:B------:R1:W-:Y:S04]  /*8e90*/  REDG.E.ADD.F32x4.FTZ.RN.STRONG.GPU desc[UR8][R8.64+0x5000], R32 ;  /* 0x00500020080079a6 */ /* 0x0003e8000c10f788 */
[----:B------:R-:W-:Y:S01]  /*8ea0*/  HGMMA.64x16x16.F32.BF16 R160, gdesc[UR52].tnspA.tnspB, R160, gsb0 ;  /* 0x6020000034a079f0 */ /* 0x000fe200080018a0 */
[----:B------:R-:W-:Y:S01]  /*8eb0*/  R2UR UR54, R216 ;  /* 0x00000000d83672ca */ /* 0x000fe200000e0000 */
[----:B------:R-:W-:Y:S01]  /*8ec0*/  VIADD R235, R235, 0x580 ;  /* 0x00000580ebeb7836 */ /* 0x000fe20000000000 */
[----:B------:R-:W-:Y:S01]  /*8ed0*/  R2UR UR55, R217 ;  /* 0x00000000d93772ca */ /* 0x000fe200000e0000 */
[----:B------:R1:W-:Y:S01]  /*8ee0*/  REDG.E.ADD.F32x4.FTZ.RN.STRONG.GPU desc[UR8][R8.64+0x5800], R36 ;  /* 0x00580024080079a6 */ /* 0x0003e2000c10f788 */
[----:B------:R-:W-:-:S02]  /*8ef0*/  WARPGROUP.DEPBAR.LE gsb0, 0x0 ;  /* 0x00008000000079c5 */ /* 0x000fc40000010000 */
[----:B------:R-:W-:Y:S01]  /*8f00*/  WARPGROUP.ARRIVE ;  /* 0x00000000000079c5 */ /* 0x000fe20000000000 */
[----:B------:R-:W-:Y:S01]  /*8f10*/  R2UR UR24, R5 ;  /* 0x00000000051872ca */ /* 0x000fe200000e0000 */
[----:B------:R1:W-:Y:S07]  /*8f20*/  REDG.E.ADD.F32x4.FTZ.RN.STRONG.GPU desc[UR8][R8.64+0x6000], R40 ;  /* 0x00600028080079a6 */ /* 0x0003ee000c10f788 */
[----:B------:R-:W-:Y:S01]  /*8f30*/  HGMMA.64x16x16.F32.BF16 R176, gdesc[UR52].tnspA.tnspB, R176, gsb0 ;  /* 0x6020000034b079f0 */ /* 0x000fe200080018b0 */
[----:B------:R-:W-:Y:S01]  /*8f40*/  R2UR UR54, R218 ;  /* 0x00000000da3672ca */ /* 0x000fe200000e0000 */
[----:B------:R1:W-:Y:S01]  /*8f50*/  REDG.E.ADD.F32x4.FTZ.RN.STRONG.GPU desc[UR8][R8.64+0x6800], R44 ;  /* 0x0068002c080079a6 */ /* 0x0003e2000c10f788 */
[----:B------:R-:W-:-:S02]  /*8f60*/  R2UR UR55, R219 ;  /* 0x00000000db3772ca */ /* 0x000fc400000e0000 */
[----:B------:R-:W-:Y:S01]  /*8f70*/  R2UR UR4, R235 ;  /* 0x00000000eb0472ca */ /* 0x000fe200000e0000 */
[----:B------:R1:W-:Y:S01]  /*8f80*/  REDG.E.ADD.F32x4.FTZ.RN.STRONG.GPU desc[UR8][R8.64+0x7000], R48 ;  /* 0x00700030080079a6 */ /* 0x0003e2000c10f788 */
[----:B------:R-:W-:Y:S01]  /*8f90*/  UMOV UR40, UR24 ;  /* 0x0000001800287c82 */ /* 0x000fe20008000000 */
[----:B------:R-:W-:Y:S01]  /*8fa0*/  UMOV UR36, UR24 ;  /* 0x0000001800247c82 */ /* 0x000fe20008000000 */
[----:B------:R-:W-:Y:S01]  /*8fb0*/  UMOV UR32, UR24 ;  /* 0x0000001800207c82 */ /* 0x000fe20008000000 */
[----:B------:R1:W-:Y:S08]  /*8fc0*/  REDG.E.ADD.F32x4.FTZ.RN.STRONG.GPU desc[UR8][R8.64+0x7800], R52 ;  /* 0x00780034080079a6 */ /* 0x0003f0000c10f788 */
[----:B------:R-:W-:Y:S01]  /*8fd0*/  UMOV UR20, UR4 ;  /* 0x0000000400147c82 */ /* 0x000fe20008000000 */
[----:B------:R-:W-:Y:S01]  /*8fe0*/  UMOV UR16, UR4 ;  /* 0x0000000400107c82 */ /* 0x000fe20008000000 */
[----:B------:R-:W-:Y:S01]  /*8ff0*/  UMOV UR12, UR4 ;  /* 0x00000004000c7c82 */ /* 0x000fe20008000000 */
[----:B------:R-:W-:-:S02]  /*9000*/  WARPGROUP.DEPBAR.LE gsb0, 0x0 ;  /* 0x00008000000079c5 */ /* 0x000fc40000010000 */
[----:B------:R-:W-:-:S06]  /*9010*/  WARPGROUP.ARRIVE ;  /* 0x00000000000079c5 */ /* 0x000fcc0000000000 */
[----:B------:R-:W-:Y:S01]  /*9020*/  HGMMA.64x16x16.F32.BF16 R192, gdesc[UR52].tnspA.tnspB, R192, gsb0 ;  /* 0x6020000034c079f0 */ /* 0x000fe200080018c0 */
[----:B------:R-:W-:Y:S02]  /*9030*/  R2UR UR54, R220 ;  /* 0x00000000dc3672ca */ /* 0x000fe400000e0000 */
[----:B------:R-:W-:Y:S01]  /*9040*/  R2UR UR55, R221 ;  /* 0x00000000dd3772ca */ /* 0x000fe200000e0000 */
[----:B------:R-:W-:Y:S02]  /*9050*/  WARPGROUP.DEPBAR.LE gsb0, 0x0 ;  /* 0x00008000000079c5 */ /* 0x000fe40000010000 */
[----:B------:R-:W-:-:S10]  /*9060*/  WARPGROUP.ARRIVE ;  /* 0x00000000000079c5 */ /* 0x000fd40000000000 */
[----:B------:R-:W-:Y:S03]  /*9070*/  HGMMA.64x16x16.F32.BF16 R208, gdesc[UR52].tnspA.tnspB, R208, gsb0 ;  /* 0x6020000034d079f0 */ /* 0x000fe600080018d0 */
[----:B------:R-:W-:Y:S02]  /*9080*/  WARPGROUP.DEPBAR.LE gsb0, 0x0 ;  /* 0x00008000000079c5 */ /* 0x000fe40000010000 */
[----:B------:R-:W-:-:S06]  /*9090*/  WARPGROUP.ARRIVE ;  /* 0x00000000000079c5 */ /* 0x000fcc0000000000 */
[----:B------:R-:W-:Y:S01]  /*90a0*/  HGMMA.64x16x16.F32.BF16 R144, gdesc[UR44].tnspA.tnspB, R144, gsb0 ;  /* 0x602000002c9079f0 */ /* 0x000fe20008001890 */
[----:B------:R-:W-:Y:S02]  /*90b0*/  R2UR UR46, R222 ;  /* 0x00000000de2e72ca */ /* 0x000fe400000e0000 */
[----:B------:R-:W-:Y:S01]  /*90c0*/  R2UR UR47, R223 ;  /* 0x00000000df2f72ca */ /* 0x000fe200000e0000 */
[----:B------:R-:W-:Y:S02]  /*90d0*/  WARPGROUP.DEPBAR.LE gsb0, 0x0 ;  /* 0x00008000000079c5 */ /* 0x000fe40000010000 */
[----:B------:R-:W-:-:S10]  /*90e0*/  WARPGROUP.ARRIVE ;  /* 0x00000000000079c5 */ /* 0x000fd40000000000 */
        /* <DEDUP_REMOVED lines=51> */
[----:B-1----:R-:W-:Y:S05]  /*9420*/  @!P0 BRA `(.L_x_18) ;  /* 0x0000000000048947 */ /* 0x002fea0003800000 */
[----:B------:R-:W-:Y:S01]  /*9430*/  BPT.TRAP 0x1 ;  /* 0x000000040000795c */ /* 0x000fe20000300000 */
.L_x_18:
[----:B------:R-:W-:Y:S01]  /*9440*/  VIADD R16, R16, 0x1 ;  /* 0x0000000110107836 */ /* 0x000fe20000000000 */
[----:B------:R-:W-:Y:S01]  /*9450*/  LOP3.LUT R18, R18, 0x1, RZ, 0x3c, !PT ;  /* 0x0000000112127812 */ /* 0x000fe200078e3cff */
[----:B------:R-:W-:Y:S02]  /*9460*/  VIADD R3, R3, 0x1 ;  /* 0x0000000103037836 */ /* 0x000fe40000000000 */
[----:B------:R-:W-:Y:S01]  /*9470*/  VIADD R17, R17, 0x31820 ;  /* 0x0003182011117836 */ /* 0x000fe20000000000 */
[----:B------:R-:W-:Y:S02]  /*9480*/  ISETP.GE.AND P1, PT, R16, R233, PT ;  /* 0x000000e91000720c */ /* 0x000fe40003f26270 */
[----:B------:R-:W-:Y:S02]  /*9490*/  ISETP.NE.AND P0, PT, R3, 0x2, PT ;  /* 0x000000020300780c */ /* 0x000fe40003f05270 */
[----:B------:R-:W-:Y:S02]  /*94a0*/  PRMT R17, RZ, 0x654, R17 ;  /* 0x00000654ff117816 */ /* 0x000fe40000000011 */
[----:B------:R-:W-:-:S02]  /*94b0*/  SEL R6, RZ, 0x1, P0 ;  /* 0x00000001ff067807 */ /* 0x000fc40000000000 */
[----:B------:R1:W-:Y:S01]  /*94c0*/  SYNCS.ARRIVE.TRANS64.RED.A1T0 RZ, [R17+URZ], RZ ;  /* 0x000000ff11ff79a7 */ /* 0x0003e2000810043f */
[----:B------:R-:W-:Y:S02]  /*94d0*/  SEL R3, R3, RZ, P0 ;  /* 0x000000ff03037207 */ /* 0x000fe40000000000 */
[----:B------:R-:W-:Y:S02]  /*94e0*/  LOP3.LUT R19, R19, R6, RZ, 0x3c, !PT ;  /* 0x0000000613137212 */ /* 0x000fe400078e3cff */
[----:B------:R-:W-:Y:S05]  /*94f0*/  @!P1 BRA `(.L_x_19) ;  /* 0xffffff7800cc9947 */ /* 0x000fea000383ffff */
.L_x_8:
[----:B------:R-:W-:Y:S01]  /*9500*/  IMAD.U32 R16, RZ, RZ, UR60 ;  /* 0x0000003cff107e24 */ /* 0x000fe2000f8e00ff */
[----:B------:R-:W-:Y:S02]  /*9510*/  ULDC UR4, c[0x0][0x740] ;  /* 0x0001d00000047ab9 */ /* 0x000fe40000000800 */
[----:B------:R-:W-:Y:S01]  /*9520*/  FMUL.FTZ R136, R136, UR4 ;  /* 0x0000000488887c20 */ /* 0x000fe20008410000 */
[----:B------:R-:W-:Y:S01]  /*9530*/  FMUL.FTZ R137, R137, UR4 ;  /* 0x0000000489897c20 */ /* 0x000fe20008410000 */
[----:B------:R-:W-:Y:S01]  /*9540*/  LOP3.LUT P0, RZ, R16, 0x3ff, RZ, 0xc0, !PT ;  /* 0x000003ff10ff7812 */ /* 0x000fe2000780c0ff */
[----:B------:R-:W-:Y:S01]  /*9550*/  FMUL.FTZ R138, R138, UR4 ;  /* 0x000000048a8a7c20 */ /* 0x000fe20008410000 */
        /* <DEDUP_REMOVED lines=77> */
[----:B------:R-:W-:Y:S06]  /*9a30*/  @!P0 BRA `(.L_x_20) ;  /* 0x0000000000408947 */ /* 0x000fec0003800000 */
[----:B------:R-:W-:Y:S01]  /*9a40*/  MOV R2, 0x0 ;  /* 0x0000000000027802 */ /* 0x000fe20000000f00 */
[----:B------:R-:W-:Y:S01]  /*9a50*/  ULDC.64 UR4, c[0x4][0x70] ;  /* 0x01001c0000047ab9 */ /* 0x000fe20000000a00 */
[----:B------:R-:W-:Y:S01]  /*9a60*/  ULDC.64 UR6, c[0x4][0x8] ;  /* 0x0100020000067ab9 */ /* 0x000fe20000000a00 */
[----:B------:R-:W-:Y:S02]  /*9a70*/  IMAD.U32 R4, RZ, RZ, UR4 ;  /* 0x00000004ff047e24 */ /* 0x000fe4000f8e00ff */
[----:B------:R-:W-:Y:S01]  /*9a80*/  IMAD.U32 R5, RZ, RZ, UR5 ;  /* 0x00000005ff057e24 */ /* 0x000fe2000f8e00ff */
[----:B------:R-:W2:Y:S01]  /*9a90*/  LDC.64 R2, c[0x4][R2] ;  /* 0x0100000002027b82 */ /* 0x000ea20000000a00 */
[----:B------:R-:W-:Y:S01]  /*9aa0*/  ULDC.64 UR4, c[0x4][0x78] ;  /* 0x01001e0000047ab9 */ /* 0x000fe20000000a00 */
[----:B------:R-:W-:Y:S02]  /*9ab0*/  IMAD.U32 R10, RZ, RZ, UR6 ;  /* 0x00000006ff0a7e24 */ /* 0x000fe4000f8e00ff */
[----:B------:R-:W-:-:S02]  /*9ac0*/  IMAD.U32 R6, RZ, RZ, UR4 ;  /* 0x00000004ff067e24 */ /* 0x000fc4000f8e00ff */
[----:B------:R-:W-:Y:S02]  /*9ad0*/  IMAD.U32 R7, RZ, RZ, UR5 ;  /* 0x00000005ff077e24 */ /* 0x000fe4000f8e00ff */
[----:B------:R-:W-:Y:S02]  /*9ae0*/  IMAD.U32 R11, RZ, RZ, UR7 ;  /* 0x00000007ff0b7e24 */ /* 0x000fe4000f8e00ff */
[----:B------:R-:W-:Y:S02]  /*9af0*/  IMAD.MOV.U32 R8, RZ, RZ, 0x70 ;  /* 0x00000070ff087424 */ /* 0x000fe400078e00ff */
[----:B------:R-:W-:Y:S02]  /*9b00*/  IMAD.MOV.U32 R12, RZ, RZ, 0x1 ;  /* 0x00000001ff0c7424 */ /* 0x000fe400078e00ff */
[----:B------:R-:W-:-:S07]  /*9b10*/  IMAD.MOV.U32 R13, RZ, RZ, RZ ;  /* 0x000000ffff0d7224 */ /* 0x000fce00078e00ff */
[----:B------:R-:W-:-:S07]  /*9b20*/  LEPC R20, `(.L_x_20) ;  /* 0x000000001014794e */ /* 0x000fce0000000000 */
[----:B-12---:R-:W-:Y:S05]  /*9b30*/  CALL.ABS.NOINC R2 ;  /* 0x0000000002007343 */ /* 0x006fea0003c00000 */
.L_x_20:
[----:B------:R-:W-:-:S06]  /*9b40*/  UIADD3 UR4, UR60, 0xa000, URZ ;  /* 0x0000a0003c047890 */ /* 0x000fcc000fffe03f */
[----:B-1----:R-:W-:-:S05]  /*9b50*/  IMAD.U32 R17, RZ, RZ, UR4 ;  /* 0x00000004ff117e24 */ /* 0x002fca000f8e00ff */
[----:B------:R-:W-:-:S13]  /*9b60*/  LOP3.LUT P0, RZ, R17, 0x3ff, RZ, 0xc0, !PT ;  /* 0x000003ff11ff7812 */ /* 0x000fda000780c0ff */
[----:B------:R-:W-:Y:S05]  /*9b70*/  @!P0 BRA `(.L_x_21) ;  /* 0x0000000000408947 */ /* 0x000fea0003800000 */
[----:B------:R-:W-:Y:S01]  /*9b80*/  MOV R2, 0x0 ;  /* 0x0000000000027802 */ /* 0x000fe20000000f00 */
[----:B------:R-:W-:Y:S01]  /*9b90*/  ULDC.64 UR4, c[0x4][0x70] ;  /* 0x01001c0000047ab9 */ /* 0x000fe20000000a00 */
[----:B------:R-:W-:Y:S01]  /*9ba0*/  ULDC.64 UR6, c[0x4][0x8] ;  /* 0x0100020000067ab9 */ /* 0x000fe20000000a00 */
[----:B------:R-:W-:Y:S02]  /*9bb0*/  IMAD.U32 R4, RZ, RZ, UR4 ;  /* 0x00000004ff047e24 */ /* 0x000fe4000f8e00ff */
[----:B------:R-:W-:Y:S01]  /*9bc0*/  IMAD.U32 R5, RZ, RZ, UR5 ;  /* 0x00000005ff057e24 */ /* 0x000fe2000f8e00ff */
[----:B------:R-:W1:Y:S01]  /*9bd0*/  LDC.64 R2, c[0x4][R2] ;  /* 0x0100000002027b82 */ /* 0x000e620000000a00 */
        /* <DEDUP_REMOVED lines=9> */
[----:B-1----:R-:W-:Y:S05]  /*9c70*/  CALL.ABS.NOINC R2 ;  /* 0x0000000002007343 */ /* 0x002fea0003c00000 */
.L_x_21:
        /* <DEDUP_REMOVED lines=18> */
.L_x_22:
        /* <DEDUP_REMOVED lines=18> */
.L_x_23:
[----:B------:R-:W1:Y:S01]  /*9ec0*/  S2R R0, SR_TID.X ;  /* 0x0000000000007919 */ /* 0x000e620000002100 */
[----:B------:R-:W-:Y:S01]  /*9ed0*/  IMAD.SHL.U32 R3, R234, 0x10, RZ ;  /* 0x00000010ea037824 */ /* 0x000fe200078e00ff */
[----:B------:R-:W-:Y:S05]  /*9ee0*/  WARPSYNC.ALL ;  /* 0x0000000000007948 */ /* 0x000fea0003800000 */
[----:B------:R-:W-:Y:S01]  /*9ef0*/  BAR.SYNC.DEFER_BLOCKING 0x1, 0x100 ;  /* 0x0044000000007b1d */ /* 0x000fe20000010000 */
[----:B------:R-:W-:Y:S02]  /*9f00*/  F2FP.BF16.F32.PACK_AB R56, R57, R56 ;  /* 0x000000383938723e */ /* 0x000fe400000010ff */
[----:B------:R-:W-:-:S02]  /*9f10*/  F2FP.BF16.F32.PACK_AB R57, R59, R58 ;  /* 0x0000003a3b39723e */ /* 0x000fc400000010ff */
[----:B------:R-:W-:Y:S02]  /*9f20*/  F2FP.BF16.F32.PACK_AB R64, R65, R64 ;  /* 0x000000404140723e */ /* 0x000fe400000010ff */
[----:B------:R-:W-:Y:S02]  /*9f30*/  F2FP.BF16.F32.PACK_AB R58, R61, R60 ;  /* 0x0000003c3d3a723e */ /* 0x000fe400000010ff */
[----:B------:R-:W-:Y:S02]  /*9f40*/  F2FP.BF16.F32.PACK_AB R59, R63, R62 ;  /* 0x0000003e3f3b723e */ /* 0x000fe400000010ff */
[----:B------:R-:W-:Y:S02]  /*9f50*/  F2FP.BF16.F32.PACK_AB R65, R67, R66 ;  /* 0x000000424341723e */ /* 0x000fe400000010ff */
[----:B------:R-:W-:Y:S02]  /*9f60*/  F2FP.BF16.F32.PACK_AB R72, R73, R72 ;  /* 0x000000484948723e */ /* 0x000fe400000010ff */
[----:B------:R-:W-:-:S02]  /*9f70*/  F2FP.BF16.F32.PACK_AB R66, R69, R68 ;  /* 0x000000444542723e */ /* 0x000fc400000010ff */
[----:B------:R-:W-:Y:S02]  /*9f80*/  F2FP.BF16.F32.PACK_AB R67, R71, R70 ;  /* 0x000000464743723e */ /* 0x000fe400000010ff */
[----:B------:R-:W-:Y:S02]  /*9f90*/  F2FP.BF16.F32.PACK_AB R73, R75, R74 ;  /* 0x0000004a4b49723e */ /* 0x000fe400000010ff */
[----:B------:R-:W-:Y:S02]  /*9fa0*/  F2FP.BF16.F32.PACK_AB R80, R81, R80 ;  /* 0x000000505150723e */ /* 0x000fe400000010ff */
[----:B------:R-:W-:Y:S01]  /*9fb0*/  F2FP.BF16.F32.PACK_AB R74, R77, R76 ;  /* 0x0000004c4d4a723e */ /* 0x000fe200000010ff */
[----:B-1----:R-:W-:Y:S01]  /*9fc0*/  VIADD R6, R0, 0xffffff80 ;  /* 0xffffff8000067836 */ /* 0x002fe20000000000 */
[----:B------:R-:W-:Y:S02]  /*9fd0*/  F2FP.BF16.F32.PACK_AB R75, R79, R78 ;  /* 0x0000004e4f4b723e */ /* 0x000fe400000010ff */
[----:B------:R-:W-:Y:S01]  /*9fe0*/  F2FP.BF16.F32.PACK_AB R81, R83, R82 ;  /* 0x000000525351723e */ /* 0x000fe200000010ff */
[----:B------:R-:W-:Y:S01]  /*9ff0*/  IMAD.SHL.U32 R0, R6, 0x40, RZ ;  /* 0x0000004006007824 */ /* 0x000fe200078e00ff */
[----:B------:R-:W-:-:S02]  /*a000*/  SHF.R.S32.HI R7, RZ, 0x1f, R6 ;  /* 0x0000001fff077819 */ /* 0x000fc40000011406 */
[----:B------:R-:W-:Y:S02]  /*a010*/  F2FP.BF16.F32.PACK_AB R88, R89, R88 ;  /* 0x000000585958723e */ /* 0x000fe400000010ff */
[CC--:B------:R-:W-:Y:S02]  /*a020*/  LEA.HI R5, R7.reuse, R6.reuse, RZ, 0x4 ;  /* 0x0000000607057211 */ /* 0x0c0fe400078f20ff */
[----:B------:R-:W-:Y:S02]  /*a030*/  LOP3.LUT R2, R0, 0x1c0, RZ, 0xc0, !PT ;  /* 0x000001c000027812 */ /* 0x000fe400078ec0ff */
[----:B------:R-:W-:Y:S02]  /*a040*/  SHF.R.S32.HI R4, RZ, 0x4, R5 ;  /* 0x00000004ff047819 */ /* 0x000fe40000011405 */
[----:B------:R-:W-:Y:S02]  /*a050*/  LEA.HI R0, R7, R6, RZ, 0x3 ;  /* 0x0000000607007211 */ /* 0x000fe400078f18ff */
[----:B------:R-:W-:-:S02]  /*a060*/  LEA.HI R5, R5, R4, RZ, 0x1 ;  /* 0x0000000405057211 */ /* 0x000fc400078f08ff */
[----:B------:R-:W-:Y:S02]  /*a070*/  LOP3.LUT R3, R2, 0x30, R3, 0xf8, !PT ;  /* 0x0000003002037812 */ /* 0x000fe400078ef803 */
[----:B------:R-:W-:Y:S02]  /*a080*/  LOP3.LUT R5, R5, 0x7ffffe, RZ, 0xc0, !PT ;  /* 0x007ffffe05057812 */ /* 0x000fe400078ec0ff */
[----:B------:R-:W-:Y:S02]  /*a090*/  LEA.HI R8, R7, R6, RZ, 0x7 ;  /* 0x0000000607087211 */ /* 0x000fe400078f38ff */
[----:B------:R-:W-:Y:S01]  /*a0a0*/  LOP3.LUT R0, R3, 0x8, R0, 0xf8, !PT ;  /* 0x0000000803007812 */ /* 0x000fe200078ef800 */
[----:B------:R-:W-:Y:S01]  /*a0b0*/  IMAD.IADD R5, R4, 0x1, -R5 ;  /* 0x0000000104057824 */ /* 0x000fe200078e0a05 */
[----:B------:R-:W-:Y:S02]  /*a0c0*/  SHF.R.U32.HI R3, RZ, 0x3, R2 ;  /* 0x00000003ff037819 */ /* 0x000fe40000011602 */
[----:B------:R-:W-:-:S02]  /*a0d0*/  SHF.R.S32.HI R8, RZ, 0x7, R8 ;  /* 0x00000007ff087819 */ /* 0x000fc40000011408 */
[----:B------:R-:W-:Y:S02]  /*a0e0*/  LOP3.LUT R0, R0, R3, RZ, 0x3c, !PT ;  /* 0x0000000300007212 */ /* 0x000fe400078e3cff */
[----:B------:R-:W-:Y:S01]  /*a0f0*/  F2FP.BF16.F32.PACK_AB R82, R85, R84 ;  /* 0x000000545552723e */ /* 0x000fe200000010ff */
[----:B------:R-:W-:Y:S01]  /*a100*/  IMAD R5, R8, 0xa, R5 ;  /* 0x0000000a08057824 */ /* 0x000fe200078e0205 */
[----:B------:R-:W-:Y:S02]  /*a110*/  F2FP.BF16.F32.PACK_AB R83, R87, R86 ;  /* 0x000000565753723e */ /* 0x000fe400000010ff */
[----:B------:R-:W-:Y:S01]  /*a120*/  F2FP.BF16.F32.PACK_AB R89, R91, R90 ;  /* 0x0000005a5b59723e */ /* 0x000fe200000010ff */
[----:B------:R-:W-:Y:S01]  /*a130*/  IMAD.U32 R0, R5, 0x200, R0 ;  /* 0x0000020005007824 */ /* 0x000fe200078e0000 */
[----:B------:R-:W-:Y:S02]  /*a140*/  F2FP.BF16.F32.PACK_AB R96, R97, R96 ;  /* 0x000000606160723e */ /* 0x000fe400000010ff */
[----:B------:R-:W-:-:S02]  /*a150*/  LEA.HI R2, R7, R6, RZ, 0x5 ;  /* 0x0000000607027211 */ /* 0x000fc400078f28ff */
[----:B------:R-:W-:Y:S02]  /*a160*/  LEA R0, R0, UR60, 0x1 ;  /* 0x0000003c00007c11 */ /* 0x000fe4000f8e08ff */
[----:B------:R-:W-:Y:S02]  /*a170*/  F2FP.BF16.F32.PACK_AB R90, R93, R92 ;  /* 0x0000005c5d5a723e */ /* 0x000fe400000010ff */
[----:B------:R-:W-:Y:S01]  /*a180*/  F2FP.BF16.F32.PACK_AB R91, R95, R94 ;  /* 0x0000005e5f5b723e */ /* 0x000fe200000010ff */
[----:B------:R-:W-:Y:S01]  /*a190*/  STSM.16.MT88.4 [R0+0xa000], R56 ;  /* 0x00a0003800007844 */ /* 0x000fe20000004200 */
[----:B------:R-:W-:Y:S02]  /*a1a0*/  F2FP.BF16.F32.PACK_AB R97, R99, R98 ;  /* 0x000000626361723e */ /* 0x000fe400000010ff */
[----:B------:R-:W-:Y:S01]  /*a1b0*/  F2FP.BF16.F32.PACK_AB R104, R105, R104 ;  /* 0x000000686968723e */ /* 0x000fe200000010ff */
[----:B------:R-:W-:Y:S01]  /*a1c0*/  STSM.16.MT88.4 [R0+0xf000], R64 ;  /* 0x00f0004000007844 */ /* 0x000fe20000004200 */
[----:B------:R-:W-:-:S02]  /*a1d0*/  F2FP.BF16.F32.PACK_AB R98, R101, R100 ;  /* 0x000000646562723e */ /* 0x000fc400000010ff */
[----:B------:R-:W-:Y:S01]  /*a1e0*/  F2FP.BF16.F32.PACK_AB R99, R103, R102 ;  /* 0x000000666763723e */ /* 0x000fe200000010ff */
[----:B------:R-:W-:Y:S01]  /*a1f0*/  STSM.16.MT88.4 [R0+0xa800], R72 ;  /* 0x00a8004800007844 */ /* 0x000fe20000004200 */
        /* <DEDUP_REMOVED lines=15> */
[----:B------:R-:W-:-:S02]  /*a2f0*/  SHF.R.S32.HI R2, RZ, 0x5, R2 ;  /* 0x00000005ff027819 */ /* 0x000fc40000011402 */
[----:B------:R-:W-:Y:S02]  /*a300*/  F2FP.BF16.F32.PACK_AB R122, R125, R124 ;  /* 0x0000007c7d7a723e */ /* 0x000fe400000010ff */
[----:B------:R-:W-:Y:S02]  /*a310*/  F2FP.BF16.F32.PACK_AB R123, R127, R126 ;  /* 0x0000007e7f7b723e */ /* 0x000fe400000010ff */
[----:B------:R-:W-:Y:S01]  /*a320*/  F2FP.BF16.F32.PACK_AB R129, R131, R130 ;  /* 0x000000828381723e */ /* 0x000fe200000010ff */
[----:B------:R-:W1:Y:S01]  /*a330*/  SHFL.IDX PT, R2, R2, RZ, 0x1f ;  /* 0x00001fff02027589 */ /* 0x000e6200000e0000 */
[----:B------:R-:W-:Y:S02]  /*a340*/  F2FP.BF16.F32.PACK_AB R130, R133, R132 ;  /* 0x000000848582723e */ /* 0x000fe400000010ff */
[----:B------:R-:W-:Y:S01]  /*a350*/  F2FP.BF16.F32.PACK_AB R131, R135, R134 ;  /* 0x000000868783723e */ /* 0x000fe200000010ff */
[----:B------:R2:W-:Y:S01]  /*a360*/  STSM.16.MT88.4 [R0+0xc000], R120 ;  /* 0x00c0007800007844 */ /* 0x0005e20000004200 */
[----:B------:R-:W-:-:S02]  /*a370*/  F2FP.BF16.F32.PACK_AB R144, R145, R144 ;  /* 0x000000909190723e */ /* 0x000fc400000010ff */
[----:B------:R-:W-:Y:S01]  /*a380*/  F2FP.BF16.F32.PACK_AB R4, R137, R136 ;  /* 0x000000888904723e */ /* 0x000fe200000010ff */
[----:B------:R2:W-:Y:S01]  /*a390*/  STSM.16.MT88.4 [R0+0x11000], R128 ;  /* 0x0110008000007844 */ /* 0x0005e20000004200 */
[----:B------:R-:W-:Y:S02]  /*a3a0*/  F2FP.BF16.F32.PACK_AB R5, R139, R138 ;  /* 0x0000008a8b05723e */ /* 0x000fe400000010ff */
[----:B------:R-:W-:Y:S02]  /*a3b0*/  F2FP.BF16.F32.PACK_AB R6, R141, R140 ;  /* 0x0000008c8d06723e */ /* 0x000fe400000010ff */
[----:B------:R-:W-:Y:S02]  /*a3c0*/  F2FP.BF16.F32.PACK_AB R7, R143, R142 ;  /* 0x0000008e8f07723e */ /* 0x000fe400000010ff */
[----:B------:R-:W-:Y:S02]  /*a3d0*/  F2FP.BF16.F32.PACK_AB R145, R147, R146 ;  /* 0x000000929391723e */ /* 0x000fe400000010ff */
[----:B------:R-:W-:Y:S01]  /*a3e0*/  F2FP.BF16.F32.PACK_AB R152, R153, R152 ;  /* 0x000000989998723e */ /* 0x000fe200000010ff */
[----:B------:R2:W-:Y:S01]  /*a3f0*/  STSM.16.MT88.4 [R0], R4 ;  /* 0x0000000400007844 */ /* 0x0005e20000004200 */
[----:B------:R-:W-:-:S02]  /*a400*/  F2FP.BF16.F32.PACK_AB R146, R149, R148 ;  /* 0x000000949592723e */ /* 0x000fc400000010ff */
[----:B------:R-:W-:Y:S02]  /*a410*/  F2FP.BF16.F32.PACK_AB R147, R151, R150 ;  /* 0x000000969793723e */ /* 0x000fe400000010ff */
[----:B------:R-:W-:Y:S02]  /*a420*/  F2FP.BF16.F32.PACK_AB R153, R155, R154 ;  /* 0x0000009a9b99723e */ /* 0x000fe400000010ff */
[----:B------:R-:W-:Y:S01]  /*a430*/  F2FP.BF16.F32.PACK_AB R160, R161, R160 ;  /* 0x000000a0a1a0723e */ /* 0x000fe200000010ff */
[----:B------:R2:W-:Y:S01]  /*a440*/  STSM.16.MT88.4 [R0+0x5000], R144 ;  /* 0x0050009000007844 */ /* 0x0005e20000004200 */
[----:B------:R-:W-:Y:S02]  /*a450*/  F2FP.BF16.F32.PACK_AB R154, R157, R156 ;  /* 0x0000009c9d9a723e */ /* 0x000fe400000010ff */
[----:B------:R-:W-:Y:S02]  /*a460*/  F2FP.BF16.F32.PACK_AB R155, R159, R158 ;  /* 0x0000009e9f9b723e */ /* 0x000fe400000010ff */
[----:B------:R-:W-:-:S02]  /*a470*/  F2FP.BF16.F32.PACK_AB R161, R163, R162 ;  /* 0x000000a2a3a1723e */ /* 0x000fc400000010ff */
[----:B------:R-:W-:Y:S01]  /*a480*/  F2FP.BF16.F32.PACK_AB R168, R169, R168 ;  /* 0x000000a8a9a8723e */ /* 0x000fe200000010ff */
[----:B------:R2:W-:Y:S01]  /*a490*/  STSM.16.MT88.4 [R0+0x800], R152 ;  /* 0x0008009800007844 */ /* 0x0005e20000004200 */
[----:B------:R-:W-:Y:S02]  /*a4a0*/  F2FP.BF16.F32.PACK_AB R162, R165, R164 ;  /* 0x000000a4a5a2723e */ /* 0x000fe400000010ff */
[----:B------:R-:W-:Y:S02]  /*a4b0*/  F2FP.BF16.F32.PACK_AB R163, R167, R166 ;  /* 0x000000a6a7a3723e */ /* 0x000fe400000010ff */
[----:B------:R-:W-:Y:S02]  /*a4c0*/  F2FP.BF16.F32.PACK_AB R169, R171, R170 ;  /* 0x000000aaaba9723e */ /* 0x000fe400000010ff */
[----:B------:R-:W-:Y:S01]  /*a4d0*/  F2FP.BF16.F32.PACK_AB R176, R177, R176 ;  /* 0x000000b0b1b0723e */ /* 0x000fe200000010ff */
[----:B------:R2:W-:Y:S01]  /*a4e0*/  STSM.16.MT88.4 [R0+0x5800], R160 ;  /* 0x005800a000007844 */ /* 0x0005e20000004200 */
        /* <DEDUP_REMOVED lines=26> */
[----:B-1----:R-:W-:-:S03]  /*a690*/  ISETP.NE.AND P0, PT, R2, 0x7, PT ;  /* 0x000000070200780c */ /* 0x002fc60003f05270 */
[----:B------:R2:W-:Y:S01]  /*a6a0*/  STSM.16.MT88.4 [R0+0x7000], R208 ;  /* 0x007000d000007844 */ /* 0x0005e20000004200 */
[----:B------:R-:W-:Y:S01]  /*a6b0*/  @!PT LDS RZ, [RZ] ;  /* 0x00000000fffff984 */ /* 0x000fe20000000800 */
[----:B------:R-:W-:Y:S01]  /*a6c0*/  @!PT LDS RZ, [RZ] ;  /* 0x00000000fffff984 */ /* 0x000fe20000000800 */
[----:B------:R-:W-:Y:S01]  /*a6d0*/  @!PT LDS RZ, [RZ] ;  /* 0x00000000fffff984 */ /* 0x000fe20000000800 */
[----:B------:R1:W-:Y:S06]  /*a6e0*/  MEMBAR.ALL.CTA ;  /* 0x0000000000007992 */ /* 0x0003ec0000008000 */
[----:B-1----:R-:W1:Y:S02]  /*a6f0*/  FENCE.VIEW.ASYNC.S ;  /* 0x00000000000073c6 */ /* 0x002e640000000000 */
[----:B-1----:R-:W-:Y:S06]  /*a700*/  BAR.ARV 0x1, 0x120 ;  /* 0x0044800000007b1d */ /* 0x002fec0000002000 */
[----:B------:R-:W-:Y:S05]  /*a710*/  @P0 BRA `(.L_x_24) ;  /* 0x0000000000c80947 */ /* 0x000fea0003800000 */
[----:B------:R-:W-:Y:S01]  /*a720*/  BAR.SYNC.DEFER_BLOCKING 0x1, 0x120 ;  /* 0x0044800000007b1d */ /* 0x000fe20000010000 */
[----:B------:R-:W-:-:S05]  /*a730*/  ELECT P0, URZ, PT ;  /* 0x00000000003f782f */ /* 0x000fca0003800000 */
[----:B------:R-:W-:Y:S08]  /*a740*/  BSSY B0, `(.L_x_24) ;  /* 0x000002f000007945 */ /* 0x000ff00003800000 */
[----:B------:R-:W-:Y:S05]  /*a750*/  @!P0 BRA `(.L_x_25) ;  /* 0x0000000000b48947 */ /* 0x000fea0003800000 */
[----:B------:R-:W1:Y:S01]  /*a760*/  S2UR UR10, SR_CTAID.X ;  /* 0x00000000000a79c3 */ /* 0x000e620000002500 */
[----:B------:R-:W-:Y:S01]  /*a770*/  ULDC.64 UR6, c[0x0][0x198] ;  /* 0x0000660000067ab9 */ /* 0x000fe20000000a00 */
[----:B------:R-:W-:Y:S02]  /*a780*/  UIADD3 UR8, UR60, 0xa000, URZ ;  /* 0x0000a0003c087890 */ /* 0x000fe4000fffe03f */
[----:B------:R-:W-:Y:S02]  /*a790*/  UIADD3 UR4, UP0, UR6, 0x770, URZ ;  /* 0x0000077006047890 */ /* 0x000fe4000ff1e03f */
[----:B------:R-:W-:Y:S02]  /*a7a0*/  UIADD3 UR16, UR60, 0xc800, URZ ;  /* 0x0000c8003c107890 */ /* 0x000fe4000fffe03f */
[----:B------:R-:W3:Y:S01]  /*a7b0*/  S2UR UR11, SR_CTAID.Y ;  /* 0x00000000000b79c3 */ /* 0x000ee20000002600 */
[----:B------:R-:W-:Y:S02]  /*a7c0*/  UIADD3.X UR5, URZ, UR7, URZ, UP0, !UPT ;  /* 0x000000073f057290 */ /* 0x000fe400087fe43f */
[----:B------:R-:W-:-:S02]  /*a7d0*/  UIADD3 UR6, UP0, UR6, 0x670, URZ ;  /* 0x0000067006067890 */ /* 0x000fc4000ff1e03f */
[----:B------:R-:W-:Y:S02]  /*a7e0*/  UIADD3 UR40, UR60, 0xf000, URZ ;  /* 0x0000f0003c287890 */ /* 0x000fe4000fffe03f */
[----:B------:R-:W-:Y:S01]  /*a7f0*/  UIADD3 UR32, UR60, 0x11800, URZ ;  /* 0x000118003c207890 */ /* 0x000fe2000fffe03f */
[----:B------:R-:W4:Y:S01]  /*a800*/  S2UR UR12, SR_CTAID.Z ;  /* 0x00000000000c79c3 */ /* 0x000f220000002700 */
[----:B------:R-:W-:Y:S01]  /*a810*/  UIADD3.X UR7, URZ, UR7, URZ, UP0, !UPT ;  /* 0x000000073f077290 */ /* 0x000fe200087fe43f */
[----:B------:R-:W-:Y:S01]  /*a820*/  UMOV UR9, URZ ;  /* 0x0000003f00097c82 */ /* 0x000fe20008000000 */
[----:B------:R-:W-:Y:S01]  /*a830*/  UMOV UR17, 0x40 ;  /* 0x0000004000117882 */ /* 0x000fe20000000000 */
[----:B------:R-:W-:Y:S01]  /*a840*/  UMOV UR41, 0x80 ;  /* 0x0000008000297882 */ /* 0x000fe20000000000 */
[----:B------:R-:W-:Y:S01]  /*a850*/  UMOV UR33, 0xc0 ;  /* 0x000000c000217882 */ /* 0x000fe20000000000 */
[----:B------:R-:W-:Y:S02]  /*a860*/  UIADD3 UR24, UR60, 0x2800, URZ ;  /* 0x000028003c187890 */ /* 0x000fe4000fffe03f */
[----:B-1----:R-:W-:Y:S01]  /*a870*/  UIMAD UR10, UR10, 0x50, URZ ;  /* 0x000000500a0a78a4 */ /* 0x002fe2000f8e023f */
[----:B------:R-:W-:Y:S01]  /*a880*/  UMOV UR25, 0x40 ;  /* 0x0000004000197882 */ /* 0x000fe20000000000 */
[----:B---3--:R-:W-:-:S05]  /*a890*/  UMOV UR19, UR11 ;  /* 0x0000000b00137c82 */ /* 0x008fca0008000000 */
[----:B------:R-:W-:Y:S01]  /*a8a0*/  UMOV UR18, UR10 ;  /* 0x0000000a00127c82 */ /* 0x000fe20008000000 */
[----:B------:R-:W-:Y:S01]  /*a8b0*/  UMOV UR43, UR11 ;  /* 0x0000000b002b7c82 */ /* 0x000fe20008000000 */
[----:B------:R-:W-:Y:S01]  /*a8c0*/  UMOV UR42, UR10 ;  /* 0x0000000a002a7c82 */ /* 0x000fe20008000000 */
[----:B------:R-:W-:Y:S01]  /*a8d0*/  UMOV UR35, UR11 ;  /* 0x0000000b00237c82 */ /* 0x000fe20008000000 */
[----:B------:R-:W-:Y:S01]  /*a8e0*/  UMOV UR34, UR10 ;  /* 0x0000000a00227c82 */ /* 0x000fe20008000000 */
[----:B------:R-:W-:Y:S01]  /*a8f0*/  UMOV UR27, UR11 ;  /* 0x0000000b001b7c82 */ /* 0x000fe20008000000 */
[----:B------:R-:W-:Y:S01]  /*a900*/  UMOV UR26, UR10 ;  /* 0x0000000a001a7c82 */ /* 0x000fe20008000000 */
[----:B----4-:R-:W-:Y:S01]  /*a910*/  UMOV UR20, UR12 ;  /* 0x0000000c00147c82 */ /* 0x010fe20008000000 */
[----:B------:R-:W-:Y:S01]  /*a920*/  UMOV UR44, UR12 ;  /* 0x0000000c002c7c82 */ /* 0x000fe20008000000 */
[----:B------:R1:W-:Y:S01]  /*a930*/  UTMASTG.4D [UR8], [UR4] ;  /* 0x00000008040073b5 */ /* 0x0003e20008018000 */
[----:B------:R-:W-:Y:S01]  /*a940*/  UMOV UR36, UR12 ;  /* 0x0000000c00247c82 */ /* 0x000fe20008000000 */
[----:B------:R-:W-:Y:S01]  /*a950*/  UMOV UR28, UR12 ;  /* 0x0000000c001c7c82 */ /* 0x000fe20008000000 */
[----:B------:R3:W-:Y:S01]  /*a960*/  UTMASTG.4D [UR16], [UR4] ;  /* 0x00000010040073b5 */ /* 0x0007e20008018000 */
[----:B------:R-:W-:Y:S01]  /*a970*/  UTMASTG.4D [UR40], [UR4] ;  /* 0x00000028040073b5 */ /* 0x000fe20008018000 */
[----:B-1----:R-:W-:Y:S01]  /*a980*/  UMOV UR8, UR60 ;  /* 0x0000003c00087c82 */ /* 0x002fe20008000000 */
[----:B------:R-:W-:Y:S01]  /*a990*/  UTMASTG.4D [UR32], [UR4] ;  /* 0x00000020040073b5 */ /* 0x000fe20008018000 */
[----:B---3--:R-:W-:Y:S01]  /*a9a0*/  UIADD3 UR16, UR60, 0x5000, URZ ;  /* 0x000050003c107890 */ /* 0x008fe2000fffe03f */
[----:B------:R-:W-:Y:S01]  /*a9b0*/  UMOV UR17, 0x80 ;  /* 0x0000008000117882 */ /* 0x000fe20000000000 */
[----:B------:R1:W-:Y:S01]  /*a9c0*/  UTMASTG.4D [UR8], [UR6] ;  /* 0x00000008060073b5 */ /* 0x0003e20008018000 */
[----:B------:R3:W-:Y:S06]  /*a9d0*/  UTMASTG.4D [UR24], [UR6] ;  /* 0x00000018060073b5 */ /* 0x0007ec0008018000 */
[----:B------:R3:W-:Y:S01]  /*a9e0*/  UTMASTG.4D [UR16], [UR6] ;  /* 0x00000010060073b5 */ /* 0x0007e20008018000 */
[----:B-1----:R-:W-:Y:S01]  /*a9f0*/  UIADD3 UR8, UR60, 0x7800, URZ ;  /* 0x000078003c087890 */ /* 0x002fe2000fffe03f */
[----:B------:R-:W-:-:S08]  /*aa00*/  UMOV UR9, 0xc0 ;  /* 0x000000c000097882 */ /* 0x000fd00000000000 */
[----:B------:R3:W-:Y:S02]  /*aa10*/  UTMASTG.4D [UR8], [UR6] ;  /* 0x00000008060073b5 */ /* 0x0007e40008018000 */
[----:B---3--:R0:W-:Y:S02]  /*aa20*/  UTMACMDFLUSH ;  /* 0x00000000000079b7 */ /* 0x0081e40000000000 */
.L_x_25:
[----:B------:R-:W-:Y:S05]  /*aa30*/  BSYNC B0 ;  /* 0x0000000000007941 */ /* 0x000fea0003800000 */
.L_x_24:
[----:B------:R-:W-:-:S04]  /*aa40*/  DEPBAR.LE SB0, 0x0 ;  /* 0x000080000000791a */ /* 0x000fc80000000000 */
[----:B------:R-:W-:Y:S05]  /*aa50*/  EXIT ;  /* 0x000000000000794d */ /* 0x000fea0003800000 */
.L_x_4:
[----:B------:R-:W-:-:S08]  /*aa60*/  NOP ;  /* 0x0000000000007918 */ /* 0x000fd00000000000 */
[----:B------:R-:W1:-:S00]  /*aa70*/  USETMAXREG.DEALLOC.CTAPOOL 0x18 ;  /* 0x00000018000079c8 */ /* 0x000e4000080e0500 */
[----:B-1----:R-:W-:-:S06]  /*aa80*/  LOP3.LUT R2, R2, 0x3, RZ, 0xc0, !PT ;  /* 0x0000000302027812 */ /* 0x002fcc00078ec0ff */
[----:B------:R-:W1:Y:S02]  /*aa90*/  SHFL.IDX PT, R2, R2, RZ, 0x1f ;  /* 0x00001fff02027589 */ /* 0x000e6400000e0000 */
[----:B-1----:R-:W-:-:S13]  /*aaa0*/  ISETP.NE.AND P0, PT, R2, RZ, PT ;  /* 0x000000ff0200720c */ /* 0x002fda0003f05270 */
[----:B------:R-:W-:Y:S05]  /*aab0*/  @P0 EXIT ;  /* 0x000000000000094d */ /* 0x000fea0003800000 */
[----:B------:R-:W1:Y:S01]  /*aac0*/  S2UR UR21, SR_CTAID.Z ;  /* 0x00000000001579c3 */ /* 0x000e620000002700 */
[----:B------:R-:W-:Y:S02]  /*aad0*/  IMAD.MOV.U32 R18, RZ, RZ, RZ ;  /* 0x000000ffff127224 */ /* 0x000fe400078e00ff */
[----:B------:R-:W-:Y:S02]  /*aae0*/  IMAD.MOV.U32 R6, RZ, RZ, 0x1 ;  /* 0x00000001ff067424 */ /* 0x000fe400078e00ff */
[----:B------:R-:W-:Y:S01]  /*aaf0*/  IMAD.MOV.U32 R10, RZ, RZ, 0x1 ;  /* 0x00000001ff0a7424 */ /* 0x000fe200078e00ff */
[----:B-1----:R-:W-:-:S13]  /*ab00*/  ISETP.LE.AND P0, PT, RZ, UR21, PT ;  /* 0x00000015ff007c0c */ /* 0x002fda000bf03270 */
[----:B------:R-:W-:Y:S05]  /*ab10*/  @!P0 BRA `(.L_x_26) ;  /* 0x0000001400648947 */ /* 0x000fea0003800000 */
[----:B------:R-:W1:Y:S01]  /*ab20*/  S2R R9, SR_CTAID.Y ;  /* 0x0000000000097919 */ /* 0x000e620000002600 */
[----:B------:R-:W2:Y:S01]  /*ab30*/  LDC.64 R2, c[0x0][0x730] ;  /* 0x0001cc00ff027b82 */ /* 0x000ea20000000a00 */
[----:B------:R-:W-:Y:S01]  /*ab40*/  ULDC UR4, c[0x0][0x2e8] ;  /* 0x0000ba0000047ab9 */ /* 0x000fe20000000800 */
[----:B------:R-:W-:Y:S01]  /*ab50*/  ELECT P0, URZ, PT ;  /* 0x00000000003f782f */ /* 0x000fe20003800000 */
[----:B------:R-:W3:Y:S01]  /*ab60*/  S2R R7, SR_CTAID.Z ;  /* 0x0000000000077919 */ /* 0x000ee20000002700 */
[----:B------:R-:W-:Y:S01]  /*ab70*/  UISETP.NE.AND UP0, UPT, UR4, 0x1, UPT ;  /* 0x000000010400788c */ /* 0x000fe2000bf05270 */
[----:B------:R-:W-:Y:S01]  /*ab80*/  BSSY B0, `(.L_x_26) ;  /* 0x0000152000007945 */ /* 0x000fe20003800000 */
[----:B------:R-:W-:Y:S02]  /*ab90*/  IMAD.MOV.U32 R18, RZ, RZ, RZ ;  /* 0x000000ffff127224 */ /* 0x000fe400078e00ff */
[----:B------:R-:W4:Y:S07]  /*aba0*/  S2UR UR20, SR_CTAID.Y ;  /* 0x00000000001479c3 */ /* 0x000f2e0000002600 */
[----:B------:R-:W-:Y:S01]  /*abb0*/  @UP0 ULDC UR4, c[0x0][0x2ec] ;  /* 0x0000bb0000040ab9 */ /* 0x000fe20000000800 */
[----:B------:R-:W5:Y:S01]  /*abc0*/  LDC.64 R4, c[0x0][0x718] ;  /* 0x0001c600ff047b82 */ /* 0x000f620000000a00 */
[----:B------:R-:W-:Y:S01]  /*abd0*/  @UP0 ULDC UR6, c[0x0][0x2f0] ;  /* 0x0000bc0000060ab9 */ /* 0x000fe20000000800 */
[----:B-1----:R-:W-:Y:S01]  /*abe0*/  SHF.R.S32.HI R9, RZ, 0x1f, R9 ;  /* 0x0000001fff097819 */ /* 0x002fe20000011409 */
[----:B----4-:R-:W-:-:S02]  /*abf0*/  UIMAD.WIDE.U32 UR4, UR20, UR4, URZ ;  /* 0x00000004140472a5 */ /* 0x010fc4000f8e003f */
[----:B------:R-:W-:Y:S01]  /*ac00*/  UMOV UR12, UR20 ;  /* 0x00000014000c7c82 */ /* 0x000fe20008000000 */
[----:B---3--:R-:W-:Y:S01]  /*ac10*/  SHF.R.S32.HI R7, RZ, 0x1f, R7 ;  /* 0x0000001fff077819 */ /* 0x008fe20000011407 */
[C---:B--2---:R-:W-:Y:S01]  /*ac20*/  IMAD R10, R9.reuse, R2, RZ ;  /* 0x00000002090a7224 */ /* 0x044fe200078e02ff */
[----:B------:R-:W-:Y:S01]  /*ac30*/  @UP0 USHF.R.U32.HI UR12, URZ, UR6, UR5 ;  /* 0x000000063f0c0299 */ /* 0x000fe20008011605 */
[----:B-----5:R-:W-:Y:S02]  /*ac40*/  IMAD R8, R9, R4, RZ ;  /* 0x0000000409087224 */ /* 0x020fe400078e02ff */
[----:B------:R-:W-:Y:S02]  /*ac50*/  IMAD R15, R3, UR20, R10 ;  /* 0x00000014030f7c24 */ /* 0x000fe4000f8e020a */
[----:B------:R-:W1:Y:S01]  /*ac60*/  LDC.64 R10, c[0x0][0x720] ;  /* 0x0001c800ff0a7b82 */ /* 0x000e620000000a00 */
[----:B------:R-:W-:Y:S02]  /*ac70*/  IMAD R13, R5, UR20, R8 ;  /* 0x00000014050d7c24 */ /* 0x000fe4000f8e0208 */
[----:B------:R-:W-:-:S04]  /*ac80*/  IMAD.WIDE.U32 R4, R4, UR20, RZ ;  /* 0x0000001404047c25 */ /* 0x000fc8000f8e00ff */
[----:B------:R-:W-:Y:S01]  /*ac90*/  IMAD.WIDE.U32 R2, R2, UR20, RZ ;  /* 0x0000001402027c25 */ /* 0x000fe2000f8e00ff */
[----:B------:R-:W2:Y:S03]  /*aca0*/  LDC.64 R8, c[0x0][0x738] ;  /* 0x0001ce00ff087b82 */ /* 0x000ea60000000a00 */
[----:B------:R-:W-:Y:S02]  /*acb0*/  IMAD.IADD R5, R5, 0x1, R13 ;  /* 0x0000000105057824 */ /* 0x000fe400078e020d */
[----:B------:R-:W-:Y:S02]  /*acc0*/  IMAD.IADD R3, R3, 0x1, R15 ;  /* 0x0000000103037824 */ /* 0x000fe400078e020f */
[----:B-1----:R-:W-:Y:S02]  /*acd0*/  IMAD R12, R7, R10, RZ ;  /* 0x0000000a070c7224 */ /* 0x002fe400078e02ff */
[----:B------:R-:W-:-:S04]  /*ace0*/  IMAD.WIDE.U32 R4, R10, UR21, R4 ;  /* 0x000000150a047c25 */ /* 0x000fc8000f8e0004 */
[----:B------:R-:W-:Y:S02]  /*acf0*/  IMAD R11, R11, UR21, R12 ;  /* 0x000000150b0b7c24 */ /* 0x000fe4000f8e020c */
[----:B--2---:R-:W-:Y:S02]  /*ad00*/  IMAD R12, R7, R8, RZ ;  /* 0x00000008070c7224 */ /* 0x004fe400078e02ff */
[----:B------:R-:W-:-:S04]  /*ad10*/  IMAD.WIDE.U32 R2, R8, UR21, R2 ;  /* 0x0000001508027c25 */ /* 0x000fc8000f8e0002 */
[----:B------:R-:W-:Y:S02]  /*ad20*/  IMAD R9, R9, UR21, R12 ;  /* 0x0000001509097c24 */ /* 0x000fe4000f8e020c */
[----:B------:R-:W-:Y:S01]  /*ad30*/  IMAD.MOV.U32 R10, RZ, RZ, 0x1 ;  /* 0x00000001ff0a7424 */ /* 0x000fe200078e00ff */
[----:B------:R-:W-:Y:S06]  /*ad40*/  @!P0 BRA `(.L_x_27) ;  /* 0x0000001000d48947 */ /* 0x000fec0003800000 */
[----:B------:R-:W1:Y:S01]  /*ad50*/  S2R R7, SR_CgaCtaId ;  /* 0x0000000000077919 */ /* 0x000e620000008800 */
[----:B------:R-:W-:Y:S02]  /*ad60*/  MOV R8, 0x400 ;  /* 0x0000040000087802 */ /* 0x000fe40000000f00 */
[----:B------:R-:W-:Y:S02]  /*ad70*/  ISETP.NE.AND P0, PT, R21, RZ, PT ;  /* 0x000000ff1500720c */ /* 0x000fe40003f05270 */
[----:B-1----:R-:W-:Y:S01]  /*ad80*/  LEA R8, R7, R8, 0x18 ;  /* 0x0000000807087211 */ /* 0x002fe200078ec0ff */
[----:B------:R-:W-:-:S05]  /*ad90*/  IMAD.MOV.U32 R7, RZ, RZ, 0x1 ;  /* 0x00000001ff077424 */ /* 0x000fca00078e00ff */
[----:B------:R-:W-:-:S04]  /*ada0*/  SHF.L.U32 R7, R7, 0x1f, RZ ;  /* 0x0000001f07077819 */ /* 0x000fc800000006ff */
[----:B------:R-:W1:Y:S02]  /*adb0*/  SYNCS.PHASECHK.TRANS64.TRYWAIT P1, [R8+URZ+0x31820], R7 ;  /* 0x03182007080075a7 */ /* 0x000e64000802017f */
[----:B-1----:R-:W-:Y:S05]  /*adc0*/  @!P1 BRA `(.L_x_28) ;  /* 0x0000001400849947 */ /* 0x002fea0003800000 */
.L_x_46:
[----:B------:R-:W-:Y:S02]  /*add0*/  IMAD.IADD R13, R5, 0x1, R11 ;  /* 0x00000001050d7824 */ /* 0x000fe400078e020b */
[----:B-1----:R-:W-:Y:S02]  /*ade0*/  IMAD.IADD R7, R3, 0x1, R9 ;  /* 0x0000000103077824 */ /* 0x002fe400078e0209 */
[----:B------:R-:W-:Y:S01]  /*adf0*/  IMAD.MOV.U32 R6, RZ, RZ, 0x1 ;  /* 0x00000001ff067424 */ /* 0x000fe200078e00ff */
[----:B------:R-:W-:Y:S06]  /*ae00*/  @P0 BRA `(.L_x_29) ;  /* 0x0000000000180947 */ /* 0x000fec0003800000 */
[----:B------:R-:W1:Y:S01]  /*ae10*/  S2R R10, SR_TID.X ;  /* 0x00000000000a7919 */ /* 0x000e620000002100 */
[----:B------:R-:W-:-:S04]  /*ae20*/  IMAD.MOV.U32 R9, RZ, RZ, 0x8100 ;  /* 0x00008100ff097424 */ /* 0x000fc800078e00ff */
[----:B------:R2:W-:Y:S01]  /*ae30*/  SYNCS.ARRIVE.TRANS64 RZ, [R8+URZ+0x31810], R9 ;  /* 0x0318100908ff79a7 */ /* 0x0005e2000800003f */
[----:B-1----:R-:W-:-:S13]  /*ae40*/  LOP3.LUT P1, RZ, R10, 0x1f, RZ, 0xc0, !PT ;  /* 0x0000001f0aff7812 */ /* 0x002fda000782c0ff */
[----:B--2---:R-:W-:Y:S05]  /*ae50*/  @!P1 BRA `(.L_x_29) ;  /* 0x0000000000049947 */ /* 0x004fea0003800000 */
[----:B------:R-:W-:Y:S01]  /*ae60*/  BPT.TRAP 0x1 ;  /* 0x000000040000795c */ /* 0x000fe20000300000 */
.L_x_29:
[----:B------:R-:W1:Y:S01]  /*ae70*/  LDC.64 R10, c[0x0][0x700] ;  /* 0x0001c000ff0a7b82 */ /* 0x000e620000000a00 */
[----:B------:R-:W-:Y:S01]  /*ae80*/  R2UR UR8, R8 ;  /* 0x00000000080872ca */ /* 0x000fe200000e0000 */
[----:B------:R-:W-:Y:S01]  /*ae90*/  UMOV UR19, URZ ;  /* 0x0000003f00137c82 */ /* 0x000fe20008000000 */
[----:B------:R-:W-:Y:S01]  /*aea0*/  UMOV UR30, 0x0 ;  /* 0x00000000001e7882 */ /* 0x000fe20000000000 */
[----:B------:R-:W-:Y:S01]  /*aeb0*/  UMOV UR31, 0x14f00000 ;  /* 0x14f00000001f7882 */ /* 0x000fe20000000000 */
[----:B------:R-:W-:Y:S01]  /*aec0*/  UMOV UR18, URZ ;  /* 0x0000003f00127c82 */ /* 0x000fe20008000000 */
[----:B------:R-:W-:Y:S01]  /*aed0*/  UMOV UR42, 0x40 ;  /* 0x00000040002a7882 */ /* 0x000fe20000000000 */
[----:B------:R-:W-:Y:S01]  /*aee0*/  UMOV UR44, UR20 ;  /* 0x00000014002c7c82 */ /* 0x000fe20008000000 */
[----:B------:R-:W2:Y:S01]  /*aef0*/  LDC.64 R14, c[0x0][0x198] ;  /* 0x00006600ff0e7b82 */ /* 0x000ea20000000a00 */
[----:B------:R-:W-:Y:S01]  /*af00*/  UMOV UR45, UR21 ;  /* 0x00000015002d7c82 */ /* 0x000fe20008000000 */
[----:B------:R-:W-:Y:S01]  /*af10*/  UMOV UR43, UR19 ;  /* 0x00000013002b7c82 */ /* 0x000fe20008000000 */
[----:B------:R-:W-:Y:S01]  /*af20*/  UMOV UR34, 0x80 ;  /* 0x0000008000227882 */ /* 0x000fe20000000000 */
[----:B------:R-:W-:Y:S01]  /*af30*/  UMOV UR36, UR20 ;  /* 0x0000001400247c82 */ /* 0x000fe20008000000 */
[----:B------:R-:W-:Y:S01]  /*af40*/  UMOV UR37, UR21 ;  /* 0x0000001500257c82 */ /* 0x000fe20008000000 */
[----:B------:R-:W-:Y:S01]  /*af50*/  UIADD3 UR16, UR8, 0x14100, URZ ;  /* 0x0001410008107890 */ /* 0x000fe2000fffe03f */
[----:B------:R-:W-:Y:S01]  /*af60*/  IMAD.MOV.U32 R18, RZ, RZ, 0x1 ;  /* 0x00000001ff127424 */ /* 0x000fe200078e00ff */
[----:B------:R-:W3:Y:S01]  /*af70*/  S2UR UR46, SR_CTAID.X ;  /* 0x00000000002e79c3 */ /* 0x000ee20000002500 */
[----:B------:R-:W-:-:S02]  /*af80*/  UIADD3 UR17, UR8, 0x31810, URZ ;  /* 0x0003181008117890 */ /* 0x000fc4000fffe03f */
[----:B------:R-:W-:Y:S02]  /*af90*/  UIADD3 UR40, UR8, 0x16100, URZ ;  /* 0x0001610008287890 */ /* 0x000fe4000fffe03f */
[----:B------:R-:W-:Y:S02]  /*afa0*/  UIADD3 UR32, UR8, 0x18100, URZ ;  /* 0x0001810008207890 */ /* 0x000fe4000fffe03f */
[----:B------:R-:W-:Y:S01]  /*afb0*/  UIADD3 UR24, UR8, 0x1a100, URZ ;  /* 0x0001a10008187890 */ /* 0x000fe2000fffe03f */
[C---:B-1----:R-:W-:Y:S01]  /*afc0*/  LEA R12, P1, R4.reuse, R10, 0x2 ;  /* 0x0000000a040c7211 */ /* 0x042fe200078210ff */
[----:B------:R-:W-:Y:S01]  /*afd0*/  UMOV UR41, UR17 ;  /* 0x0000001100297c82 */ /* 0x000fe20008000000 */
[----:B------:R-:W-:Y:S01]  /*afe0*/  UMOV UR35, UR19 ;  /* 0x0000001300237c82 */ /* 0x000fe20008000000 */
[----:B------:R-:W-:Y:S01]  /*aff0*/  UMOV UR33, UR17 ;  /* 0x0000001100217c82 */ /* 0x000fe20008000000 */
[----:B------:R-:W-:Y:S01]  /*b000*/  LEA.HI.X R13, R4, R11, R13, 0x2, P1 ;  /* 0x0000000b040d7211 */ /* 0x000fe200008f140d */
[----:B------:R-:W-:Y:S01]  /*b010*/  UMOV UR26, 0xc0 ;  /* 0x000000c0001a7882 */ /* 0x000fe20000000000 */
[----:B------:R-:W1:Y:S01]  /*b020*/  LDC R11, c[0x0][0x280] ;  /* 0x0000a000ff0b7b82 */ /* 0x000e620000000800 */
[----:B------:R-:W-:Y:S01]  /*b030*/  R2UR UR22, R12 ;  /* 0x000000000c1672ca */ /* 0x000fe200000e0000 */
[----:B--2---:R-:W-:Y:S01]  /*b040*/  IMAD.MOV.U32 R4, RZ, RZ, R14 ;  /* 0x000000ffff047224 */ /* 0x004fe200078e000e */
[----:B------:R-:W-:Y:S01]  /*b050*/  R2UR UR23, R13 ;  /* 0x000000000d1772ca */ /* 0x000fe200000e0000 */
[----:B------:R-:W-:Y:S01]  /*b060*/  UMOV UR28, UR20 ;  /* 0x00000014001c7c82 */ /* 0x000fe20008000000 */
[----:B------:R-:W-:Y:S01]  /*b070*/  UMOV UR29, UR21 ;  /* 0x00000015001d7c82 */ /* 0x000fe20008000000 */
[----:B------:R-:W-:Y:S01]  /*b080*/  UMOV UR27, UR19 ;  /* 0x00000013001b7c82 */ /* 0x000fe20008000000 */
[C---:B------:R-:W-:Y:S01]  /*b090*/  IADD3 R5, P1, R4.reuse, 0xf0, RZ ;  /* 0x000000f004057810 */ /* 0x040fe20007f3e0ff */
[----:B------:R-:W-:Y:S01]  /*b0a0*/  UMOV UR25, UR17 ;  /* 0x0000001100197c82 */ /* 0x000fe20008000000 */
[----:B------:R-:W-:Y:S01]  /*b0b0*/  UIADD3 UR38, UR8, 0x2c100, URZ ;  /* 0x0002c10008267890 */ /* 0x000fe2000fffe03f */
[----:B------:R-:W-:Y:S01]  /*b0c0*/  IMAD.MOV.U32 R10, RZ, RZ, 0x1 ;  /* 0x00000001ff0a7424 */ /* 0x000fe200078e00ff */
[----:B------:R-:W-:Y:S01]  /*b0d0*/  R2UR UR10, R5 ;  /* 0x00000000050a72ca */ /* 0x000fe200000e0000 */
[----:B------:R-:W-:Y:S01]  /*b0e0*/  UIADD3 UR9, UR8, 0x31800, URZ ;  /* 0x0003180008097890 */ /* 0x000fe2000fffe03f */
[C---:B------:R-:W-:Y:S01]  /*b0f0*/  IADD3 R5, P2, R4.reuse, 0x2f0, RZ ;  /* 0x000002f004057810 */ /* 0x040fe20007f5e0ff */
[----:B------:R-:W-:Y:S01]  /*b100*/  UMOV UR47, 0x10 ;  /* 0x00000010002f7882 */ /* 0x000fe20000000000 */
[----:B------:R-:W-:Y:S01]  /*b110*/  UMOV UR39, UR17 ;  /* 0x0000001100277c82 */ /* 0x000fe20008000000 */
[----:B------:R-:W-:Y:S01]  /*b120*/  UMOV UR14, 0x0 ;  /* 0x00000000000e7882 */ /* 0x000fe20000000000 */
[----:B------:R-:W-:Y:S01]  /*b130*/  R2UR UR6, R5 ;  /* 0x00000000050672ca */ /* 0x000fe200000e0000 */
[----:B------:R-:W-:Y:S01]  /*b140*/  UMOV UR15, 0x10000000 ;  /* 0x10000000000f7882 */ /* 0x000fe20000000000 */
[----:B------:R-:W-:Y:S01]  /*b150*/  IADD3 R5, P3, R4, 0x3f0, RZ ;  /* 0x000003f004057810 */ /* 0x000fe20007f7e0ff */
[----:B------:R-:W-:-:S03]  /*b160*/  UMOV UR13, UR21 ;  /* 0x00000015000d7c82 */ /* 0x000fc60008000000 */
[----:B------:R-:W-:Y:S01]  /*b170*/  R2UR UR4, R5 ;  /* 0x00000000050472ca */ /* 0x000fe200000e0000 */
[----:B------:R-:W-:-:S04]  /*b180*/  IMAD.MOV.U32 R5, RZ, RZ, R15 ;  /* 0x000000ffff057224 */ /* 0x000fc800078e000f */
[----:B------:R-:W-:Y:S01]  /*b190*/  IMAD.X R9, RZ, RZ, R5, P1 ;  /* 0x000000ffff097224 */ /* 0x000fe200008e0605 */
[----:B-1----:R-:W-:-:S04]  /*b1a0*/  ISETP.GE.AND P1, PT, R11, 0x41, PT ;  /* 0x000000410b00780c */ /* 0x002fc80003f26270 */
[----:B------:R-:W-:Y:S01]  /*b1b0*/  R2UR UR11, R9 ;  /* 0x00000000090b72ca */ /* 0x000fe200000e0000 */
[----:B------:R-:W-:-:S05]  /*b1c0*/  IMAD.X R9, RZ, RZ, R5, P2 ;  /* 0x000000ffff097224 */ /* 0x000fca00010e0605 */
[----:B------:R-:W-:Y:S01]  /*b1d0*/  R2UR UR7, R9 ;  /* 0x00000000090772ca */ /* 0x000fe200000e0000 */
[----:B------:R-:W-:-:S05]  /*b1e0*/  IMAD.X R9, RZ, RZ, R5, P3 ;  /* 0x000000ffff097224 */ /* 0x000fca00018e0605 */
[----:B------:R-:W-:Y:S01]  /*b1f0*/  R2UR UR5, R9 ;  /* 0x00000000090572ca */ /* 0x000fe200000e0000 */
[----:B------:R-:W-:Y:S01]  /*b200*/  UTMALDG.4D [UR16], [UR10], desc[UR30] ;  /* 0x00001e100a0075b4 */ /* 0x000fe20008019000 */
[----:B------:R-:W-:Y:S01]  /*b210*/  IMAD.MOV.U32 R9, RZ, RZ, 0x14000 ;  /* 0x00014000ff097424 */ /* 0x000fe200078e00ff */
[----:B------:R1:W-:Y:S01]  /*b220*/  UTMALDG.4D [UR40], [UR10], desc[UR30] ;  /* 0x00001e280a0075b4 */ /* 0x0003e20008019000 */
[----:B------:R2:W-:Y:S01]  /*b230*/  UTMALDG.4D [UR32], [UR10], desc[UR30] ;  /* 0x00001e200a0075b4 */ /* 0x0005e20008019000 */
[----:B------:R3:W-:Y:S01]  /*b240*/  UTMALDG.4D [UR24], [UR10], desc[UR30] ;  /* 0x00001e180a0075b4 */ /* 0x0007e20008019000 */
[----:B------:R-:W-:Y:S01]  /*b250*/  UBLKCP.S.G [UR38], [UR22], UR47 ;  /* 0x00000026160073ba */ /* 0x000fe2000800022f */
[----:B------:R4:W-:Y:S01]  /*b260*/  SYNCS.ARRIVE.TRANS64 RZ, [R8+URZ+0x31800], R9 ;  /* 0x0318000908ff79a7 */ /* 0x0009e2000800003f */
[----:B-1----:R-:W-:Y:S01]  /*b270*/  UIADD3 UR40, UR8, 0x2800, URZ ;  /* 0x0000280008287890 */ /* 0x002fe2000fffe03f */
[----:B------:R-:W-:Y:S01]  /*b280*/  UMOV UR44, UR12 ;  /* 0x0000000c002c7c82 */ /* 0x000fe20008000000 */
[----:B------:R-:W-:Y:S01]  /*b290*/  UMOV UR41, UR9 ;  /* 0x0000000900297c82 */ /* 0x000fe20008000000 */
[----:B--2---:R-:W-:Y:S01]  /*b2a0*/  UIADD3 UR32, UR8, 0x5000, URZ ;  /* 0x0000500008207890 */ /* 0x004fe2000fffe03f */
[----:B----4-:R-:W-:Y:S01]  /*b2b0*/  IMAD.MOV.U32 R9, RZ, RZ, RZ ;  /* 0x000000ffff097224 */ /* 0x010fe200078e00ff */
[----:B------:R-:W-:Y:S01]  /*b2c0*/  UMOV UR36, UR12 ;  /* 0x0000000c00247c82 */ /* 0x000fe20008000000 */
[----:B------:R-:W-:Y:S01]  /*b2d0*/  UMOV UR33, UR9 ;  /* 0x0000000900217c82 */ /* 0x000fe20008000000 */
[----:B---3--:R-:W-:-:S02]  /*b2e0*/  UIMAD UR11, UR46, 0x50, URZ ;  /* 0x000000502e0b78a4 */ /* 0x008fc4000f8e023f */
[----:B------:R-:W-:Y:S01]  /*b2f0*/  UIADD3 UR24, UR8, 0x7800, URZ ;  /* 0x0000780008187890 */ /* 0x000fe2000fffe03f */
[----:B------:R-:W-:Y:S01]  /*b300*/  UMOV UR10, UR18 ;  /* 0x00000012000a7c82 */ /* 0x000fe20008000000 */
[----:B------:R-:W-:Y:S01]  /*b310*/  UMOV UR28, UR12 ;  /* 0x0000000c001c7c82 */ /* 0x000fe20008000000 */
[----:B------:R-:W-:Y:S02]  /*b320*/  UMOV UR25, UR9 ;  /* 0x0000000900197c82 */ /* 0x000fe40008000000 */
[----:B------:R-:W-:Y:S01]  /*b330*/  UMOV UR43, UR11 ;  /* 0x0000000b002b7c82 */ /* 0x000fe20008000000 */
[----:B------:R-:W-:Y:S01]  /*b340*/  UMOV UR35, UR11 ;  /* 0x0000000b00237c82 */ /* 0x000fe20008000000 */
[----:B------:R1:W-:Y:S01]  /*b350*/  UTMALDG.4D [UR8], [UR6], desc[UR14] ;  /* 0x00000e08060075b4 */ /* 0x0003e20008019000 */
[----:B------:R-:W-:Y:S01]  /*b360*/  UMOV UR27, UR11 ;  /* 0x0000000b001b7c82 */ /* 0x000fe20008000000 */
[----:B------:R2:W-:Y:S01]  /*b370*/  UTMALDG.4D [UR40], [UR6], desc[UR14] ;  /* 0x00000e28060075b4 */ /* 0x0005e20008019000 */
[----:B------:R3:W-:Y:S01]  /*b380*/  UTMALDG.4D [UR32], [UR6], desc[UR14] ;  /* 0x00000e20060075b4 */ /* 0x0007e20008019000 */
[----:B------:R4:W-:Y:S01]  /*b390*/  UTMALDG.4D [UR24], [UR6], desc[UR14] ;  /* 0x00000e18060075b4 */ /* 0x0009e20008019000 */
[----:B-1----:R-:W-:Y:S01]  /*b3a0*/  UMOV UR10, 0xc0 ;  /* 0x000000c0000a7882 */ /* 0x002fe20000000000 */
[----:B--2---:R-:W-:Y:S01]  /*b3b0*/  UIADD3 UR40, UR8, 0xa000, URZ ;  /* 0x0000a00008287890 */ /* 0x004fe2000fffe03f */
[----:B------:R-:W-:Y:S01]  /*b3c0*/  UMOV UR42, UR18 ;  /* 0x00000012002a7c82 */ /* 0x000fe20008000000 */
[----:B---3--:R-:W-:-:S07]  /*b3d0*/  UIADD3 UR32, UR8, 0xc800, URZ ;  /* 0x0000c80008207890 */ /* 0x008fce000fffe03f */
[----:B------:R1:W-:Y:S01]  /*b3e0*/  UTMALDG.4D [UR40], [UR4], desc[UR14] ;  /* 0x00000e28040075b4 */ /* 0x0003e20008019000 */
[----:B------:R-:W-:Y:S01]  /*b3f0*/  UMOV UR34, 0x40 ;  /* 0x0000004000227882 */ /* 0x000fe20000000000 */
[----:B----4-:R-:W-:Y:S01]  /*b400*/  UIADD3 UR24, UR8, 0xf000, URZ ;  /* 0x0000f00008187890 */ /* 0x010fe2000fffe03f */
[----:B------:R1:W-:Y:S01]  /*b410*/  UTMALDG.4D [UR32], [UR4], desc[UR14] ;  /* 0x00000e20040075b4 */ /* 0x0003e20008019000 */
[----:B------:R-:W-:Y:S01]  /*b420*/  UIADD3 UR8, UR8, 0x11800, URZ ;  /* 0x0001180008087890 */ /* 0x000fe2000fffe03f */
[----:B------:R-:W-:-:S06]  /*b430*/  UMOV UR26, 0x80 ;  /* 0x00000080001a7882 */ /* 0x000fcc0000000000 */
[----:B------:R1:W-:Y:S02]  /*b440*/  UTMALDG.4D [UR24], [UR4], desc[UR14] ;  /* 0x00000e18040075b4 */ /* 0x0003e40008019000 */
[----:B------:R1:W-:Y:S02]  /*b450*/  UTMALDG.4D [UR8], [UR4], desc[UR14] ;  /* 0x00000e08040075b4 */ /* 0x0003e40008019000 */
[----:B-1----:R-:W-:Y:S05]  /*b460*/  @!P1 BRA `(.L_x_30) ;  /* 0x00000008001c9947 */ /* 0x002fea0003800000 */
[----:B------:R-:W1:Y:S01]  /*b470*/  S2R R16, SR_TID.X ;  /* 0x0000000000107919 */ /* 0x000e620000002100 */
[----:B------:R-:W2:Y:S01]  /*b480*/  LDC.64 R4, c[0x0][0x728] ;  /* 0x0001ca00ff047b82 */ /* 0x000ea20000000a00 */
[----:B------:R-:W-:Y:S02]  /*b490*/  VIADD R11, R11, 0x3f ;  /* 0x0000003f0b0b7836 */ /* 0x000fe40000000000 */
[----:B------:R-:W-:Y:S02]  /*b4a0*/  IMAD.MOV.U32 R10, RZ, RZ, 0x1 ;  /* 0x00000001ff0a7424 */ /* 0x000fe400078e00ff */
[----:B------:R-:W-:Y:S01]  /*b4b0*/  IMAD.MOV.U32 R9, RZ, RZ, RZ ;  /* 0x000000ffff097224 */ /* 0x000fe200078e00ff */
[----:B------:R-:W-:Y:S01]  /*b4c0*/  SHF.R.S32.HI R6, RZ, 0x1f, R11 ;  /* 0x0000001fff067819 */ /* 0x000fe2000001140b */
[----:B------:R-:W-:Y:S02]  /*b4d0*/  IMAD.MOV.U32 R17, RZ, RZ, RZ ;  /* 0x000000ffff117224 */ /* 0x000fe400078e00ff */
[----:B------:R-:W-:Y:S01]  /*b4e0*/  IMAD.MOV.U32 R18, RZ, RZ, RZ ;  /* 0x000000ffff127224 */ /* 0x000fe200078e00ff */
[----:B------:R-:W-:-:S02]  /*b4f0*/  LEA.HI R6, R6, R11, RZ, 0x6 ;  /* 0x0000000b06067211 */ /* 0x000fc400078f30ff */
[----:B------:R-:W-:Y:S02]  /*b500*/  IADD3 R11, P1, R12, 0x100, RZ ;  /* 0x000001000c0b7810 */ /* 0x000fe40007f3e0ff */
[----:B------:R-:W-:Y:S01]  /*b510*/  LEA.HI.SX32 R15, R6, 0xffffffff, 0x1a ;  /* 0xffffffff060f7811 */ /* 0x000fe200078fd2ff */
[----:B------:R-:W-:Y:S02]  /*b520*/  IMAD.MOV.U32 R6, RZ, RZ, 0x1 ;  /* 0x00000001ff067424 */ /* 0x000fe400078e00ff */
[----:B------:R-:W-:Y:S01]  /*b530*/  IMAD.X R13, RZ, RZ, R13, P1 ;  /* 0x000000ffff0d7224 */ /* 0x000fe200008e060d */
[----:B--2---:R-:W-:-:S04]  /*b540*/  LEA R12, P2, R2, R4, 0x2 ;  /* 0x00000004020c7211 */ /* 0x004fc800078410ff */
[----:B------:R-:W-:Y:S02]  /*b550*/  LEA.HI.X R14, R2, R5, R7, 0x2, P2 ;  /* 0x00000005020e7211 */ /* 0x000fe400010f1407 */
[----:B-1----:R-:W-:-:S07]  /*b560*/  LOP3.LUT R16, R16, 0x1f, RZ, 0xc0, !PT ;  /* 0x0000001f10107812 */ /* 0x002fce00078ec0ff */
.L_x_35:
[----:B------:R-:W-:-:S04]  /*b570*/  SHF.L.U32 R5, R10, 0x1f, RZ ;  /* 0x0000001f0a057819 */ /* 0x000fc800000006ff */
[----:B-1----:R-:W1:Y:S02]  /*b580*/  SYNCS.PHASECHK.TRANS64.TRYWAIT P1, [R8+URZ+0x31838], R5 ;  /* 0x03183805080075a7 */ /* 0x002e64000802017f */
[----:B-12--5:R-:W-:Y:S05]  /*b590*/  @!P1 BRA `(.L_x_31) ;  /* 0x0000000c00a49947 */ /* 0x026fea0003800000 */
.L_x_47:
[----:B------:R-:W-:Y:S05]  /*b5a0*/  @P0 BRA `(.L_x_32) ;  /* 0x0000000000140947 */ /* 0x000fea0003800000 */
[----:B------:R-:W-:Y:S01]  /*b5b0*/  ISETP.NE.AND P1, PT, R16, RZ, PT ;  /* 0x000000ff1000720c */ /* 0x000fe20003f25270 */
[----:B-1----:R-:W-:-:S04]  /*b5c0*/  IMAD.MOV.U32 R5, RZ, RZ, 0x8100 ;  /* 0x00008100ff057424 */ /* 0x002fc800078e00ff */
[----:B------:R2:W-:Y:S08]  /*b5d0*/  SYNCS.ARRIVE.TRANS64 RZ, [R8+URZ+0x31830], R5 ;  /* 0x0318300508ff79a7 */ /* 0x0005f0000800003f */
[----:B------:R-:W-:Y:S05]  /*b5e0*/  @!P1 BRA `(.L_x_32) ;  /* 0x0000000000049947 */ /* 0x000fea0003800000 */
[----:B------:R-:W-:Y:S01]  /*b5f0*/  BPT.TRAP 0x1 ;  /* 0x000000040000795c */ /* 0x000fe20000300000 */
.L_x_32:
[----:B------:R3:W-:Y:S02]  /*b600*/  STL.64 [R1], R2 ;  /* 0x0000000201007387 */ /* 0x0007e40000100a00 */
[----:B---3--:R-:W3:Y:S02]  /*b610*/  LDC.64 R2, c[0x0][0x198] ;  /* 0x00006600ff027b82 */ /* 0x008ee40000000a00 */
[----:B---3--:R-:W-:-:S05]  /*b620*/  IMAD.MOV.U32 R4, RZ, RZ, R2 ;  /* 0x000000ffff047224 */ /* 0x008fca00078e0002 */
[----:B-12---:R-:W-:-:S04]  /*b630*/  IADD3 R5, P1, R4, 0x1f0, RZ ;  /* 0x000001f004057810 */ /* 0x006fc80007f3e0ff */
[----:B------:R-:W-:Y:S01]  /*b640*/  R2UR UR6, R5 ;  /* 0x00000000050672ca */ /* 0x000fe200000e0000 */
[----:B------:R-:W-:Y:S02]  /*b650*/  IMAD.MOV.U32 R5, RZ, RZ, R3 ;  /* 0x000000ffff057224 */ /* 0x000fe400078e0003 */
[----:B------:R1:W5:Y:S01]  /*b660*/  LDL.LU.64 R2, [R1] ;  /* 0x0000000001027983 */ /* 0x0003620000300a00 */
[----:B------:R-:W-:Y:S01]  /*b670*/  R2UR UR10, R8 ;  /* 0x00000000080a72ca */ /* 0x000fe200000e0000 */
[----:B------:R-:W-:Y:S01]  /*b680*/  IMAD.X R19, RZ, RZ, R5, P1 ;  /* 0x000000ffff137224 */ /* 0x000fe200008e0605 */
[----:B------:R-:W-:Y:S01]  /*b690*/  R2UR UR19, R9 ;  /* 0x00000000091372ca */ /* 0x000fe200000e0000 */
[----:B------:R-:W-:Y:S01]  /*b6a0*/  VIADD R18, R18, 0x1 ;  /* 0x0000000112127836 */ /* 0x000fe20000000000 */
[----:B------:R-:W-:Y:S01]  /*b6b0*/  UMOV UR8, 0x0 ;  /* 0x0000000000087882 */ /* 0x000fe20000000000 */
[----:B------:R-:W-:Y:S01]  /*b6c0*/  UMOV UR9, 0x14f00000 ;  /* 0x14f0000000097882 */ /* 0x000fe20000000000 */
[----:B------:R-:W-:Y:S01]  /*b6d0*/  R2UR UR7, R19 ;  /* 0x00000000130772ca */ /* 0x000fe200000e0000 */
[----:B------:R-:W-:Y:S01]  /*b6e0*/  UMOV UR18, URZ ;  /* 0x0000003f00127c82 */ /* 0x000fe20008000000 */
[----:B------:R-:W-:Y:S01]  /*b6f0*/  ISETP.NE.AND P1, PT, R18, 0x2, PT ;  /* 0x000000021200780c */ /* 0x000fe20003f25270 */
[----:B------:R-:W-:Y:S01]  /*b700*/  UMOV UR34, 0x40 ;  /* 0x0000004000227882 */ /* 0x000fe20000000000 */
[----:B------:R-:W-:Y:S01]  /*b710*/  R2UR UR4, R12 ;  /* 0x000000000c0472ca */ /* 0x000fe200000e0000 */
[----:B------:R-:W-:Y:S01]  /*b720*/  UMOV UR36, UR20 ;  /* 0x0000001400247c82 */ /* 0x000fe20008000000 */
[----:B------:R-:W-:Y:S01]  /*b730*/  R2UR UR5, R14 ;  /* 0x000000000e0572ca */ /* 0x000fe200000e0000 */
[----:B------:R-:W-:Y:S01]  /*b740*/  UIADD3 UR16, UR10, 0x24100, URZ ;  /* 0x000241000a107890 */ /* 0x000fe2000fffe03f */
[----:B------:R-:W-:Y:S01]  /*b750*/  SEL R19, RZ, 0x1, P1 ;  /* 0x00000001ff137807 */ /* 0x000fe20000800000 */
[----:B------:R-:W-:Y:S01]  /*b760*/  UIADD3 UR17, UR10, 0x31830, URZ ;  /* 0x000318300a117890 */ /* 0x000fe2000fffe03f */
[----:B------:R-:W-:Y:S01]  /*b770*/  SEL R18, R18, RZ, P1 ;  /* 0x000000ff12127207 */ /* 0x000fe20000800000 */
[----:B------:R-:W-:Y:S01]  /*b780*/  UIADD3 UR32, UR10, 0x26100, URZ ;  /* 0x000261000a207890 */ /* 0x000fe2000fffe03f */
[----:B------:R-:W-:Y:S01]  /*b790*/  LOP3.LUT R6, R6, R19, RZ, 0x3c, !PT ;  /* 0x0000001306067212 */ /* 0x000fe200078e3cff */
[----:B------:R-:W-:Y:S01]  /*b7a0*/  UIADD3 UR24, UR10, 0x28100, URZ ;  /* 0x000281000a187890 */ /* 0x000fe2000fffe03f */
[----:B------:R-:W-:Y:S01]  /*b7b0*/  ISETP.NE.AND P2, PT, R21, RZ, PT ;  /* 0x000000ff1500720c */ /* 0x000fe20003f45270 */
[----:B------:R-:W-:Y:S01]  /*b7c0*/  UMOV UR37, UR21 ;  /* 0x0000001500257c82 */ /* 0x000fe20008000000 */
[----:B------:R-:W-:Y:S01]  /*b7d0*/  UMOV UR35, UR19 ;  /* 0x0000001300237c82 */ /* 0x000fe20008000000 */
[----:B------:R-:W-:Y:S01]  /*b7e0*/  UMOV UR33, UR17 ;  /* 0x0000001100217c82 */ /* 0x000fe20008000000 */
[----:B------:R2:W-:Y:S01]  /*b7f0*/  UTMALDG.4D [UR16], [UR6], desc[UR8] ;  /* 0x00000810060075b4 */ /* 0x0005e20008019000 */
[----:B------:R-:W-:Y:S01]  /*b800*/  UMOV UR26, 0x80 ;  /* 0x00000080001a7882 */ /* 0x000fe20000000000 */
[----:B------:R-:W-:Y:S01]  /*b810*/  UMOV UR28, UR20 ;  /* 0x00000014001c7c82 */ /* 0x000fe20008000000 */
[----:B------:R-:W-:Y:S01]  /*b820*/  UMOV UR29, UR21 ;  /* 0x00000015001d7c82 */ /* 0x000fe20008000000 */
[----:B------:R-:W-:Y:S01]  /*b830*/  UMOV UR27, UR19 ;  /* 0x00000013001b7c82 */ /* 0x000fe20008000000 */
[----:B------:R-:W-:Y:S01]  /*b840*/  UMOV UR25, UR17 ;  /* 0x0000001100197c82 */ /* 0x000fe20008000000 */
[----:B------:R-:W-:Y:S01]  /*b850*/  IMAD R19, R18, 0x8, R8 ;  /* 0x0000000812137824 */ /* 0x000fe200078e0208 */
[----:B------:R-:W-:Y:S01]  /*b860*/  SHF.L.U32 R20, R6, 0x1f, RZ ;  /* 0x0000001f06147819 */ /* 0x000fe200000006ff */
[----:B------:R1:W-:Y:S01]  /*b870*/  UTMALDG.4D [UR32], [UR6], desc[UR8] ;  /* 0x00000820060075b4 */ /* 0x0003e20008019000 */
[----:B------:R-:W-:Y:S01]  /*b880*/  UMOV UR13, 0x10 ;  /* 0x00000010000d7882 */ /* 0x000fe20000000000 */
[----:B------:R-:W-:Y:S01]  /*b890*/  UMOV UR11, UR17 ;  /* 0x00000011000b7c82 */ /* 0x000fe20008000000 */
[----:B------:R1:W-:Y:S01]  /*b8a0*/  UTMALDG.4D [UR24], [UR6], desc[UR8] ;  /* 0x00000818060075b4 */ /* 0x0003e20008019000 */
[----:B--2---:R-:W-:-:S02]  /*b8b0*/  UIADD3 UR16, UR10, 0x2a100, URZ ;  /* 0x0002a1000a107890 */ /* 0x004fc4000fffe03f */
[----:B------:R-:W-:Y:S01]  /*b8c0*/  UIADD3 UR10, UR10, 0x2c300, URZ ;  /* 0x0002c3000a0a7890 */ /* 0x000fe2000fffe03f */
[----:B------:R-:W-:-:S06]  /*b8d0*/  UMOV UR18, 0xc0 ;  /* 0x000000c000127882 */ /* 0x000fcc0000000000 */
[----:B------:R1:W-:Y:S02]  /*b8e0*/  UTMALDG.4D [UR16], [UR6], desc[UR8] ;  /* 0x00000810060075b4 */ /* 0x0003e40008019000 */
[----:B------:R1:W-:Y:S01]  /*b8f0*/  UBLKCP.S.G [UR10], [UR4], UR13 ;  /* 0x0000000a040073ba */ /* 0x0003e2000800020d */
[----:B------:R-:W2:Y:S02]  /*b900*/  SYNCS.PHASECHK.TRANS64.TRYWAIT P1, [R19+URZ+0x31820], R20 ;  /* 0x03182014130075a7 */ /* 0x000ea4000802017f */
[----:B-12---:R-:W-:Y:S05]  /*b910*/  @!P1 BRA `(.L_x_33) ;  /* 0x0000000800d89947 */ /* 0x006fea0003800000 */
.L_x_49:
[----:B------:R-:W-:Y:S01]  /*b920*/  LOP3.LUT R10, R10, 0x1, RZ, 0x3c, !PT ;  /* 0x000000010a0a7812 */ /* 0x000fe200078e3cff */
[----:B------:R-:W-:Y:S06]  /*b930*/  @P2 BRA `(.L_x_34) ;  /* 0x0000000000142947 */ /* 0x000fec0003800000 */
[----:B------:R-:W-:Y:S01]  /*b940*/  ISETP.NE.AND P1, PT, R16, RZ, PT ;  /* 0x000000ff1000720c */ /* 0x000fe20003f25270 */
[----:B-1----:R-:W-:-:S04]  /*b950*/  IMAD.MOV.U32 R20, RZ, RZ, 0x8100 ;  /* 0x00008100ff147424 */ /* 0x002fc800078e00ff */
[----:B------:R2:W-:Y:S08]  /*b960*/  SYNCS.ARRIVE.TRANS64 RZ, [R19+URZ+0x31810], R20 ;  /* 0x0318101413ff79a7 */ /* 0x0005f0000800003f */
[----:B------:R-:W-:Y:S05]  /*b970*/  @!P1 BRA `(.L_x_34) ;  /* 0x0000000000049947 */ /* 0x000fea0003800000 */
[----:B------:R-:W-:Y:S01]  /*b980*/  BPT.TRAP 0x1 ;  /* 0x000000040000795c */ /* 0x000fe20000300000 */
.L_x_34:
[----:B------:R-:W-:Y:S01]  /*b990*/  R2UR UR43, R9 ;  /* 0x00000000092b72ca */ /* 0x000fe200000e0000 */
[--C-:B------:R-:W-:Y:S01]  /*b9a0*/  IMAD R9, R18, 0x8000, R8.reuse ;  /* 0x0000800012097824 */ /* 0x100fe200078e0208 */
[----:B------:R-:W-:Y:S01]  /*b9b0*/  R2UR UR41, R19 ;  /* 0x00000000132972ca */ /* 0x000fe200000e0000 */
[----:B------:R-:W-:Y:S01]  /*b9c0*/  VIADD R17, R17, 0x1 ;  /* 0x0000000111117836 */ /* 0x000fe20000000000 */
[----:B------:R-:W-:Y:S01]  /*b9d0*/  R2UR UR14, R11 ;  /* 0x000000000b0e72ca */ /* 0x000fe200000e0000 */
[----:B------:R-:W-:Y:S01]  /*b9e0*/  UMOV UR6, 0x0 ;  /* 0x0000000000067882 */ /* 0x000fe20000000000 */
[----:B------:R-:W-:Y:S01]  /*b9f0*/  R2UR UR16, R9 ;  /* 0x00000000091072ca */ /* 0x000fe200000e0000 */
[----:B------:R-:W-:Y:S01]  /*ba00*/  UMOV UR7, 0x14f00000 ;  /* 0x14f0000000077882 */ /* 0x000fe20000000000 */
[----:B------:R-:W-:Y:S01]  /*ba10*/  IADD3 R9, P1, R4, 0xf0, RZ ;  /* 0x000000f004097810 */ /* 0x000fe20007f3e0ff */
[----:B------:R-:W-:Y:S01]  /*ba20*/  UMOV UR42, URZ ;  /* 0x0000003f002a7c82 */ /* 0x000fe20008000000 */
[----:B------:R-:W-:Y:S01]  /*ba30*/  R2UR UR15, R13 ;  /* 0x000000000d0f72ca */ /* 0x000fe200000e0000 */
[----:B------:R-:W-:Y:S01]  /*ba40*/  UMOV UR44, UR20 ;  /* 0x00000014002c7c82 */ /* 0x000fe20008000000 */
[----:B------:R-:W-:Y:S01]  /*ba50*/  R2UR UR4, R9 ;  /* 0x00000000090472ca */ /* 0x000fe200000e0000 */
[----:B------:R-:W-:Y:S01]  /*ba60*/  IMAD.X R9, RZ, RZ, R5, P1 ;  /* 0x000000ffff097224 */ /* 0x000fe200008e0605 */
[----:B------:R-:W-:Y:S01]  /*ba70*/  UIADD3 UR43, UR43, 0x40, URZ ;  /* 0x000000402b2b7890 */ /* 0x000fe2000fffe03f */
[----:B------:R-:W-:Y:S01]  /*ba80*/  ISETP.GE.AND P1, PT, R17, R15, PT ;  /* 0x0000000f1100720c */ /* 0x000fe20003f26270 */
[----:B------:R-:W-:Y:S01]  /*ba90*/  UIADD3 UR41, UR41, 0x31810, URZ ;  /* 0x0003181029297890 */ /* 0x000fe2000fffe03f */
[----:B------:R-:W-:Y:S01]  /*baa0*/  IADD3 R12, P3, R12, 0x100, RZ ;  /* 0x000001000c0c7810 */ /* 0x000fe20007f7e0ff */
[----:B------:R-:W-:Y:S01]  /*bab0*/  UMOV UR45, UR21 ;  /* 0x00000015002d7c82 */ /* 0x000fe20008000000 */
[----:B------:R-:W-:Y:S01]  /*bac0*/  R2UR UR5, R9 ;  /* 0x00000000090572ca */ /* 0x000fe200000e0000 */
[----:B------:R-:W-:Y:S01]  /*bad0*/  IMAD R9, R18, 0x100, R8 ;  /* 0x0000010012097824 */ /* 0x000fe200078e0208 */
[----:B------:R-:W-:Y:S01]  /*bae0*/  UIADD3 UR40, UR16, 0x14100, URZ ;  /* 0x0001410010287890 */ /* 0x000fe2000fffe03f */
[----:B------:R-:W-:Y:S01]  /*baf0*/  IADD3 R11, P2, R11, 0x100, RZ ;  /* 0x000001000b0b7810 */ /* 0x000fe20007f5e0ff */
[----:B------:R-:W-:Y:S01]  /*bb00*/  UIADD3 UR32, UR16, 0x16100, URZ ;  /* 0x0001610010207890 */ /* 0x000fe2000fffe03f */
[----:B------:R-:W-:Y:S01]  /*bb10*/  IMAD.X R14, RZ, RZ, R14, P3 ;  /* 0x000000ffff0e7224 */ /* 0x000fe200018e060e */
[----:B------:R-:W-:Y:S01]  /*bb20*/  R2UR UR8, R9 ;  /* 0x00000000090872ca */ /* 0x000fe200000e0000 */
[----:B------:R-:W-:Y:S01]  /*bb30*/  UIADD3 UR24, UR16, 0x18100, URZ ;  /* 0x0001810010187890 */ /* 0x000fe2000fffe03f */
[----:B------:R-:W-:Y:S01]  /*bb40*/  IMAD.U32 R9, RZ, RZ, UR43 ;  /* 0x0000002bff097e24 */ /* 0x000fe2000f8e00ff */
[----:B------:R-:W-:Y:S01]  /*bb50*/  UIADD3 UR16, UR16, 0x1a100, URZ ;  /* 0x0001a10010107890 */ /* 0x000fe2000fffe03f */
[----:B------:R-:W-:Y:S01]  /*bb60*/  IMAD.X R13, RZ, RZ, R13, P2 ;  /* 0x000000ffff0d7224 */ /* 0x000fe200010e060d */
[----:B------:R-:W-:Y:S01]  /*bb70*/  UMOV UR34, 0x40 ;  /* 0x0000004000227882 */ /* 0x000fe20000000000 */
[----:B------:R-:W-:Y:S01]  /*bb80*/  UMOV UR36, UR20 ;  /* 0x0000001400247c82 */ /* 0x000fe20008000000 */
[----:B------:R-:W-:Y:S01]  /*bb90*/  UMOV UR37, UR21 ;  /* 0x0000001500257c82 */ /* 0x000fe20008000000 */
[----:B------:R-:W-:Y:S01]  /*bba0*/  UMOV UR33, UR41 ;  /* 0x0000002900217c82 */ /* 0x000fe20008000000 */
[----:B------:R-:W-:Y:S01]  /*bbb0*/  UMOV UR35, UR43 ;  /* 0x0000002b00237c82 */ /* 0x000fe20008000000 */
[----:B------:R-:W-:Y:S01]  /*bbc0*/  UMOV UR26, 0x80 ;  /* 0x00000080001a7882 */ /* 0x000fe20000000000 */
[----:B------:R-:W-:Y:S01]  /*bbd0*/  UMOV UR28, UR20 ;  /* 0x00000014001c7c82 */ /* 0x000fe20008000000 */
[----:B------:R-:W-:Y:S01]  /*bbe0*/  UMOV UR29, UR21 ;  /* 0x00000015001d7c82 */ /* 0x000fe20008000000 */
[----:B------:R-:W-:Y:S01]  /*bbf0*/  UIADD3 UR8, UR8, 0x2c100, URZ ;  /* 0x0002c10008087890 */ /* 0x000fe2000fffe03f */
[----:B------:R3:W-:Y:S01]  /*bc00*/  UTMALDG.4D [UR40], [UR4], desc[UR6] ;  /* 0x00000628040075b4 */ /* 0x0007e20008019000 */
[----:B------:R-:W-:Y:S01]  /*bc10*/  UMOV UR25, UR41 ;  /* 0x0000002900197c82 */ /* 0x000fe20008000000 */
[----:B------:R-:W-:Y:S01]  /*bc20*/  UMOV UR27, UR43 ;  /* 0x0000002b001b7c82 */ /* 0x000fe20008000000 */
[----:B------:R-:W-:Y:S01]  /*bc30*/  UMOV UR18, 0xc0 ;  /* 0x000000c000127882 */ /* 0x000fe20000000000 */
[----:B------:R-:W-:Y:S01]  /*bc40*/  UMOV UR17, UR41 ;  /* 0x0000002900117c82 */ /* 0x000fe20008000000 */
[----:B------:R-:W-:Y:S01]  /*bc50*/  UMOV UR19, UR43 ;  /* 0x0000002b00137c82 */ /* 0x000fe20008000000 */
[----:B------:R-:W-:Y:S01]  /*bc60*/  UMOV UR10, 0x10 ;  /* 0x00000010000a7882 */ /* 0x000fe20000000000 */
[----:B------:R-:W-:Y:S01]  /*bc70*/  UMOV UR9, UR41 ;  /* 0x0000002900097c82 */ /* 0x000fe20008000000 */
[----:B------:R3:W-:Y:S01]  /*bc80*/  UTMALDG.4D [UR32], [UR4], desc[UR6] ;  /* 0x00000620040075b4 */ /* 0x0007e20008019000 */
[----:B------:R3:W-:Y:S01]  /*bc90*/  UTMALDG.4D [UR24], [UR4], desc[UR6] ;  /* 0x00000618040075b4 */ /* 0x0007e20008019000 */
[----:B------:R3:W-:Y:S01]  /*bca0*/  UTMALDG.4D [UR16], [UR4], desc[UR6] ;  /* 0x00000610040075b4 */ /* 0x0007e20008019000 */
[----:B------:R3:W-:Y:S02]  /*bcb0*/  UBLKCP.S.G [UR8], [UR14], UR10 ;  /* 0x000000080e0073ba */ /* 0x0007e4000800020a */
[----:B---3--:R-:W-:Y:S05]  /*bcc0*/  @!P1 BRA `(.L_x_35) ;  /* 0xfffffff800289947 */ /* 0x008fea000383ffff */
[----:B------:R-:W-:-:S07]  /*bcd0*/  VIADD R18, R18, 0x1 ;  /* 0x0000000112127836 */ /* 0x000fce0000000000 */
.L_x_30:
[----:B------:R-:W-:-:S04]  /*bce0*/  SHF.L.U32 R11, R10, 0x1f, RZ ;  /* 0x0000001f0a0b7819 */ /* 0x000fc800000006ff */
[----:B------:R-:W3:Y:S02]  /*bcf0*/  SYNCS.PHASECHK.TRANS64.TRYWAIT P1, [R8+URZ+0x31838], R11 ;  /* 0x0318380b080075a7 */ /* 0x000ee4000802017f */
[----:B---3--:R-:W-:Y:S05]  /*bd00*/  @!P1 BRA `(.L_x_36) ;  /* 0x0000000400f49947 */ /* 0x008fea0003800000 */
.L_x_50:
[----:B------:R-:W-:Y:S05]  /*bd10*/  @P0 BRA `(.L_x_37) ;  /* 0x0000000000180947 */ /* 0x000fea0003800000 */
[----:B------:R-:W4:Y:S01]  /*bd20*/  S2R R12, SR_TID.X ;  /* 0x00000000000c7919 */ /* 0x000f220000002100 */
[----:B---3--:R-:W-:-:S04]  /*bd30*/  IMAD.MOV.U32 R11, RZ, RZ, 0x8100 ;  /* 0x00008100ff0b7424 */ /* 0x008fc800078e00ff */
[----:B------:R3:W-:Y:S01]  /*bd40*/  SYNCS.ARRIVE.TRANS64 RZ, [R8+URZ+0x31830], R11 ;  /* 0x0318300b08ff79a7 */ /* 0x0007e2000800003f */
[----:B----4-:R-:W-:-:S13]  /*bd50*/  LOP3.LUT P0, RZ, R12, 0x1f, RZ, 0xc0, !PT ;  /* 0x0000001f0cff7812 */ /* 0x010fda000780c0ff */
[----:B---3--:R-:W-:Y:S05]  /*bd60*/  @!P0 BRA `(.L_x_37) ;  /* 0x0000000000048947 */ /* 0x008fea0003800000 */
[----:B------:R-:W-:Y:S01]  /*bd70*/  BPT.TRAP 0x1 ;  /* 0x000000040000795c */ /* 0x000fe20000300000 */
.L_x_37:
[----:B------:R-:W4:Y:S01]  /*bd80*/  LDC.64 R12, c[0x0][0x728] ;  /* 0x0001ca00ff0c7b82 */ /* 0x000f220000000a00 */
[C---:B-----5:R-:W-:Y:S01]  /*bd90*/  IADD3 R2, P0, R9.reuse, R2, RZ ;  /* 0x0000000209027210 */ /* 0x060fe20007f1e0ff */
[----:B------:R-:W-:Y:S01]  /*bda0*/  UMOV UR6, 0x0 ;  /* 0x0000000000067882 */ /* 0x000fe20000000000 */
[----:B------:R-:W-:Y:S01]  /*bdb0*/  R2UR UR8, R8 ;  /* 0x00000000080872ca */ /* 0x000fe200000e0000 */
[----:B------:R-:W-:Y:S01]  /*bdc0*/  UMOV UR7, 0x14f00000 ;  /* 0x14f0000000077882 */ /* 0x000fe20000000000 */
[C---:B------:R-:W-:Y:S01]  /*bdd0*/  LEA.HI.X.SX32 R7, R9.reuse, R7, 0x1, P0 ;  /* 0x0000000709077211 */ /* 0x040fe200000f0eff */
[----:B------:R-:W-:Y:S01]  /*bde0*/  UMOV UR42, URZ ;  /* 0x0000003f002a7c82 */ /* 0x000fe20008000000 */
[----:B------:R-:W-:Y:S01]  /*bdf0*/  R2UR UR43, R9 ;  /* 0x00000000092b72ca */ /* 0x000fe200000e0000 */
[----:B------:R-:W-:Y:S01]  /*be00*/  UMOV UR44, UR20 ;  /* 0x00000014002c7c82 */ /* 0x000fe20008000000 */
[----:B------:R-:W-:Y:S01]  /*be10*/  UMOV UR45, UR21 ;  /* 0x00000015002d7c82 */ /* 0x000fe20008000000 */
[----:B------:R-:W-:Y:S01]  /*be20*/  UMOV UR34, 0x40 ;  /* 0x0000004000227882 */ /* 0x000fe20000000000 */
[----:B------:R-:W-:Y:S01]  /*be30*/  UMOV UR36, UR20 ;  /* 0x0000001400247c82 */ /* 0x000fe20008000000 */
[----:B------:R-:W-:Y:S01]  /*be40*/  UMOV UR37, UR21 ;  /* 0x0000001500257c82 */ /* 0x000fe20008000000 */
[----:B------:R-:W-:Y:S01]  /*be50*/  UMOV UR26, 0x80 ;  /* 0x00000080001a7882 */ /* 0x000fe20000000000 */
[----:B------:R-:W-:Y:S01]  /*be60*/  UMOV UR28, UR20 ;  /* 0x00000014001c7c82 */ /* 0x000fe20008000000 */
[----:B------:R-:W-:Y:S01]  /*be70*/  UMOV UR29, UR21 ;  /* 0x00000015001d7c82 */ /* 0x000fe20008000000 */
[----:B------:R-:W-:Y:S01]  /*be80*/  UIADD3 UR40, UR8, 0x24100, URZ ;  /* 0x0002410008287890 */ /* 0x000fe2000fffe03f */
[----:B------:R-:W-:Y:S01]  /*be90*/  LOP3.LUT R10, R10, 0x1, RZ, 0x3c, !PT ;  /* 0x000000010a0a7812 */ /* 0x000fe200078e3cff */
[----:B------:R-:W-:-:S02]  /*bea0*/  UIADD3 UR41, UR8, 0x31830, URZ ;  /* 0x0003183008297890 */ /* 0x000fc4000fffe03f */
[----:B------:R-:W-:Y:S02]  /*beb0*/  UIADD3 UR32, UR8, 0x26100, URZ ;  /* 0x0002610008207890 */ /* 0x000fe4000fffe03f */
[----:B------:R-:W-:Y:S01]  /*bec0*/  UIADD3 UR24, UR8, 0x28100, URZ ;  /* 0x0002810008187890 */ /* 0x000fe2000fffe03f */
[C---:B----4-:R-:W-:Y:S01]  /*bed0*/  LEA R12, P0, R2.reuse, R12, 0x2 ;  /* 0x0000000c020c7211 */ /* 0x050fe200078010ff */
[----:B------:R-:W-:Y:S02]  /*bee0*/  UIADD3 UR16, UR8, 0x2a100, URZ ;  /* 0x0002a10008107890 */ /* 0x000fe4000fffe03f */
[----:B------:R-:W-:Y:S01]  /*bef0*/  UIADD3 UR8, UR8, 0x2c300, URZ ;  /* 0x0002c30008087890 */ /* 0x000fe2000fffe03f */
[----:B------:R-:W-:Y:S01]  /*bf00*/  LEA.HI.X R13, R2, R13, R7, 0x2, P0 ;  /* 0x0000000d020d7211 */ /* 0x000fe200000f1407 */
[----:B------:R-:W-:Y:S01]  /*bf10*/  UMOV UR35, UR43 ;  /* 0x0000002b00237c82 */ /* 0x000fe20008000000 */
[----:B------:R-:W-:Y:S01]  /*bf20*/  IADD3 R4, P0, R4, 0x1f0, RZ ;  /* 0x000001f004047810 */ /* 0x000fe20007f1e0ff */
[----:B------:R-:W-:Y:S01]  /*bf30*/  UMOV UR33, UR41 ;  /* 0x0000002900217c82 */ /* 0x000fe20008000000 */
[----:B------:R-:W-:Y:S01]  /*bf40*/  R2UR UR14, R12 ;  /* 0x000000000c0e72ca */ /* 0x000fe200000e0000 */
[----:B------:R-:W-:Y:S01]  /*bf50*/  UMOV UR27, UR43 ;  /* 0x0000002b001b7c82 */ /* 0x000fe20008000000 */
[----:B------:R-:W-:Y:S01]  /*bf60*/  R2UR UR4, R4 ;  /* 0x00000000040472ca */ /* 0x000fe200000e0000 */
[----:B------:R-:W-:Y:S01]  /*bf70*/  IMAD.X R5, RZ, RZ, R5, P0 ;  /* 0x000000ffff057224 */ /* 0x000fe200000e0605 */
[----:B------:R-:W-:Y:S01]  /*bf80*/  R2UR UR15, R13 ;  /* 0x000000000d0f72ca */ /* 0x000fe200000e0000 */
[----:B------:R-:W-:Y:S01]  /*bf90*/  UMOV UR25, UR41 ;  /* 0x0000002900197c82 */ /* 0x000fe20008000000 */
[----:B------:R-:W-:Y:S01]  /*bfa0*/  UMOV UR18, 0xc0 ;  /* 0x000000c000127882 */ /* 0x000fe20000000000 */
[----:B------:R-:W-:Y:S01]  /*bfb0*/  UMOV UR19, UR43 ;  /* 0x0000002b00137c82 */ /* 0x000fe20008000000 */
[----:B------:R-:W-:Y:S01]  /*bfc0*/  R2UR UR5, R5 ;  /* 0x00000000050572ca */ /* 0x000fe200000e0000 */
[----:B------:R-:W-:Y:S01]  /*bfd0*/  UMOV UR17, UR41 ;  /* 0x0000002900117c82 */ /* 0x000fe20008000000 */
[----:B------:R-:W-:Y:S01]  /*bfe0*/  UMOV UR9, UR41 ;  /* 0x0000002900097c82 */ /* 0x000fe20008000000 */
[----:B------:R-:W-:Y:S01]  /*bff0*/  UMOV UR10, 0x10 ;  /* 0x00000010000a7882 */ /* 0x000fe20000000000 */
[----:B------:R-:W-:-:S04]  /*c000*/  ISETP.NE.AND P0, PT, R18, 0x2, PT ;  /* 0x000000021200780c */ /* 0x000fc80003f05270 */
[----:B------:R-:W-:Y:S02]  /*c010*/  SEL R3, RZ, 0x1, P0 ;  /* 0x00000001ff037807 */ /* 0x000fe40000000000 */
[----:B------:R-:W-:Y:S02]  /*c020*/  SEL R18, R18, RZ, P0 ;  /* 0x000000ff12127207 */ /* 0x000fe40000000000 */
[----:B------:R-:W-:Y:S01]  /*c030*/  LOP3.LUT R6, R6, R3, RZ, 0x3c, !PT ;  /* 0x0000000306067212 */ /* 0x000fe200078e3cff */
[----:B------:R4:W-:Y:S01]  /*c040*/  UTMALDG.4D [UR40], [UR4], desc[UR6] ;  /* 0x00000628040075b4 */ /* 0x0009e20008019000 */
[----:B------:R4:W-:Y:S01]  /*c050*/  UTMALDG.4D [UR32], [UR4], desc[UR6] ;  /* 0x00000620040075b4 */ /* 0x0009e20008019000 */
[----:B------:R4:W-:Y:S01]  /*c060*/  UTMALDG.4D [UR24], [UR4], desc[UR6] ;  /* 0x00000618040075b4 */ /* 0x0009e20008019000 */
[----:B------:R4:W-:Y:S01]  /*c070*/  UTMALDG.4D [UR16], [UR4], desc[UR6] ;  /* 0x00000610040075b4 */ /* 0x0009e20008019000 */
[----:B------:R4:W-:Y:S02]  /*c080*/  UBLKCP.S.G [UR8], [UR14], UR10 ;  /* 0x000000080e0073ba */ /* 0x0009e4000800020a */
[----:B----4-:R-:W-:Y:S01]  /*c090*/  NOP ;  /* 0x0000000000007918 */ /* 0x010fe20000000000 */
.L_x_27:
[----:B------:R-:W-:Y:S05]  /*c0a0*/  BSYNC B0 ;  /* 0x0000000000007941 */ /* 0x000fea0003800000 */
.L_x_26:
[----:B------:R-:W-:-:S03]  /*c0b0*/  UMOV UR4, 0xffffffff ;  /* 0xffffffff00047882 */ /* 0x000fc60000000000 */
[----:B------:R-:W-:Y:S05]  /*c0c0*/  BRA.DIV UR4, `(.L_x_38) ;  /* 0x0000000604187947 */ /* 0x000fea000b800000 */
[----:B------:R-:W-:-:S13]  /*c0d0*/  ELECT P6, URZ, PT ;  /* 0x00000000003f782f */ /* 0x000fda00038c0000 */
.L_x_53:
[----:B------:R-:W-:Y:S04]  /*c0e0*/  BSSY B0, `(.L_x_39) ;  /* 0x000001e000007945 */ /* 0x000fe80003800000 */
[----:B------:R-:W-:Y:S05]  /*c0f0*/  @!P6 BRA `(.L_x_40) ;  /* 0x000000000070e947 */ /* 0x000fea0003800000 */
[----:B------:R-:W-:-:S04]  /*c100*/  LOP3.LUT R0, R0, 0x2, RZ, 0xfc, !PT ;  /* 0x0000000200007812 */ /* 0x000fc800078efcff */
[----:B------:R-:W-:-:S13]  /*c110*/  ISETP.NE.AND P1, PT, R0, 0x3, PT ;  /* 0x000000030000780c */ /* 0x000fda0003f25270 */
[----:B------:R-:W-:Y:S05]  /*c120*/  @!P1 BRA `(.L_x_41) ;  /* 0x0000000000049947 */ /* 0x000fea0003800000 */
[----:B------:R-:W-:Y:S01]  /*c130*/  BPT.TRAP 0x1 ;  /* 0x000000040000795c */ /* 0x000fe20000300000 */
.L_x_41:
[----:B------:R-:W4:Y:S01]  /*c140*/  S2R R3, SR_CgaCtaId ;  /* 0x0000000000037919 */ /* 0x000f220000008800 */
[----:B------:R-:W-:-:S04]  /*c150*/  MOV R0, 0x400 ;  /* 0x0000040000007802 */ /* 0x000fc80000000f00 */
[----:B----4-:R-:W-:Y:S02]  /*c160*/  LEA R7, R3, R0, 0x18 ;  /* 0x0000000003077211 */ /* 0x010fe400078ec0ff */
[----:B------:R-:W-:-:S03]  /*c170*/  SHF.L.U32 R0, R6, 0x1f, RZ ;  /* 0x0000001f06007819 */ /* 0x000fc600000006ff */
[----:B------:R-:W-:-:S04]  /*c180*/  VIADD R3, R7, 0x31820 ;  /* 0x0003182007037836 */ /* 0x000fc80000000000 */
[----:B------:R-:W-:-:S04]  /*c190*/  IMAD R5, R18, 0x8, R3 ;  /* 0x0000000812057824 */ /* 0x000fc800078e0203 */
[----:B------:R-:W4:Y:S02]  /*c1a0*/  SYNCS.PHASECHK.TRANS64.TRYWAIT P0, [R5+URZ], R0 ;  /* 0x00000000050075a7 */ /* 0x000f24000800017f */
[----:B----4-:R-:W-:Y:S05]  /*c1b0*/  @!P0 BRA `(.L_x_42) ;  /* 0x0000000000fc8947 */ /* 0x010fea0003800000 */
.L_x_54:
[----:B------:R-:W-:-:S05]  /*c1c0*/  VIADD R18, R18, 0x1 ;  /* 0x0000000112127836 */ /* 0x000fca0000000000 */
[----:B------:R-:W-:-:S04]  /*c1d0*/  ISETP.NE.AND P0, PT, R18, 0x2, PT ;  /* 0x000000021200780c */ /* 0x000fc80003f05270 */
[----:B----4-:R-:W-:Y:S02]  /*c1e0*/  SEL R5, RZ, 0x1, P0 ;  /* 0x00000001ff057807 */ /* 0x010fe40000000000 */
[----:B------:R-:W-:Y:S02]  /*c1f0*/  SEL R18, R18, RZ, P0 ;  /* 0x000000ff12127207 */ /* 0x000fe40000000000 */
[----:B------:R-:W-:-:S03]  /*c200*/  LOP3.LUT R0, R6, R5, RZ, 0x3c, !PT ;  /* 0x0000000506007212 */ /* 0x000fc600078e3cff */
[----:B------:R-:W-:Y:S01]  /*c210*/  IMAD R3, R18, 0x8, R3 ;  /* 0x0000000812037824 */ /* 0x000fe200078e0203 */
[----:B------:R-:W-:-:S04]  /*c220*/  SHF.L.U32 R0, R0, 0x1f, RZ ;  /* 0x0000001f00007819 */ /* 0x000fc800000006ff */
[----:B------:R-:W4:Y:S02]  /*c230*/  SYNCS.PHASECHK.TRANS64.TRYWAIT P0, [R3+URZ], R0 ;  /* 0x00000000030075a7 */ /* 0x000f24000800017f */
[----:B----4-:R-:W-:Y:S05]  /*c240*/  @!P0 BRA `(.L_x_43) ;  /* 0x0000000000ec8947 */ /* 0x010fea0003800000 */
.L_x_55:
[----:B------:R-:W-:Y:S05]  /*c250*/  @!P1 BRA `(.L_x_44) ;  /* 0x0000000000049947 */ /* 0x000fea0003800000 */
[----:B------:R-:W-:Y:S01]  /*c260*/  BPT.TRAP 0x1 ;  /* 0x000000040000795c */ /* 0x000fe20000300000 */
.L_x_44:
[----:B------:R-:W-:-:S07]  /*c270*/  SHF.L.U32 R10, R10, 0x1f, RZ ;  /* 0x0000001f0a0a7819 */ /* 0x000fce00000006ff */
.L_x_45:
[----:B------:R1:W1:Y:S02]  /*c280*/  SYNCS.PHASECHK.TRANS64.TRYWAIT P0, [R7+URZ+0x31838], R10 ;  /* 0x0318380a070075a7 */ /* 0x000264000800017f */
[----:B-1----:R-:W-:Y:S05]  /*c290*/  @!P0 NANOSLEEP.SYNCS 0x989680 ;  /* 0x009896800000895d */ /* 0x002fea0003900000 */
[----:B------:R-:W1:Y:S02]  /*c2a0*/  @!P0 SYNCS.PHASECHK.TRANS64 P0, [R7+URZ+0x31838], R10 ;  /* 0x0318380a070085a7 */ /* 0x000e64000800007f */
[----:B-1----:R-:W-:Y:S05]  /*c2b0*/  @!P0 BRA `(.L_x_45) ;  /* 0xfffffffc00f08947 */ /* 0x002fea000383ffff */
.L_x_40:
[----:B------:R-:W-:Y:S05]  /*c2c0*/  BSYNC B0 ;  /* 0x0000000000007941 */ /* 0x000fea0003800000 */
.L_x_39:
[----:B------:R-:W-:Y:S05]  /*c2d0*/  EXIT ;  /* 0x000000000000794d */ /* 0x000fea0003800000 */
.L_x_7:
[----:B-1----:R-:W-:-:S04]  /*c2e0*/  IMAD.U32 R8, RZ, RZ, UR60 ;  /* 0x0000003cff087e24 */ /* 0x002fc8000f8e00ff */
[----:B------:R1:W2:Y:S03]  /*c2f0*/  SYNCS.PHASECHK.TRANS64.TRYWAIT P0, [R8+URZ+0x31800], R3 ;  /* 0x03180003080075a7 */ /* 0x0002a6000800017f */
[----:B--2---:R-:W-:Y:S05]  /*c300*/  @!P0 NANOSLEEP.SYNCS 0x989680 ;  /* 0x009896800000895d */ /* 0x004fea0003900000 */
[----:B------:R-:W2:Y:S02]  /*c310*/  @!P0 SYNCS.PHASECHK.TRANS64 P0, [R8+URZ+0x31800], R3 ;  /* 0x03180003080085a7 */ /* 0x000ea4000800007f */
[----:B--2---:R-:W-:Y:S05]  /*c320*/  @!P0 BRA `(.L_x_7) ;  /* 0xfffffffc00ec8947 */ /* 0x004fea000383ffff */
[----:B------:R-:W-:Y:S05]  /*c330*/  BRA `(.L_x_6) ;  /* 0xffffff4000f47947 */ /* 0x000fea000383ffff */
.L_x_12:
[----:B--2---:R2:W3:Y:S02]  /*c340*/  SYNCS.PHASECHK.TRANS64.TRYWAIT P1, [R17+URZ+0x31810], R10 ;  /* 0x0318100a110075a7 */ /* 0x0044e4000802017f */
[----:B---3--:R-:W-:Y:S05]  /*c350*/  @!P1 NANOSLEEP.SYNCS 0x989680 ;  /* 0x009896800000995d */ /* 0x008fea0003900000 */
[----:B------:R-:W3:Y:S02]  /*c360*/  @!P1 SYNCS.PHASECHK.TRANS64 P1, [R17+URZ+0x31810], R10 ;  /* 0x0318100a110095a7 */ /* 0x000ee4000802007f */
[----:B---3--:R-:W-:Y:S05]  /*c370*/  @!P1 BRA `(.L_x_12) ;  /* 0xfffffffc00f09947 */ /* 0x008fea000383ffff */
[----:B------:R-:W-:Y:S05]  /*c380*/  BRA `(.L_x_11) ;  /* 0xffffff4c007c7947 */ /* 0x000fea000383ffff */
.L_x_16:
[----:B------:R1:W1:Y:S02]  /*c390*/  SYNCS.PHASECHK.TRANS64.TRYWAIT P1, [R5+URZ+0x31830], R12 ;  /* 0x0318300c050075a7 */ /* 0x000264000802017f */
[----:B-1----:R-:W-:Y:S05]  /*c3a0*/  @!P1 NANOSLEEP.SYNCS 0x989680 ;  /* 0x009896800000995d */ /* 0x002fea0003900000 */
[----:B------:R-:W1:Y:S02]  /*c3b0*/  @!P1 SYNCS.PHASECHK.TRANS64 P1, [R5+URZ+0x31830], R12 ;  /* 0x0318300c050095a7 */ /* 0x000e64000802007f */
[----:B-1----:R-:W-:Y:S05]  /*c3c0*/  @!P1 BRA `(.L_x_16) ;  /* 0xfffffffc00f09947 */ /* 0x002fea000383ffff */
[----:B------:R-:W-:Y:S05]  /*c3d0*/  BRA `(.L_x_15) ;  /* 0xffffff7000f47947 */ /* 0x000fea000383ffff */
.L_x_28:
[----:B-1----:R1:W2:Y:S02]  /*c3e0*/  SYNCS.PHASECHK.TRANS64.TRYWAIT P1, [R8+URZ+0x31820], R7 ;  /* 0x03182007080075a7 */ /* 0x0022a4000802017f */
[----:B--2---:R-:W-:Y:S05]  /*c3f0*/  @!P1 NANOSLEEP.SYNCS 0x989680 ;  /* 0x009896800000995d */ /* 0x004fea0003900000 */
[----:B------:R-:W2:Y:S02]  /*c400*/  @!P1 SYNCS.PHASECHK.TRANS64 P1, [R8+URZ+0x31820], R7 ;  /* 0x03182007080095a7 */ /* 0x000ea4000802007f */
[----:B--2---:R-:W-:Y:S05]  /*c410*/  @!P1 BRA `(.L_x_28) ;  /* 0xfffffffc00f09947 */ /* 0x004fea000383ffff */
[----:B------:R-:W-:Y:S05]  /*c420*/  BRA `(.L_x_46) ;  /* 0xffffffe800687947 */ /* 0x000fea000383ffff */
.L_x_31:
[----:B-1----:R1:W2:Y:S02]  /*c430*/  SYNCS.PHASECHK.TRANS64.TRYWAIT P1, [R8+URZ+0x31838], R5 ;  /* 0x03183805080075a7 */ /* 0x0022a4000802017f */
[----:B--2---:R-:W-:Y:S05]  /*c440*/  @!P1 NANOSLEEP.SYNCS 0x989680 ;  /* 0x009896800000995d */ /* 0x004fea0003900000 */
[----:B------:R-:W2:Y:S02]  /*c450*/  @!P1 SYNCS.PHASECHK.TRANS64 P1, [R8+URZ+0x31838], R5 ;  /* 0x03183805080095a7 */ /* 0x000ea4000802007f */
[----:B--2---:R-:W-:Y:S05]  /*c460*/  @!P1 BRA `(.L_x_31) ;  /* 0xfffffffc00f09947 */ /* 0x004fea000383ffff */
[----:B------:R-:W-:Y:S05]  /*c470*/  BRA `(.L_x_47) ;  /* 0xfffffff000487947 */ /* 0x000fea000383ffff */
.L_x_33:
[----:B------:R-:W-:-:S07]  /*c480*/  SHF.L.U32 R20, R6, 0x1f, RZ ;  /* 0x0000001f06147819 */ /* 0x000fce00000006ff */
.L_x_48:
[----:B-1----:R1:W2:Y:S02]  /*c490*/  SYNCS.PHASECHK.TRANS64.TRYWAIT P1, [R19+URZ+0x31820], R20 ;  /* 0x03182014130075a7 */ /* 0x0022a4000802017f */
[----:B--2---:R-:W-:Y:S05]  /*c4a0*/  @!P1 NANOSLEEP.SYNCS 0x989680 ;  /* 0x009896800000995d */ /* 0x004fea0003900000 */
[----:B------:R-:W2:Y:S02]  /*c4b0*/  @!P1 SYNCS.PHASECHK.TRANS64 P1, [R19+URZ+0x31820], R20 ;  /* 0x03182014130095a7 */ /* 0x000ea4000802007f */
[----:B--2---:R-:W-:Y:S05]  /*c4c0*/  @!P1 BRA `(.L_x_48) ;  /* 0xfffffffc00f09947 */ /* 0x004fea000383ffff */
[----:B------:R-:W-:Y:S05]  /*c4d0*/  BRA `(.L_x_49) ;  /* 0xfffffff400107947 */ /* 0x000fea000383ffff */
.L_x_36:
[----:B---3--:R3:W4:Y:S02]  /*c4e0*/  SYNCS.PHASECHK.TRANS64.TRYWAIT P1, [R8+URZ+0x31838], R11 ;  /* 0x0318380b080075a7 */ /* 0x008724000802017f */
[----:B----4-:R-:W-:Y:S05]  /*c4f0*/  @!P1 NANOSLEEP.SYNCS 0x989680 ;  /* 0x009896800000995d */ /* 0x010fea0003900000 */
[----:B------:R-:W4:Y:S02]  /*c500*/  @!P1 SYNCS.PHASECHK.TRANS64 P1, [R8+URZ+0x31838], R11 ;  /* 0x0318380b080095a7 */ /* 0x000f24000802007f */
[----:B----4-:R-:W-:Y:S05]  /*c510*/  @!P1 BRA `(.L_x_36) ;  /* 0xfffffffc00f09947 */ /* 0x010fea000383ffff */
[----:B------:R-:W-:Y:S05]  /*c520*/  BRA `(.L_x_50) ;  /* 0xfffffff400f87947 */ /* 0x000fea000383ffff */
.L_x_38:
[----:B------:R-:W-:Y:S01]  /*c530*/  BSSY B0, `(.L_x_51) ;  /* 0x0000006000007945 */ /* 0x000fe20003800000 */
[----:B------:R-:W-:-:S07]  /*c540*/  IMAD.MOV.U32 R15, RZ, RZ, -0x1 ;  /* 0xffffffffff0f7424 */ /* 0x000fce00078e00ff */
[----:B-123--:R-:W-:Y:S05]  /*c550*/  WARPSYNC.COLLECTIVE R15, `(.L_x_52) ;  /* 0x000000000f0c7348 */ /* 0x00efea0003c00000 */
[----:B------:R-:W-:Y:S02]  /*c560*/  ELECT P6, UR62, PT ;  /* 0x00000000003e782f */ /* 0x000fe400038c0000 */
[----:B------:R-:W-:Y:S01]  /*c570*/  MOV R14, UR62 ;  /* 0x0000003e000e7c02 */ /* 0x000fe20008000f00 */
[----:B-123--:R-:W-:Y:S10]  /*c580*/  ENDCOLLECTIVE ;  /* 0x000000000000791b */ /* 0x00eff40003800000 */
.L_x_52:
[----:B------:R-:W-:Y:S05]  /*c590*/  BSYNC B0 ;  /* 0x0000000000007941 */ /* 0x000fea0003800000 */
.L_x_51:
[----:B------:R-:W-:Y:S05]  /*c5a0*/  BRA `(.L_x_53) ;  /* 0xfffffff800cc7947 */ /* 0x000fea000383ffff */
.L_x_42:
[----:B----4-:R4:W1:Y:S02]  /*c5b0*/  SYNCS.PHASECHK.TRANS64.TRYWAIT P0, [R5+URZ], R0 ;  /* 0x00000000050075a7 */ /* 0x010864000800017f */
[----:B-1----:R-:W-:Y:S05]  /*c5c0*/  @!P0 NANOSLEEP.SYNCS 0x989680 ;  /* 0x009896800000895d */ /* 0x002fea0003900000 */
[----:B------:R-:W1:Y:S02]  /*c5d0*/  @!P0 SYNCS.PHASECHK.TRANS64 P0, [R5+URZ], R0 ;  /* 0x00000000050085a7 */ /* 0x000e64000800007f */
[----:B-1----:R-:W-:Y:S05]  /*c5e0*/  @!P0 BRA `(.L_x_42) ;  /* 0xfffffffc00f08947 */ /* 0x002fea000383ffff */
[----:B------:R-:W-:Y:S05]  /*c5f0*/  BRA `(.L_x_54) ;  /* 0xfffffff800f07947 */ /* 0x000fea000383ffff */
.L_x_43:
[----:B----4-:R4:W1:Y:S02]  /*c600*/  SYNCS.PHASECHK.TRANS64.TRYWAIT P0, [R3+URZ], R0 ;  /* 0x00000000030075a7 */ /* 0x010864000800017f */
[----:B-1----:R-:W-:Y:S05]  /*c610*/  @!P0 NANOSLEEP.SYNCS 0x989680 ;  /* 0x009896800000895d */ /* 0x002fea0003900000 */
[----:B------:R-:W1:Y:S02]  /*c620*/  @!P0 SYNCS.PHASECHK.TRANS64 P0, [R3+URZ], R0 ;  /* 0x00000000030085a7 */ /* 0x000e64000800007f */
[----:B-1----:R-:W-:Y:S05]  /*c630*/  @!P0 BRA `(.L_x_43) ;  /* 0xfffffffc00f08947 */ /* 0x002fea000383ffff */
[----:B------:R-:W-:Y:S05]  /*c640*/  BRA `(.L_x_55) ;  /* 0xfffffffc00007947 */ /* 0x000fea000383ffff */
.L_x_56:
[----:B------:R-:W-:-:S00]  /*c650*/  BRA `(.L_x_56) ;  /* 0xfffffffc00fc7947 */ /* 0x000fc0000383ffff */
[----:B------:R-:W-:-:S00]  /*c660*/  NOP ;  /* 0x0000000000007918 */ /* 0x000fc00000000000 */
        /* <DEDUP_REMOVED lines=9> */
.L_x_1145:


//--------------------- .text._ZN7cutlass13device_kernelIN5flash11enable_sm90INS1_16FlashAttnBwdSm90INS1_25CollectiveMainloopBwdSm90ILi2ELi1ELi1EN4cute5tupleIJNS5_1CILi1EEES8_S8_EEENS6_IJNS7_ILi64EEENS7_ILi80EEENS7_ILi256EEEEEENS_10bfloat16_tEfNS_4arch4Sm90ELb0ELb0ELb0ELb0ELb0ELb0ELb1ELb1ELi2ELi1ELi1ELi1ELb0EEENS1_24CollectiveEpilogueBwdGQAISD_fSG_Li256ELb0ELb0EEENS1_19SingleTileSchedulerILb0ELb0ELb0ELi80EEEEEEEEEvNT_6ParamsE --------------------------
	.section	.text._ZN7cutlass13device_kernelIN5flash11enable_sm90INS1_16FlashAttnBwdSm90INS1_25CollectiveMainloopBwdSm90ILi2ELi1ELi1EN4cute5tupleIJNS5_1CILi1EEES8_S8_EEENS6_IJNS7_ILi64EEENS7_ILi80EEENS7_ILi256EEEEEENS_10bfloat16_tEfNS_4arch4Sm90ELb0ELb0ELb0ELb0ELb0ELb0ELb1ELb1ELi2ELi1ELi1ELi1ELb0EEENS1_24CollectiveEpilogueBwdGQAISD_fSG_Li256ELb0ELb0EEENS1_19SingleTileSchedulerILb0ELb0ELb0ELi80EEEEEEEEEvNT_6ParamsE,"ax",@progbits
	.align	128
.text._ZN7cutlass13device_kernelIN5flash11enable_sm90INS1_16FlashAttnBwdSm90INS1_25CollectiveMainloopBwdSm90ILi2ELi1ELi1EN4cute5tupleIJNS5_1CILi1EEES8_S8_EEENS6_IJNS7_ILi64EEENS7_ILi80EEENS7_ILi256EEEEEENS_10bfloat16_tEfNS_4arch4Sm90ELb0ELb0ELb0ELb0ELb0ELb0ELb1ELb1ELi2ELi1ELi1ELi1ELb0EEENS1_24CollectiveEpilogueBwdGQAISD_fSG_Li256ELb0ELb0EEENS1_19SingleTileSchedulerILb0ELb0ELb0ELi80EEEEEEEEEvNT_6ParamsE:
        .type           _ZN7cutlass13device_kernelIN5flash11enable_sm90INS1_16FlashAttnBwdSm90INS1_25CollectiveMainloopBwdSm90ILi2ELi1ELi1EN4cute5tupleIJNS5_1CILi1EEES8_S8_EEENS6_IJNS7_ILi64EEENS7_ILi80EEENS7_ILi256EEEEEENS_10bfloat16_tEfNS_4arch4Sm90ELb0ELb0ELb0ELb0ELb0ELb0ELb1ELb1ELi2ELi1ELi1ELi1ELb0EEENS1_24CollectiveEpilogueBwdGQAISD_fSG_Li256ELb0ELb0EEENS1_19SingleTileSchedulerILb0ELb0ELb0ELi80EEEEEEEEEvNT_6ParamsE,@function
        .size           _ZN7cutlass13device_kernelIN5flash11enable_sm90INS1_16FlashAttnBwdSm90INS1_25CollectiveMainloopBwdSm90ILi2ELi1ELi1EN4cute5tupleIJNS5_1CILi1EEES8_S8_EEENS6_IJNS7_ILi64EEENS7_ILi80EEENS7_ILi256EEEEEENS_10bfloat16_tEfNS_4arch4Sm90ELb0ELb0ELb0ELb0ELb0ELb0ELb1ELb1ELi2ELi1ELi1ELi1ELb0EEENS1_24CollectiveEpilogueBwdGQAISD_fSG_Li256ELb0ELb0EEENS1_19SingleTileSchedulerILb0ELb0ELb0ELi80EEEEEEEEEvNT_6ParamsE,(.L_x_1146 - _ZN7cutlass13device_kernelIN5flash11enable_sm90INS1_16FlashAttnBwdSm90INS1_25CollectiveMainloopBwdSm90ILi2ELi1ELi1EN4cute5tupleIJNS5_1CILi1EEES8_S8_EEENS6_IJNS7_ILi64EEENS7_ILi80EEENS7_ILi256EEEEEENS_10bfloat16_tEfNS_4arch4Sm90ELb0ELb0ELb0ELb0ELb0ELb0ELb1ELb1ELi2ELi1ELi1ELi1ELb0EEENS1_24CollectiveEpilogueBwdGQAISD_fSG_Li256ELb0ELb0EEENS1_19SingleTileSchedulerILb0ELb0ELb0ELi80EEEEEEEEEvNT_6ParamsE)
        .other          _ZN7cutlass13device_kernelIN5flash11enable_sm90INS1_16FlashAttnBwdSm90INS1_25CollectiveMainloopBwdSm90ILi2ELi1ELi1EN4cute5tupleIJNS5_1CILi1EEES8_S8_EEENS6_IJNS7_ILi64EEENS7_ILi80EEENS7_ILi256EEEEEENS_10bfloat16_tEfNS_4arch4Sm90ELb0ELb0ELb0ELb0ELb0ELb0ELb1ELb1ELi2ELi1ELi1ELi1ELb0EEENS1_24CollectiveEpilogueBwdGQAISD_fSG_Li256ELb0ELb0EEENS1_19SingleTileSchedulerILb0ELb0ELb0ELi80EEEEEEEEEvNT_6ParamsE,@"STO_CUDA_ENTRY STV_DEFAULT"
_ZN7cutlass13device_kernelIN5flash11enable_sm90INS1_16FlashAttnBwdSm90INS1_25CollectiveMainloopBwdSm90ILi2ELi1ELi1EN4cute5tupleIJNS5_1CILi1EEES8_S8_EEENS6_IJNS7_ILi64EEENS7_ILi80EEENS7_ILi256EEEEEENS_10bfloat16_tEfNS_4arch4Sm90ELb0ELb0ELb0ELb0ELb0ELb0ELb1ELb1ELi2ELi1ELi1ELi1ELb0EEENS1_24CollectiveEpilogueBwdGQAISD_fSG_Li256ELb0ELb0EEENS1_19SingleTileSchedulerILb0ELb0ELb0ELi80EEEEEEEEEvNT_6ParamsE:
        /* <DEDUP_REMOVED lines=14> */
[----:B------:R-:W-:-:S02]  /*00e0*/  UIADD3.X UR7, URZ, UR5, URZ, UP0, !UPT ;  /* 0x000000053f077290 */ /* 0x000fc400087fe43f */
[----:B------:R-:W-:Y:S02]  /*00f0*/  UIADD3.X UR9, URZ, UR5, URZ, UP1, !UPT ;  /* 0x000000053f097290 */ /* 0x000fe40008ffe43f */
[----:B------:R-:W-:Y:S02]  /*0100*/  UIADD3.X UR11, URZ, UR5, URZ, UP2, !UPT ;  /* 0x000000053f0b7290 */ /* 0x000fe400097fe43f */
[----:B------:R-:W-:-:S03]  /*0110*/  UIADD3.X UR5, URZ, UR5, URZ, UP3, !UPT ;  /* 0x000000053f057290 */ /* 0x000fc60009ffe43f */
[----:B------:R1:W-:Y:S02]  /*0120*/  UTMACCTL.PF [UR6] ;  /* 0x00000000060079b9 */ /* 0x0003e40008040000 */
[----:B------:R1:W-:Y:S02]  /*0130*/  UTMACCTL.PF [UR8] ;  /* 0x00000000080079b9 */ /* 0x0003e40008040000 */
[----:B------:R1:W-:Y:S02]  /*0140*/  UTMACCTL.PF [UR10] ;  /* 0x000000000a0079b9 */ /* 0x0003e40008040000 */
[----:B------:R1:W-:Y:S02]  /*0150*/  UTMACCTL.PF [UR4] ;  /* 0x00000000040079b9 */ /* 0x0003e40008040000 */
[----:B-1----:R-:W-:Y:S01]  /*0160*/  NOP ;  /* 0x0000000000007918 */ /* 0x002fe20000000000 */
.L_x_58:
[----:B------:R-:W-:Y:S05]  /*0170*/  BSYNC B0 ;  /* 0x0000000000007941 */ /* 0x000fea0003800000 */
.L_x_57:
        /* <DEDUP_REMOVED lines=34> */
.L_x_59:
        /* <DEDUP_REMOVED lines=20> */
.L_x_60:
[----:B-1----:R-:W-:Y:S01]  /*04e0*/  ISETP.NE.AND P0, PT, R2, RZ, PT ;  /* 0x000000ff0200720c */ /* 0x002fe20003f05270 */
[----:B------:R-:W-:Y:S01]  /*04f0*/  IMAD.MOV.U32 R19, RZ, RZ, 0x1 ;  /* 0x00000001ff137424 */ /* 0x000fe200078e00ff */
[----:B------:R-:W-:Y:S01]  /*0500*/  NOP ;  /* 0x0000000000007918 */ /* 0x000fe20000000000 */
[----:B------:R-:W-:Y:S01]  /*0510*/  BSSY B0, `(.L_x_61) ;  /* 0x00009a6000007945 */ /* 0x000fe20003800000 */
[----:B------:R-:W-:Y:S02]  /*0520*/  LOP3.LUT R21, R4, 0x7f, RZ, 0xc0, !PT ;  /* 0x0000007f04157812 */ /* 0x000fe400078ec0ff */
[----:B------:R-:W-:Y:S01]  /*0530*/  SEL R19, R19, 0x2, !P0 ;  /* 0x0000000213137807 */ /* 0x000fe20004000000 */
[----:B--23--:R-:W-:Y:S06]  /*0540*/  BAR.SYNC.DEFER_BLOCKING 0x0 ;  /* 0x0000000000007b1d */ /* 0x00cfec0000010000 */
[----:B------:R-:W-:Y:S05]  /*0550*/  @!P0 BRA `(.L_x_62) ;  /* 0x0000008000808947 */ /* 0x000fea0003800000 */
.L_x_63:
[----:B------:R-:W-:-:S08]  /*0560*/  NOP ;  /* 0x0000000000007918 */ /* 0x000fd00000000000 */
[----:B------:R-:W1:Y:S02]  /*0570*/  USETMAXREG.TRY_ALLOC.CTAPOOL UP0, 0xf0 ;  /* 0x000000f0000079c8 */ /* 0x000e640008000600 */
[----:B-1----:R-:W-:-:S13]  /*0580*/  PLOP3.LUT P0, PT, PT, PT, UP0, 0x80, 0x0 ;  /* 0x000000000000781c */ /* 0x002fda0003f0f008 */
[----:B------:R-:W-:Y:S05]  /*0590*/  @!P0 BRA `(.L_x_63) ;  /* 0xfffffffc00f08947 */ /* 0x000fea000383ffff */
[----:B------:R-:W1:Y:S02]  /*05a0*/  S2UR UR4, SR_CTAID.Z ;  /* 0x00000000000479c3 */ /* 0x000e640000002700 */
[----:B-1----:R-:W-:-:S13]  /*05b0*/  ISETP.LE.AND P0, PT, RZ, UR4, PT ;  /* 0x00000004ff007c0c */ /* 0x002fda000bf03270 */
[----:B------:R-:W-:Y:S05]  /*05c0*/  @!P0 BRA `(.L_x_64) ;  /* 0x0000009800688947 */ /* 0x000fea0003800000 */
[----:B------:R-:W1:Y:S01]  /*05d0*/  S2R R0, SR_TID.X ;  /* 0x0000000000007919 */ /* 0x000e620000002100 */
[----:B------:R-:W2:Y:S01]  /*05e0*/  S2UR UR4, SR_CgaCtaId ;  /* 0x00000000000479c3 */ /* 0x000ea20000008800 */
[----:B------:R-:W-:Y:S01]  /*05f0*/  UMOV UR60, 0x400 ;  /* 0x00000400003c7882 */ /* 0x000fe20000000000 */
[----:B------:R-:W-:Y:S01]  /*0600*/  SHF.L.U32 R11, RZ, 0x1f, RZ ;  /* 0x0000001fff0b7819 */ /* 0x000fe200000006ff */
[----:B--2---:R-:W-:Y:S01]  /*0610*/  ULEA UR60, UR4, UR60, 0x18 ;  /* 0x0000003c043c7291 */ /* 0x004fe2000f8ec03f */
[----:B-1----:R-:W-:-:S08]  /*0620*/  VIADD R0, R0, 0xffffff80 ;  /* 0xffffff8000007836 */ /* 0x002fd00000000000 */
[----:B------:R-:W1:Y:S01]  /*0630*/  SYNCS.PHASECHK.TRANS64.TRYWAIT P0, [UR60+0x31800], R11 ;  /* 0x0318000bff0075a7 */ /* 0x000e62000800017c */
[----:B------:R-:W-:-:S04]  /*0640*/  SHF.R.S32.HI R3, RZ, 0x1f, R0 ;  /* 0x0000001fff037819 */ /* 0x000fc80000011400 */
[----:B------:R-:W-:-:S04]  /*0650*/  LEA.HI R2, R3, R0, RZ, 0x7 ;  /* 0x0000000003027211 */ /* 0x000fc800078f38ff */
[----:B------:R-:W-:Y:S02]  /*0660*/  SHF.R.S32.HI R229, RZ, 0x7, R2 ;  /* 0x00000007ffe57819 */ /* 0x000fe40000011402 */
[----:B------:R-:W-:-:S03]  /*0670*/  LOP3.LUT R5, R2, 0xffffff80, RZ, 0xc0, !PT ;  /* 0xffffff8002057812 */ /* 0x000fc600078ec0ff */
[----:B------:R-:W2:Y:S02]  /*0680*/  SHFL.IDX PT, R4, R229, RZ, 0x1f ;  /* 0x00001fffe5047589 */ /* 0x000ea400000e0000 */
[----:B------:R-:W-:-:S05]  /*0690*/  IMAD.IADD R6, R0, 0x1, -R5 ;  /* 0x0000000100067824 */ /* 0x000fca00078e0a05 */
[----:B------:R-:W-:-:S04]  /*06a0*/  SHF.R.S32.HI R7, RZ, 0x1f, R6 ;  /* 0x0000001fff077819 */ /* 0x000fc80000011406 */
[CC--:B------:R-:W-:Y:S02]  /*06b0*/  LEA.HI R8, R7.reuse, R6.reuse, RZ, 0x2 ;  /* 0x0000000607087211 */ /* 0x0c0fe400078f10ff */
[----:B------:R-:W-:Y:S02]  /*06c0*/  LEA.HI R7, R7, R6, RZ, 0x5 ;  /* 0x0000000607077211 */ /* 0x000fe400078f28ff */
[--C-:B------:R-:W-:Y:S02]  /*06d0*/  SHF.R.S32.HI R9, RZ, 0x2, R8.reuse ;  /* 0x00000002ff097819 */ /* 0x100fe40000011408 */
[----:B------:R-:W-:Y:S02]  /*06e0*/  SHF.R.S32.HI R10, RZ, 0x1f, R8 ;  /* 0x0000001fff0a7819 */ /* 0x000fe40000011408 */
[----:B------:R-:W-:Y:S02]  /*06f0*/  SHF.R.S32.HI R7, RZ, 0x5, R7 ;  /* 0x00000005ff077819 */ /* 0x000fe40000011407 */
[----:B------:R-:W-:-:S02]  /*0700*/  LEA.HI R10, R10, R9, RZ, 0x3 ;  /* 0x000000090a0a7211 */ /* 0x000fc400078f18ff */
[----:B--2---:R-:W-:Y:S02]  /*0710*/  LEA.HI R2, R4, R4, RZ, 0x1 ;  /* 0x0000000404027211 */ /* 0x004fe400078f08ff */
[----:B------:R-:W-:Y:S02]  /*0720*/  LOP3.LUT R10, R10, 0xfffffff8, RZ, 0xc0, !PT ;  /* 0xfffffff80a0a7812 */ /* 0x000fe400078ec0ff */
[----:B------:R-:W-:-:S03]  /*0730*/  LOP3.LUT R5, R2, 0xfffffffe, RZ, 0xc0, !PT ;  /* 0xfffffffe02057812 */ /* 0x000fc600078ec0ff */
[----:B------:R-:W-:Y:S02]  /*0740*/  IMAD.IADD R10, R9, 0x1, -R10 ;  /* 0x00000001090a7824 */ /* 0x000fe400078e0a0a */
[----:B------:R-:W-:Y:S01]  /*0750*/  IMAD.IADD R4, R4, 0x1, -R5 ;  /* 0x0000000104047824 */ /* 0x000fe200078e0a05 */
[----:B-1----:R-:W-:Y:S06]  /*0760*/  @P0 BRA `(.L_x_65) ;  /* 0x0000000000080947 */ /* 0x002fec0003800000 */
[----:B------:R-:W1:Y:S02]  /*0770*/  SYNCS.PHASECHK.TRANS64.TRYWAIT P0, [UR60+0x31800], R11 ;  /* 0x0318000bff0075a7 */ /* 0x000e64000800017c */
[----:B-1----:R-:W-:Y:S05]  /*0780*/  @!P0 BRA `(.L_x_66) ;  /* 0x0000009800008947 */ /* 0x002fea0003800000 */
.L_x_65:
[----:B------:R-:W-:Y:S01]  /*0790*/  IMAD R228, R7, 0x10, R10 ;  /* 0x0000001007e47824 */ /* 0x000fe200078e020a */
[----:B------:R-:W-:Y:S01]  /*07a0*/  CS2R R56, SRZ ;  /* 0x0000000000387805 */ /* 0x000fe2000001ff00 */
[----:B------:R-:W2:Y:S01]  /*07b0*/  LDC R10, c[0x0][0x280] ;  /* 0x0000a000ff0a7b82 */ /* 0x000ea20000000800 */
        /* <DEDUP_REMOVED lines=79> */
[----:B------:R-:W-:Y:S01]  /*0cb0*/  CS2R R134, SRZ ;  /* 0x0000000000867805 */ /* 0x000fe2000001ff00 */
[----:B------:R-:W-:Y:S01]  /*0cc0*/  IMAD.SHL.U32 R230, R6, 0x4, RZ ;  /* 0x0000000406e67824 */ /* 0x000fe200078e00ff */
[----:B------:R-:W-:Y:S06]  /*0cd0*/  @!P0 BRA `(.L_x_67) ;  /* 0x0000006c00608947 */ /* 0x000fec0003800000 */
[----:B------:R-:W2:Y:S01]  /*0ce0*/  S2R R9, SR_CTAID.X ;  /* 0x0000000000097919 */ /* 0x000ea20000002500 */
[----:B------:R-:W2:Y:S01]  /*0cf0*/  LDC R12, c[0x0][0x290] ;  /* 0x0000a400ff0c7b82 */ /* 0x000ea20000000800 */
[CC--:B-1----:R-:W-:Y:S01]  /*0d00*/  LEA.HI R2, R3.reuse, R0.reuse, RZ, 0x5 ;  /* 0x0000000003027211 */ /* 0x0c2fe200078f28ff */
[----:B------:R-:W-:Y:S01]  /*0d10*/  IMAD.MOV.U32 R18, RZ, RZ, RZ ;  /* 0x000000ffff127224 */ /* 0x000fe200078e00ff */
[----:B------:R-:W-:Y:S01]  /*0d20*/  LEA.HI R3, R3, R0, RZ, 0x4 ;  /* 0x0000000003037211 */ /* 0x000fe200078f20ff */
[----:B------:R-:W-:Y:S01]  /*0d30*/  IMAD.MOV.U32 R17, RZ, RZ, RZ ;  /* 0x000000ffff117224 */ /* 0x000fe200078e00ff */
[--C-:B------:R-:W-:Y:S02]  /*0d40*/  SHF.R.S32.HI R5, RZ, 0x5, R2.reuse ;  /* 0x00000005ff057819 */ /* 0x100fe40000011402 */
[----:B------:R-:W-:Y:S02]  /*0d50*/  CS2R R142, SRZ ;  /* 0x00000000008e7805 */ /* 0x000fe4000001ff00 */
[----:B------:R-:W-:-:S02]  /*0d60*/  SHF.R.S32.HI R2, RZ, 0x1f, R2 ;  /* 0x0000001fff027819 */ /* 0x000fc40000011402 */
[----:B------:R-:W-:Y:S02]  /*0d70*/  CS2R R140, SRZ ;  /* 0x00000000008c7805 */ /* 0x000fe4000001ff00 */
[----:B------:R-:W-:Y:S02]  /*0d80*/  LOP3.LUT R3, R3, 0xffffff0, RZ, 0xc0, !PT ;  /* 0x0ffffff003037812 */ /* 0x000fe400078ec0ff */
[----:B------:R-:W-:Y:S02]  /*0d90*/  CS2R R138, SRZ ;  /* 0x00000000008a7805 */ /* 0x000fe4000001ff00 */
[----:B------:R-:W-:Y:S02]  /*0da0*/  LEA.HI R2, R2, R5, RZ, 0x2 ;  /* 0x0000000502027211 */ /* 0x000fe400078f10ff */
[----:B------:R-:W-:Y:S02]  /*0db0*/  CS2R R136, SRZ ;  /* 0x0000000000887805 */ /* 0x000fe4000001ff00 */
[----:B------:R-:W-:Y:S01]  /*0dc0*/  LOP3.LUT R7, R8, 0xfffffffc, RZ, 0xc0, !PT ;  /* 0xfffffffc08077812 */ /* 0x000fe200078ec0ff */
[----:B------:R-:W-:Y:S01]  /*0dd0*/  IMAD.IADD R0, R0, 0x1, -R3 ;  /* 0x0000000100007824 */ /* 0x000fe200078e0a03 */
[----:B------:R-:W-:-:S02]  /*0de0*/  LOP3.LUT R2, R2, 0xfffffc, RZ, 0xc0, !PT ;  /* 0x00fffffc02027812 */ /* 0x000fc400078ec0ff */
[----:B------:R-:W-:Y:S02]  /*0df0*/  CS2R R158, SRZ ;  /* 0x00000000009e7805 */ /* 0x000fe4000001ff00 */
[----:B------:R-:W-:Y:S01]  /*0e00*/  LEA.HI R8, R229, R229, RZ, 0x1 ;  /* 0x000000e5e5087211 */ /* 0x000fe200078f08ff */
[----:B------:R-:W-:Y:S01]  /*0e10*/  IMAD.IADD R7, R6, 0x1, -R7 ;  /* 0x0000000106077824 */ /* 0x000fe200078e0a07 */
[----:B------:R-:W-:Y:S01]  /*0e20*/  LOP3.LUT R19, R19, 0x1, RZ, 0xfc, !PT ;  /* 0x0000000113137812 */ /* 0x000fe200078efcff */
[----:B------:R-:W-:Y:S01]  /*0e30*/  VIADD R6, R10, 0x3f ;  /* 0x0000003f0a067836 */ /* 0x000fe20000000000 */
[----:B------:R-:W-:Y:S01]  /*0e40*/  LOP3.LUT R8, R8, 0xfffffffe, RZ, 0xc0, !PT ;  /* 0xfffffffe08087812 */ /* 0x000fe200078ec0ff */
[----:B------:R-:W-:Y:S01]  /*0e50*/  IMAD.IADD R5, R5, 0x1, -R2 ;  /* 0x0000000105057824 */ /* 0x000fe200078e0a02 */
[----:B------:R-:W-:Y:S01]  /*0e60*/  CS2R R156, SRZ ;  /* 0x00000000009c7805 */ /* 0x000fe2000001ff00 */
[C---:B------:R-:W-:Y:S01]  /*0e70*/  IMAD R0, R229.reuse, 0x40, R0 ;  /* 0x00000040e5007824 */ /* 0x040fe200078e0200 */
[----:B------:R-:W-:Y:S01]  /*0e80*/  SHF.R.S32.HI R3, RZ, 0x1f, R6 ;  /* 0x0000001fff037819 */ /* 0x000fe20000011406 */
[----:B------:R-:W-:Y:S01]  /*0e90*/  IMAD.IADD R8, R229, 0x1, -R8 ;  /* 0x00000001e5087824 */ /* 0x000fe200078e0a08 */
[----:B------:R-:W-:Y:S01]  /*0ea0*/  CS2R R154, SRZ ;  /* 0x00000000009a7805 */ /* 0x000fe2000001ff00 */
[----:B------:R-:W-:Y:S01]  /*0eb0*/  IMAD R0, R5, 0x10, R0 ;  /* 0x0000001005007824 */ /* 0x000fe200078e0200 */
[----:B------:R-:W-:Y:S01]  /*0ec0*/  LEA.HI R231, R3, R6, RZ, 0x6 ;  /* 0x0000000603e77211 */ /* 0x000fe200078f30ff */
[----:B------:R-:W-:Y:S01]  /*0ed0*/  IMAD.MOV.U32 R3, RZ, RZ, RZ ;  /* 0x000000ffff037224 */ /* 0x000fe200078e00ff */
[----:B------:R-:W-:Y:S01]  /*0ee0*/  CS2R R152, SRZ ;  /* 0x0000000000987805 */ /* 0x000fe2000001ff00 */
[----:B--2---:R-:W-:Y:S01]  /*0ef0*/  IMAD R9, R9, -0x50, R12 ;  /* 0xffffffb009097824 */ /* 0x004fe200078e020c */
[----:B------:R-:W-:Y:S01]  /*0f00*/  CS2R R174, SRZ ;  /* 0x0000000000ae7805 */ /* 0x000fe2000001ff00 */
[----:B------:R-:W-:Y:S01]  /*0f10*/  IMAD.SHL.U32 R0, R0, 0x8, RZ ;  /* 0x0000000800007824 */ /* 0x000fe200078e00ff */
[----:B------:R-:W-:Y:S01]  /*0f20*/  CS2R R172, SRZ ;  /* 0x0000000000ac7805 */ /* 0x000fe2000001ff00 */
[----:B------:R-:W-:Y:S01]  /*0f30*/  IMAD R2, R8, -0x8, R9 ;  /* 0xfffffff808027824 */ /* 0x000fe200078e0209 */
[----:B------:R-:W-:-:S02]  /*0f40*/  CS2R R170, SRZ ;  /* 0x0000000000aa7805 */ /* 0x000fc4000001ff00 */
[----:B------:R-:W-:Y:S02]  /*0f50*/  CS2R R168, SRZ ;  /* 0x0000000000a87805 */ /* 0x000fe4000001ff00 */
[----:B------:R-:W-:Y:S01]  /*0f60*/  CS2R R190, SRZ ;  /* 0x0000000000be7805 */ /* 0x000fe2000001ff00 */
[----:B------:R-:W-:Y:S01]  /*0f70*/  IMAD R2, R7, -0x2, R2 ;  /* 0xfffffffe07027824 */ /* 0x000fe200078e0202 */
        /* <DEDUP_REMOVED lines=67> */
[----:B------:R-:W-:Y:S01]  /*13b0*/  SHF.R.S32.HI R231, RZ, 0x6, R231 ;  /* 0x00000006ffe77819 */ /* 0x000fe200000114e7 */
[----:B------:R-:W-:Y:S01]  /*13c0*/  UMOV UR61, URZ ;  /* 0x0000003f003d7c82 */ /* 0x000fe20008000000 */
[----:B------:R-:W-:-:S07]  /*13d0*/  LEA R0, R0, UR60, 0x1 ;  /* 0x0000003c00007c11 */ /* 0x000fce000f8e08ff */
.L_x_78:
[----:B------:R-:W-:-:S13]  /*13e0*/  ISETP.NE.AND P0, PT, R19, 0x3, PT ;  /* 0x000000031300780c */ /* 0x000fda0003f05270 */
[----:B--2---:R-:W-:Y:S05]  /*13f0*/  @!P0 BRA `(.L_x_68) ;  /* 0x0000000000048947 */ /* 0x004fea0003800000 */
[----:B------:R-:W-:Y:S01]  /*1400*/  BPT.TRAP 0x1 ;  /* 0x000000040000795c */ /* 0x000fe20000300000 */
.L_x_68:
[----:B------:R-:W-:Y:S02]  /*1410*/  LEA R16, R3, UR60, 0x3 ;  /* 0x0000003c03107c11 */ /* 0x000fe4000f8e18ff */
[----:B------:R-:W-:-:S04]  /*1420*/  SHF.L.U32 R11, R18, 0x1f, RZ ;  /* 0x0000001f120b7819 */ /* 0x000fc800000006ff */
[----:B------:R1:W2:Y:S01]  /*1430*/  SYNCS.PHASECHK.TRANS64.TRYWAIT P1, [R16+URZ+0x31810], R11 ;  /* 0x0318100b100075a7 */ /* 0x0002a2000802017f */
[----:B------:R-:W-:Y:S05]  /*1440*/  @!P0 BRA `(.L_x_69) ;  /* 0x0000000000048947 */ /* 0x000fea0003800000 */
[----:B------:R-:W-:Y:S01]  /*1450*/  BPT.TRAP 0x1 ;  /* 0x000000040000795c */ /* 0x000fe20000300000 */
.L_x_69:
[----:B------:R-:W-:Y:S01]  /*1460*/  IMAD.U32 R5, RZ, RZ, UR60 ;  /* 0x0000003cff057e24 */ /* 0x000fe2000f8e00ff */
[----:B------:R-:W-:-:S03]  /*1470*/  LEA R6, R4, UR60, 0xa ;  /* 0x0000003c04067c11 */ /* 0x000fc6000f8e50ff */
[----:B------:R-:W-:Y:S01]  /*1480*/  VIADD R7, R5, 0x14100 ;  /* 0x0001410005077836 */ /* 0x000fe20000000000 */
[----:B------:R-:W-:-:S04]  /*1490*/  SHF.R.U32.HI R8, RZ, 0x4, R6 ;  /* 0x00000004ff087819 */ /* 0x000fc80000011606 */
[----:B------:R-:W-:Y:S02]  /*14a0*/  SHF.R.U32.HI R7, RZ, 0x4, R7 ;  /* 0x00000004ff077819 */ /* 0x000fe40000011607 */
[----:B------:R-:W-:Y:S02]  /*14b0*/  LOP3.LUT R9, R8, 0x3fff, RZ, 0xc0, !PT ;  /* 0x00003fff08097812 */ /* 0x000fe400078ec0ff */
[----:B------:R-:W-:Y:S02]  /*14c0*/  LOP3.LUT R8, R7, 0x3fff, RZ, 0xc0, !PT ;  /* 0x00003fff07087812 */ /* 0x000fe400078ec0ff */
[----:B------:R-:W-:Y:S02]  /*14d0*/  LOP3.LUT R7, R9, 0x10000, RZ, 0xfc, !PT ;  /* 0x0001000009077812 */ /* 0x000fe400078efcff */
[----:B------:R-:W-:Y:S01]  /*14e0*/  LOP3.LUT R8, R8, 0x10000, RZ, 0xfc, !PT ;  /* 0x0001000008087812 */ /* 0x000fe200078efcff */
[----:B--2---:R-:W-:Y:S06]  /*14f0*/  @P1 BRA `(.L_x_70) ;  /* 0x0000000000081947 */ /* 0x004fec0003800000 */
[----:B------:R-:W2:Y:S02]  /*1500*/  SYNCS.PHASECHK.TRANS64.TRYWAIT P1, [R16+URZ+0x31810], R11 ;  /* 0x0318100b100075a7 */ /* 0x000ea4000802017f */
[----:B--2---:R-:W-:Y:S05]  /*1510*/  @!P1 BRA `(.L_x_71) ;  /* 0x0000008800b49947 */ /* 0x004fea0003800000 */
.L_x_70:
[----:B------:R-:W-:Y:S01]  /*1520*/  IMAD R8, R3, 0x800, R8 ;  /* 0x0000080003087824 */ /* 0x000fe200078e0208 */
[C---:B------:R-:W-:Y:S01]  /*1530*/  R2UR UR6, R7.reuse ;  /* 0x00000000070672ca */ /* 0x040fe200000e0000 */
[C---:B------:R-:W-:Y:S01]  /*1540*/  VIADD R9, R7.reuse, 0x80 ;  /* 0x0000008007097836 */ /* 0x040fe20000000000 */
[----:B------:R-:W-:Y:S01]  /*1550*/  WARPGROUP.ARRIVE ;  /* 0x00000000000079c5 */ /* 0x000fe20000000000 */
[----:B------:R-:W-:Y:S01]  /*1560*/  VIADD R10, R7, 0x100 ;  /* 0x00000100070a7836 */ /* 0x000fe20000000000 */
[----:B------:R-:W-:Y:S01]  /*1570*/  R2UR UR4, R8 ;  /* 0x00000000080472ca */ /* 0x000fe200000e0000 */
[----:B------:R-:W-:Y:S01]  /*1580*/  UMOV UR7, 0x40000000 ;  /* 0x4000000000077882 */ /* 0x000fe20000000000 */
[----:B------:R-:W-:Y:S01]  /*1590*/  R2UR UR8, R9 ;  /* 0x00000000090872ca */ /* 0x000fe200000e0000 */
[C---:B------:R-:W-:Y:S01]  /*15a0*/  VIADD R9, R7.reuse, 0x180 ;  /* 0x0000018007097836 */ /* 0x040fe20000000000 */
[----:B------:R-:W-:Y:S01]  /*15b0*/  R2UR UR9, R10 ;  /* 0x000000000a0972ca */ /* 0x000fe200000e0000 */
[----:B------:R-:W-:Y:S01]  /*15c0*/  VIADD R10, R7, 0x200 ;  /* 0x00000200070a7836 */ /* 0x000fe20000000000 */
[----:B------:R-:W-:-:S02]  /*15d0*/  UMOV UR5, 0x40000040 ;  /* 0x4000004000057882 */ /* 0x000fc40000000000 */
[----:B------:R-:W-:Y:S01]  /*15e0*/  R2UR UR10, R9 ;  /* 0x00000000090a72ca */ /* 0x000fe200000e0000 */
[----:B------:R-:W-:Y:S01]  /*15f0*/  VIADD R9, R8, 0x2 ;  /* 0x0000000208097836 */ /* 0x000fe20000000000 */
[----:B------:R-:W-:Y:S01]  /*1600*/  R2UR UR11, R10 ;  /* 0x000000000a0b72ca */ /* 0x000fe200000e0000 */
[----:B------:R-:W-:Y:S02]  /*1610*/  VIADD R10, R7, 0x2 ;  /* 0x00000002070a7836 */ /* 0x000fe40000000000 */
[----:B------:R-:W-:Y:S01]  /*1620*/  HGMMA.64x8x16.F32.BF16 R24, gdesc[UR4], RZ, !UPT ;  /* 0x00000000041879f0 */ /* 0x000fe2000c7018ff */
[----:B------:R-:W-:Y:S01]  /*1630*/  UMOV UR7, 0x40000000 ;  /* 0x4000000000077882 */ /* 0x000fe20000000000 */
[----:B------:R-:W-:Y:S02]  /*1640*/  UMOV UR6, UR8 ;  /* 0x0000000800067c82 */ /* 0x000fe40008000000 */
[----:B------:R-:W-:Y:S01]  /*1650*/  HGMMA.64x8x16.F32.BF16 R28, gdesc[UR4], RZ, !UPT ;  /* 0x00000000041c79f0 */ /* 0x000fe2000c7018ff */
[----:B------:R-:W-:Y:S01]  /*1660*/  UMOV UR6, UR9 ;  /* 0x0000000900067c82 */ /* 0x000fe20008000000 */
[----:B------:R-:W-:-:S02]  /*1670*/  UMOV UR7, 0x40000000 ;  /* 0x4000000000077882 */ /* 0x000fc40000000000 */
[----:B------:R-:W-:Y:S01]  /*1680*/  HGMMA.64x8x16.F32.BF16 R32, gdesc[UR4], RZ, !UPT ;  /* 0x00000000042079f0 */ /* 0x000fe2000c7018ff */
[----:B------:R-:W-:Y:S01]  /*1690*/  UMOV UR6, UR10 ;  /* 0x0000000a00067c82 */ /* 0x000fe20008000000 */
[----:B------:R-:W-:Y:S02]  /*16a0*/  UMOV UR7, 0x40000000 ;  /* 0x4000000000077882 */ /* 0x000fe40000000000 */
[----:B------:R-:W-:Y:S01]  /*16b0*/  HGMMA.64x8x16.F32.BF16 R36, gdesc[UR4], RZ, !UPT ;  /* 0x00000000042479f0 */ /* 0x000fe2000c7018ff */
[----:B------:R-:W-:Y:S01]  /*16c0*/  UMOV UR6, UR11 ;  /* 0x0000000b00067c82 */ /* 0x000fe20008000000 */
[----:B------:R-:W-:Y:S02]  /*16d0*/  UMOV UR7, 0x40000000 ;  /* 0x4000000000077882 */ /* 0x000fe40000000000 */
[----:B------:R-:W-:Y:S01]  /*16e0*/  HGMMA.64x8x16.F32.BF16 R40, gdesc[UR4], RZ, !UPT ;  /* 0x00000000042879f0 */ /* 0x000fe2000c7018ff */
[----:B------:R-:W-:Y:S01]  /*16f0*/  R2UR UR6, R10 ;  /* 0x000000000a0672ca */ /* 0x000fe200000e0000 */
[----:B------:R-:W-:Y:S01]  /*1700*/  VIADD R10, R7, 0x82 ;  /* 0x00000082070a7836 */ /* 0x000fe20000000000 */
[----:B------:R-:W-:Y:S01]  /*1710*/  R2UR UR4, R9 ;  /* 0x00000000090472ca */ /* 0x000fe200000e0000 */
[C---:B------:R-:W-:Y:S01]  /*1720*/  VIADD R9, R7.reuse, 0x102 ;  /* 0x0000010207097836 */ /* 0x040fe20000000000 */
[----:B------:R-:W-:Y:S01]  /*1730*/  UMOV UR7, 0x40000000 ;  /* 0x4000000000077882 */ /* 0x000fe20000000000 */
[----:B------:R-:W-:Y:S01]  /*1740*/  UMOV UR5, 0x40000040 ;  /* 0x4000004000057882 */ /* 0x000fe20000000000 */
        /* <DEDUP_REMOVED lines=8> */
[----:B------:R-:W-:Y:S03]  /*17d0*/  HGMMA.64x8x16.F32.BF16 R24, gdesc[UR4], R24 ;  /* 0x00000000041879f0 */ /* 0x000fe60008701818 */
[----:B------:R-:W-:Y:S01]  /*17e0*/  UMOV UR6, UR8 ;  /* 0x0000000800067c82 */ /* 0x000fe20008000000 */
[----:B------:R-:W-:Y:S02]  /*17f0*/  UMOV UR7, 0x40000000 ;  /* 0x4000000000077882 */ /* 0x000fe40000000000 */
[----:B------:R-:W-:Y:S01]  /*1800*/  HGMMA.64x8x16.F32.BF16 R28, gdesc[UR4], R28 ;  /* 0x00000000041c79f0 */ /* 0x000fe2000870181c */
[----:B------:R-:W-:Y:S01]  /*1810*/  UMOV UR6, UR9 ;  /* 0x0000000900067c82 */ /* 0x000fe20008000000 */
[----:B------:R-:W-:-:S02]  /*1820*/  UMOV UR7, 0x40000000 ;  /* 0x4000000000077882 */ /* 0x000fc40000000000 */
[----:B------:R-:W-:Y:S01]  /*1830*/  HGMMA.64x8x16.F32.BF16 R32, gdesc[UR4], R32 ;  /* 0x00000000042079f0 */ /* 0x000fe20008701820 */
[----:B------:R-:W-:Y:S01]  /*1840*/  UMOV UR6, UR10 ;  /* 0x0000000a00067c82 */ /* 0x000fe20008000000 */
[----:B------:R-:W-:Y:S02]  /*1850*/  UMOV UR7, 0x40000000 ;  /* 0x4000000000077882 */ /* 0x000fe40000000000 */
[----:B------:R-:W-:Y:S01]  /*1860*/  HGMMA.64x8x16.F32.BF16 R36, gdesc[UR4], R36 ;  /* 0x00000000042479f0 */ /* 0x000fe20008701824 */
[----:B------:R-:W-:Y:S01]  /*1870*/  UMOV UR6, UR11 ;  /* 0x0000000b00067c82 */ /* 0x000fe20008000000 */
[----:B------:R-:W-:Y:S02]  /*1880*/  UMOV UR7, 0x40000000 ;  /* 0x4000000000077882 */ /* 0x000fe40000000000 */
[----:B------:R-:W-:Y:S01]  /*1890*/  HGMMA.64x8x16.F32.BF16 R40, gdesc[UR4], R40 ;  /* 0x00000000042879f0 */ /* 0x000fe20008701828 */
        /* <DEDUP_REMOVED lines=312> */
[----:B------:R-:W-:Y:S01]  /*2c20*/  HGMMA.64x8x16.F32.BF16 R24, gdesc[UR4], R24 ;  /* 0x00000000041879f0 */ /* 0x000fe20008701818 */
        /* <DEDUP_REMOVED lines=22> */
[----:B------:R-:W-:Y:S02]  /*2d90*/  R2UR UR10, R10 ;  /* 0x000000000a0a72ca */ /* 0x000fe400000e0000 */
        /* <DEDUP_REMOVED lines=16> */
[C---:B------:R-:W-:Y:S01]  /*2ea0*/  VIADD R9, R7.reuse, 0x806 ;  /* 0x0000080607097836 */ /* 0x040fe20000000000 */
[----:B------:R-:W-:Y:S01]  /*2eb0*/  R2UR UR4, R8 ;  /* 0x00000000080472ca */ /* 0x000fe200000e0000 */
[----:B------:R-:W-:Y:S01]  /*2ec0*/  VIADD R8, R7, 0x886 ;  /* 0x0000088607087836 */ /* 0x000fe20000000000 */
[----:B------:R-:W-:Y:S01]  /*2ed0*/  UMOV UR7, 0x40000000 ;  /* 0x4000000000077882 */ /* 0x000fe20000000000 */
[----:B------:R-:W-:Y:S01]  /*2ee0*/  UMOV UR5, 0x40000040 ;  /* 0x4000004000057882 */ /* 0x000fe20000000000 */
[----:B------:R-:W-:Y:S01]  /*2ef0*/  R2UR UR8, R9 ;  /* 0x00000000090872ca */ /* 0x000fe200000e0000 */
[C---:B------:R-:W-:Y:S01]  /*2f00*/  VIADD R9, R7.reuse, 0x906 ;  /* 0x0000090607097836 */ /* 0x040fe20000000000 */
[----:B------:R-:W-:Y:S01]  /*2f10*/  R2UR UR9, R8 ;  /* 0x00000000080972ca */ /* 0x000fe200000e0000 */
[----:B------:R-:W-:-:S03]  /*2f20*/  VIADD R7, R7, 0x986 ;  /* 0x0000098607077836 */ /* 0x000fc60000000000 */
[----:B------:R-:W-:Y:S02]  /*2f30*/  R2UR UR10, R9 ;  /* 0x00000000090a72ca */ /* 0x000fe400000e0000 */
[----:B------:R-:W-:Y:S01]  /*2f40*/  R2UR UR11, R7 ;  /* 0x00000000070b72ca */ /* 0x000fe200000e0000 */
[----:B------:R-:W-:-:S05]  /*2f50*/  IMAD R7, R3, 0x40, R228 ;  /* 0x0000004003077824 */ /* 0x000fca00078e02e4 */
[----:B------:R-:W-:-:S05]  /*2f60*/  LEA R7, R7, UR60, 0x2 ;  /* 0x0000003c07077c11 */ /* 0x000fca000f8e10ff */
[----:B------:R3:W4:Y:S04]  /*2f70*/  LDS R14, [R7+0x2c100] ;  /* 0x02c10000070e7984 */ /* 0x0007280000000800 */
[----:B------:R3:W1:Y:S01]  /*2f80*/  LDS R15, [R7+0x2c120] ;  /* 0x02c12000070f7984 */ /* 0x0006620000000800 */
        /* <DEDUP_REMOVED lines=12> */
[----:B------:R-:W-:Y:S01]  /*3050*/  HGMMA.64x8x16.F32.BF16 R40, gdesc[UR4], R40, gsb0 ;  /* 0x00000000042879f0 */ /* 0x000fe20008001828 */
[----:B---3--:R-:W-:Y:S05]  /*3060*/  @!P0 BRA `(.L_x_72) ;  /* 0x0000000000048947 */ /* 0x008fea0003800000 */
[----:B------:R-:W-:Y:S01]  /*3070*/  BPT.TRAP 0x1 ;  /* 0x000000040000795c */ /* 0x000fe20000300000 */
.L_x_72:
[----:B------:R-:W-:-:S04]  /*3080*/  SHF.L.U32 R10, R17, 0x1f, RZ ;  /* 0x0000001f110a7819 */ /* 0x000fc800000006ff */
[----:B------:R3:W1:Y:S01]  /*3090*/  SYNCS.PHASECHK.TRANS64.TRYWAIT P1, [UR60+0x31830], R10 ;  /* 0x0318300aff0075a7 */ /* 0x000662000802017c */
[----:B------:R-:W-:Y:S05]  /*30a0*/  @!P0 BRA `(.L_x_73) ;  /* 0x0000000000048947 */ /* 0x000fea0003800000 */
[----:B------:R-:W-:Y:S01]  /*30b0*/  BPT.TRAP 0x1 ;  /* 0x000000040000795c */ /* 0x000fe20000300000 */
.L_x_73:
[----:B------:R-:W-:Y:S02]  /*30c0*/  VIADD R6, R6, 0xa000 ;  /* 0x0000a00006067836 */ /* 0x000fe40000000000 */
[----:B------:R-:W-:-:S03]  /*30d0*/  VIADD R7, R5, 0x24100 ;  /* 0x0002410005077836 */ /* 0x000fc60000000000 */
[----:B------:R-:W-:Y:S02]  /*30e0*/  SHF.R.U32.HI R6, RZ, 0x4, R6 ;  /* 0x00000004ff067819 */ /* 0x000fe40000011606 */
[----:B------:R-:W-:Y:S02]  /*30f0*/  SHF.R.U32.HI R8, RZ, 0x4, R7 ;  /* 0x00000004ff087819 */ /* 0x000fe40000011607 */
[----:B------:R-:W-:Y:S02]  /*3100*/  LOP3.LUT R6, R6, 0x3fff, RZ, 0xc0, !PT ;  /* 0x00003fff06067812 */ /* 0x000fe400078ec0ff */
[----:B------:R-:W-:Y:S02]  /*3110*/  LOP3.LUT R8, R8, 0x3fff, RZ, 0xc0, !PT ;  /* 0x00003fff08087812 */ /* 0x000fe400078ec0ff */
[----:B------:R-:W-:Y:S02]  /*3120*/  LOP3.LUT R6, R6, 0x10000, RZ, 0xfc, !PT ;  /* 0x0001000006067812 */ /* 0x000fe400078efcff */
[----:B------:R-:W-:Y:S01]  /*3130*/  LOP3.LUT R8, R8, 0x10000, RZ, 0xfc, !PT ;  /* 0x0001000008087812 */ /* 0x000fe200078efcff */
[----:B-1----:R-:W-:Y:S06]  /*3140*/  @P1 BRA `(.L_x_74) ;  /* 0x0000000000081947 */ /* 0x002fec0003800000 */
[----:B------:R-:W1:Y:S02]  /*3150*/  SYNCS.PHASECHK.TRANS64.TRYWAIT P1, [UR60+0x31830], R10 ;  /* 0x0318300aff0075a7 */ /* 0x000e64000802017c */
[----:B-1----:R-:W-:Y:S05]  /*3160*/  @!P1 BRA `(.L_x_75) ;  /* 0x0000006c00b49947 */ /* 0x002fea0003800000 */
.L_x_74:
[----:B------:R-:W-:Y:S01]  /*3170*/  VIADD R9, R6, 0x80 ;  /* 0x0000008006097836 */ /* 0x000fe20000000000 */
[----:B------:R-:W-:Y:S01]  /*3180*/  R2UR UR4, R8 ;  /* 0x00000000080472ca */ /* 0x000fe200000e0000 */
[C---:B---3--:R-:W-:Y:S01]  /*3190*/  VIADD R10, R6.reuse, 0x100 ;  /* 0x00000100060a7836 */ /* 0x048fe20000000000 */
[C---:B------:R-:W-:Y:S01]  /*31a0*/  R2UR UR6, R6.reuse ;  /* 0x00000000060672ca */ /* 0x040fe200000e0000 */
[----:B------:R-:W-:Y:S01]  /*31b0*/  WARPGROUP.ARRIVE ;  /* 0x00000000000079c5 */ /* 0x000fe20000000000 */
        /* <DEDUP_REMOVED lines=9> */
[----:B------:R-:W-:Y:S01]  /*3250*/  VIADD R10, R8, 0x2 ;  /* 0x00000002080a7836 */ /* 0x000fe20000000000 */
[C---:B------:R-:W-:Y:S01]  /*3260*/  ISETP.GT.AND P1, PT, R2.reuse, 0x10, PT ;  /* 0x000000100200780c */ /* 0x040fe20003f24270 */
[----:B------:R-:W-:Y:S01]  /*3270*/  HGMMA.64x8x16.F32.BF16 R44, gdesc[UR4], RZ, !UPT ;  /* 0x00000000042c79f0 */ /* 0x000fe2000c7018ff */
[----:B------:R-:W-:Y:S01]  /*3280*/  UMOV UR7, 0x40000000 ;  /* 0x4000000000077882 */ /* 0x000fe20000000000 */
[----:B------:R-:W-:Y:S01]  /*3290*/  UMOV UR6, UR8 ;  /* 0x0000000800067c82 */ /* 0x000fe20008000000 */
[C---:B------:R-:W-:Y:S01]  /*32a0*/  ISETP.GT.AND P2, PT, R2.reuse, 0x11, PT ;  /* 0x000000110200780c */ /* 0x040fe20003f44270 */
[----:B------:R-:W-:Y:S01]  /*32b0*/  HGMMA.64x8x16.F32.BF16 R48, gdesc[UR4], RZ, !UPT ;  /* 0x00000000043079f0 */ /* 0x000fe2000c7018ff */
[----:B------:R-:W-:Y:S01]  /*32c0*/  UMOV UR6, UR9 ;  /* 0x0000000900067c82 */ /* 0x000fe20008000000 */
[----:B------:R-:W-:Y:S01]  /*32d0*/  UMOV UR7, 0x40000000 ;  /* 0x4000000000077882 */ /* 0x000fe20000000000 */
[C---:B------:R-:W-:Y:S01]  /*32e0*/  ISETP.GT.AND P5, PT, R2.reuse, RZ, PT ;  /* 0x000000ff0200720c */ /* 0x040fe20003fa4270 */
[----:B------:R-:W-:Y:S01]  /*32f0*/  HGMMA.64x8x16.F32.BF16 R52, gdesc[UR4], RZ, !UPT ;  /* 0x00000000043479f0 */ /* 0x000fe2000c7018ff */
[----:B------:R-:W-:Y:S01]  /*3300*/  UMOV UR6, UR10 ;  /* 0x0000000a00067c82 */ /* 0x000fe20008000000 */
[----:B------:R-:W-:Y:S01]  /*3310*/  UMOV UR7, 0x40000000 ;  /* 0x4000000000077882 */ /* 0x000fe20000000000 */
[C---:B------:R-:W-:Y:S01]  /*3320*/  ISETP.GT.AND P3, PT, R2.reuse, 0x20, PT ;  /* 0x000000200200780c */ /* 0x040fe20003f64270 */
[----:B------:R-:W-:Y:S01]  /*3330*/  HGMMA.64x8x16.F32.BF16 R216, gdesc[UR4], RZ, !UPT ;  /* 0x0000000004d879f0 */ /* 0x000fe2000c7018ff */
[----:B------:R-:W-:Y:S01]  /*3340*/  UMOV UR6, UR11 ;  /* 0x0000000b00067c82 */ /* 0x000fe20008000000 */
[----:B------:R-:W-:Y:S01]  /*3350*/  UMOV UR7, 0x40000000 ;  /* 0x4000000000077882 */ /* 0x000fe20000000000 */
[----:B------:R-:W-:Y:S01]  /*3360*/  ISETP.GT.AND P6, PT, R2, 0x1, PT ;  /* 0x000000010200780c */ /* 0x000fe20003fc4270 */
        /* <DEDUP_REMOVED lines=11> */
[----:B------:R-:W-:Y:S01]  /*3420*/  ISETP.GT.AND P4, PT, R2, 0x21, PT ;  /* 0x000000210200780c */ /* 0x000fe20003f84270 */
[----:B------:R-:W-:Y:S01]  /*3430*/  UMOV UR57, 0x40000040 ;  /* 0x4000004000397882 */ /* 0x000fe20000000000 */
[----:B------:R-:W-:Y:S01]  /*3440*/  R2UR UR10, R9 ;  /* 0x00000000090a72ca */ /* 0x000fe200000e0000 */
[----:B------:R-:W-:Y:S01]  /*3450*/  VIADD R9, R6, 0x4 ;  /* 0x0000000406097836 */ /* 0x000fe20000000000 */
[----:B------:R-:W-:Y:S01]  /*3460*/  R2UR UR11, R10 ;  /* 0x000000000a0b72ca */ /* 0x000fe200000e0000 */
[----:B------:R-:W-:Y:S01]  /*3470*/  VIADD R10, R8, 0x4 ;  /* 0x00000004080a7836 */ /* 0x000fe20000000000 */
[----:B------:R-:W-:Y:S01]  /*3480*/  UMOV UR59, 0x40 ;  /* 0x00000040003b7882 */ /* 0x000fe20000000000 */
[----:B------:R-:W-:Y:S01]  /*3490*/  UMOV UR13, UR57 ;  /* 0x00000039000d7c82 */ /* 0x000fe20008000000 */
[----:B------:R-:W-:Y:S01]  /*34a0*/  UMOV UR15, 0x40 ;  /* 0x00000040000f7882 */ /* 0x000fe20000000000 */
[----:B------:R-:W-:Y:S01]  /*34b0*/  UMOV UR17, UR57 ;  /* 0x0000003900117c82 */ /* 0x000fe20008000000 */
[----:B------:R-:W-:Y:S01]  /*34c0*/  UMOV UR19, 0x40 ;  /* 0x0000004000137882 */ /* 0x000fe20000000000 */
[----:B------:R-:W-:Y:S01]  /*34d0*/  UMOV UR49, 0x40000040 ;  /* 0x4000004000317882 */ /* 0x000fe20000000000 */
        /* <DEDUP_REMOVED lines=9> */
[----:B------:R-:W-:Y:S01]  /*3570*/  HGMMA.64x8x16.F32.BF16 R44, gdesc[UR4], R44 ;  /* 0x00000000042c79f0 */ /* 0x000fe2000870182c */
[----:B------:R-:W-:Y:S01]  /*3580*/  UMOV UR6, UR8 ;  /* 0x0000000800067c82 */ /* 0x000fe20008000000 */
[----:B------:R-:W-:Y:S01]  /*3590*/  UMOV UR7, 0x40000000 ;  /* 0x4000000000077882 */ /* 0x000fe20000000000 */
[----:B------:R-:W-:Y:S01]  /*35a0*/  UMOV UR41, UR25 ;  /* 0x0000001900297c82 */ /* 0x000fe20008000000 */
[----:B------:R-:W-:Y:S01]  /*35b0*/  HGMMA.64x8x16.F32.BF16 R48, gdesc[UR4], R48 ;  /* 0x00000000043079f0 */ /* 0x000fe20008701830 */
[----:B------:R-:W-:Y:S01]  /*35c0*/  UMOV UR6, UR9 ;  /* 0x0000000900067c82 */ /* 0x000fe20008000000 */
[----:B------:R-:W-:Y:S01]  /*35d0*/  UMOV UR7, 0x40000000 ;  /* 0x4000000000077882 */ /* 0x000fe20000000000 */
        /* <DEDUP_REMOVED lines=19> */
[C---:B------:R-:W-:Y:S01]  /*3710*/  VIADD R10, R6.reuse, 0x204 ;  /* 0x00000204060a7836 */ /* 0x040fe20000000000 */
[----:B------:R-:W-:Y:S01]  /*3720*/  UMOV UR33, UR25 ;  /* 0x0000001900217c82 */ /* 0x000fe20008000000 */
[----:B------:R-:W-:Y:S01]  /*3730*/  UMOV UR35, 0x40 ;  /* 0x0000004000237882 */ /* 0x000fe20000000000 */
[----:B------:R-:W-:Y:S01]  /*3740*/  R2UR UR10, R9 ;  /* 0x00000000090a72ca */ /* 0x000fe200000e0000 */
[----:B------:R-:W-:Y:S01]  /*3750*/  VIADD R9, R6, 0x6 ;  /* 0x0000000606097836 */ /* 0x000fe20000000000 */
[----:B------:R-:W-:Y:S01]  /*3760*/  R2UR UR11, R10 ;  /* 0x000000000a0b72ca */ /* 0x000fe200000e0000 */
[----:B------:R-:W-:Y:S01]  /*3770*/  VIADD R10, R8, 0x6 ;  /* 0x00000006080a7836 */ /* 0x000fe20000000000 */
[----:B------:R-:W-:Y:S01]  /*3780*/  UMOV UR21, 0x40000040 ;  /* 0x4000004000157882 */ /* 0x000fe20000000000 */
[----:B------:R-:W-:Y:S01]  /*3790*/  IMAD R5, R4, 0x2800, R5 ;  /* 0x0000280004057824 */ /* 0x000fe200078e0205 */
[----:B------:R-:W-:-:S04]  /*37a0*/  UMOV UR23, 0x40 ;  /* 0x0000004000177882 */ /* 0x000fc80000000000 */
[----:B------:R-:W-:-:S04]  /*37b0*/  SHF.R.U32.HI R5, RZ, 0x4, R5 ;  /* 0x00000004ff057819 */ /* 0x000fc80000011605 */
[----:B------:R-:W-:Y:S01]  /*37c0*/  LOP3.LUT R5, R5, 0x3fff, RZ, 0xc0, !PT ;  /* 0x00003fff05057812 */ /* 0x000fe200078ec0ff */
[----:B------:R-:W-:Y:S01]  /*37d0*/  HGMMA.64x8x16.F32.BF16 R44, gdesc[UR4], R44 ;  /* 0x00000000042c79f0 */ /* 0x000fe2000870182c */
[----:B------:R-:W-:Y:S01]  /*37e0*/  UMOV UR6, UR8 ;  /* 0x0000000800067c82 */ /* 0x000fe20008000000 */
[----:B------:R-:W-:Y:S02]  /*37f0*/  UMOV UR7, 0x40000000 ;  /* 0x4000000000077882 */ /* 0x000fe40000000000 */
        /* <DEDUP_REMOVED lines=321> */
[----:B------:R-:W-:Y:S04]  /*4c10*/  HGMMA.64x8x16.F32.BF16 R44, gdesc[UR4], R44 ;  /* 0x00000000042c79f0 */ /* 0x000fe8000870182c */
        /* <DEDUP_REMOVED lines=24> */
[----:B------:R-:W-:Y:S04]  /*4da0*/  HGMMA.64x8x16.F32.BF16 R44, gdesc[UR4], R44 ;  /* 0x00000000042c79f0 */ /* 0x000fe8000870182c */
[----:B------:R-:W-:Y:S01]  /*4db0*/  UMOV UR6, UR8 ;  /* 0x0000000800067c82 */ /* 0x000fe20008000000 */
[----:B------:R-:W-:Y:S02]  /*4dc0*/  UMOV UR7, 0x40000000 ;  /* 0x4000000000077882 */ /* 0x000fe40000000000 */
[----:B------:R-:W-:Y:S01]  /*4dd0*/  HGMMA.64x8x16.F32.BF16 R48, gdesc[UR4], R48 ;  /* 0x00000000043079f0 */ /* 0x000fe20008701830 */
[----:B------:R-:W-:Y:S01]  /*4de0*/  UMOV UR6, UR9 ;  /* 0x0000000900067c82 */ /* 0x000fe20008000000 */
[----:B------:R-:W-:Y:S01]  /*4df0*/  UMOV UR7, 0x40000000 ;  /* 0x4000000000077882 */ /* 0x000fe20000000000 */
[----:B------:R-:W-:Y:S01]  /*4e00*/  UMOV UR9, UR15 ;  /* 0x0000000f00097c82 */ /* 0x000fe20008000000 */
[----:B------:R-:W-:Y:S01]  /*4e10*/  HGMMA.64x8x16.F32.BF16 R52, gdesc[UR4], R52 ;  /* 0x00000000043479f0 */ /* 0x000fe20008701834 */
[----:B------:R-:W-:Y:S01]  /*4e20*/  UMOV UR6, UR10 ;  /* 0x0000000a00067c82 */ /* 0x000fe20008000000 */
[----:B------:R-:W-:-:S02]  /*4e30*/  UMOV UR7, 0x40000000 ;  /* 0x4000000000077882 */ /* 0x000fc40000000000 */
[----:B------:R-:W-:Y:S01]  /*4e40*/  HGMMA.64x8x16.F32.BF16 R216, gdesc[UR4], R216 ;  /* 0x0000000004d879f0 */ /* 0x000fe200087018d8 */
[----:B------:R-:W-:Y:S01]  /*4e50*/  UMOV UR6, UR11 ;  /* 0x0000000b00067c82 */ /* 0x000fe20008000000 */
[----:B------:R-:W-:Y:S01]  /*4e60*/  UMOV UR7, 0x40000000 ;  /* 0x4000000000077882 */ /* 0x000fe20000000000 */
[----:B------:R-:W-:Y:S01]  /*4e70*/  UMOV UR11, UR19 ;  /* 0x00000013000b7c82 */ /* 0x000fe20008000000 */
[----:B------:R-:W-:Y:S01]  /*4e80*/  HGMMA.64x8x16.F32.BF16 R220, gdesc[UR4], R220, gsb0 ;  /* 0x0000000004dc79f0 */ /* 0x000fe200080018dc */
[----:B------:R-:W-:Y:S01]  /*4e90*/  ULDC UR4, c[0x0][0x744] ;  /* 0x0001d10000047ab9 */ /* 0x000fe20000000800 */
[----:B------:R-:W-:Y:S01]  /*4ea0*/  UMOV UR7, 0x40 ;  /* 0x0000004000077882 */ /* 0x000fe20000000000 */
[----:B------:R-:W-:Y:S02]  /*4eb0*/  WARPGROUP.DEPBAR.LE gsb0, 0x1 ;  /* 0x00008000000079c5 */ /* 0x000fe40000010100 */
[----:B--2---:R-:W-:Y:S02]  /*4ec0*/  FSEL R11, R28, -INF , P1 ;  /* 0xff8000001c0b7808 */ /* 0x004fe40000800000 */
[----:B------:R-:W-:-:S02]  /*4ed0*/  FSEL R29, R29, -INF , P2 ;  /* 0xff8000001d1d7808 */ /* 0x000fc40001000000 */
[----:B------:R-:W-:Y:S01]  /*4ee0*/  FSEL R9, R24, -INF , P5 ;  /* 0xff80000018097808 */ /* 0x000fe20002800000 */
[--C-:B----4-:R-:W-:Y:S01]  /*4ef0*/  FFMA.FTZ R8, R11, UR4, -R14.reuse ;  /* 0x000000040b087c23 */ /* 0x110fe2000801080e */
[----:B------:R-:W-:Y:S01]  /*4f00*/  FSEL R13, R32, -INF , P3 ;  /* 0xff800000200d7808 */ /* 0x000fe20001800000 */
[--C-:B------:R-:W-:Y:S01]  /*4f10*/  FFMA.FTZ R11, R29, UR4, -R14.reuse ;  /* 0x000000041d0b7c23 */ /* 0x100fe2000801080e */
[----:B------:R-:W-:Y:S01]  /*4f20*/  FSEL R26, R26, -INF , P5 ;  /* 0xff8000001a1a7808 */ /* 0x000fe20002800000 */
[--C-:B------:R-:W-:Y:S01]  /*4f30*/  FFMA.FTZ R9, R9, UR4, -R14.reuse ;  /* 0x0000000409097c23 */ /* 0x100fe2000801080e */
[----:B------:R-:W-:Y:S01]  /*4f40*/  FSEL R28, R30, -INF , P1 ;  /* 0xff8000001e1c7808 */ /* 0x000fe20000800000 */
[--C-:B------:R-:W-:Y:S01]  /*4f50*/  FFMA.FTZ R6, R13, UR4, -R14.reuse ;  /* 0x000000040d067c23 */ /* 0x100fe2000801080e */
[----:B------:R-:W-:Y:S01]  /*4f60*/  FSEL R25, R25, -INF , P6 ;  /* 0xff80000019197808 */ /* 0x000fe20003000000 */
[----:B------:R-:W-:Y:S01]  /*4f70*/  FFMA.FTZ R24, R26, UR4, -R15 ;  /* 0x000000041a187c23 */ /* 0x000fe2000801080f */
[C---:B------:R-:W-:Y:S01]  /*4f80*/  ISETP.GT.AND P5, PT, R2.reuse, 0x30, PT ;  /* 0x000000300200780c */ /* 0x040fe20003fa4270 */
[----:B------:R-:W1:Y:S01]  /*4f90*/  MUFU.EX2 R9, R9 ;  /* 0x0000000900097308 */ /* 0x000e620000000800 */
[----:B------:R-:W-:Y:S01]  /*4fa0*/  FSEL R22, R27, -INF , P6 ;  /* 0xff8000001b167808 */ /* 0x000fe20003000000 */
[----:B------:R-:W-:Y:S01]  /*4fb0*/  FFMA.FTZ R10, R25, UR4, -R14 ;  /* 0x00000004190a7c23 */ /* 0x000fe2000801080e */
[----:B------:R-:W-:-:S02]  /*4fc0*/  ISETP.GT.AND P1, PT, R2, 0x40, PT ;  /* 0x000000400200780c */ /* 0x000fc40003f24270 */
[----:B------:R-:W-:Y:S01]  /*4fd0*/  FSEL R32, R31, -INF , P2 ;  /* 0xff8000001f207808 */ /* 0x000fe20001000000 */
[--C-:B------:R-:W-:Y:S01]  /*4fe0*/  FFMA.FTZ R25, R22, UR4, -R15.reuse ;  /* 0x0000000416197c23 */ /* 0x100fe2000801080f */
[----:B------:R-:W-:Y:S01]  /*4ff0*/  ISETP.GT.AND P6, PT, R2, 0x31, PT ;  /* 0x000000310200780c */ /* 0x000fe20003fc4270 */
[--C-:B------:R-:W-:Y:S01]  /*5000*/  FFMA.FTZ R22, R28, UR4, -R15.reuse ;  /* 0x000000041c167c23 */ /* 0x100fe2000801080f */
[----:B------:R-:W-:Y:S01]  /*5010*/  ISETP.GT.AND P2, PT, R2, 0x41, PT ;  /* 0x000000410200780c */ /* 0x000fe20003f44270 */
[--C-:B------:R-:W-:Y:S01]  /*5020*/  FFMA.FTZ R27, R32, UR4, -R15.reuse ;  /* 0x00000004201b7c23 */ /* 0x100fe2000801080f */
[----:B------:R-:W-:Y:S01]  /*5030*/  FSEL R21, R36, -INF , P5 ;  /* 0xff80000024157808 */ /* 0x000fe20002800000 */
[----:B------:R-:W2:Y:S01]  /*5040*/  MUFU.EX2 R10, R10 ;  /* 0x0000000a000a7308 */ /* 0x000ea20000000800 */
[----:B------:R-:W-:Y:S02]  /*5050*/  FSEL R23, R40, -INF , P1 ;  /* 0xff80000028177808 */ /* 0x000fe40000800000 */
[----:B------:R-:W-:Y:S01]  /*5060*/  LEA R29, R228, UR60, 0x2 ;  /* 0x0000003ce41d7c11 */ /* 0x000fe2000f8e10ff */
[--C-:B------:R-:W-:Y:S01]  /*5070*/  FFMA.FTZ R12, R21, UR4, -R14.reuse ;  /* 0x00000004150c7c23 */ /* 0x100fe2000801080e */
[----:B------:R-:W-:Y:S01]  /*5080*/  FSEL R33, R33, -INF , P4 ;  /* 0xff80000021217808 */ /* 0x000fe20002000000 */
[--C-:B------:R-:W-:Y:S01]  /*5090*/  FFMA.FTZ R20, R23, UR4, -R14.reuse ;  /* 0x0000000417147c23 */ /* 0x100fe2000801080e */
[----:B------:R-:W-:Y:S01]  /*50a0*/  FSEL R37, R37, -INF , P6 ;  /* 0xff80000025257808 */ /* 0x000fe20003000000 */
[----:B------:R-:W3:Y:S01]  /*50b0*/  LDS R30, [R29+0x2c300] ;  /* 0x02c300001d1e7984 */ /* 0x000ee20000000800 */
[----:B------:R-:W-:Y:S01]  /*50c0*/  FSEL R41, R41, -INF , P2 ;  /* 0xff80000029297808 */ /* 0x000fe20001000000 */
[--C-:B------:R-:W-:Y:S01]  /*50d0*/  FFMA.FTZ R13, R33, UR4, -R14.reuse ;  /* 0x00000004210d7c23 */ /* 0x100fe2000801080e */
[----:B------:R-:W-:Y:S01]  /*50e0*/  FSEL R26, R35, -INF , P4 ;  /* 0xff800000231a7808 */ /* 0x000fe20002000000 */
[--C-:B------:R-:W-:Y:S01]  /*50f0*/  FFMA.FTZ R21, R37, UR4, -R14.reuse ;  /* 0x0000000425157c23 */ /* 0x100fe2000801080e */
[----:B------:R-:W-:Y:S01]  /*5100*/  FSEL R38, R38, -INF , P5 ;  /* 0xff80000026267808 */ /* 0x000fe20002800000 */
[----:B------:R-:W-:Y:S01]  /*5110*/  FFMA.FTZ R23, R41, UR4, -R14 ;  /* 0x0000000429177c23 */ /* 0x000fe2000801080e */
[----:B------:R-:W-:Y:S01]  /*5120*/  FSEL R40, R39, -INF , P6 ;  /* 0xff80000027287808 */ /* 0x000fe20003000000 */
[----:B------:R4:W5:Y:S01]  /*5130*/  LDS R14, [R29+0x2c320] ;  /* 0x02c320001d0e7984 */ /* 0x0009620000000800 */
[----:B------:R-:W-:Y:S01]  /*5140*/  FSEL R34, R34, -INF , P3 ;  /* 0xff80000022227808 */ /* 0x000fe20001800000 */
[--C-:B------:R-:W-:Y:S01]  /*5150*/  FFMA.FTZ R31, R26, UR4, -R15.reuse ;  /* 0x000000041a1f7c23 */ /* 0x100fe2000801080f */
[----:B------:R-:W-:Y:S01]  /*5160*/  FSEL R42, R42, -INF , P1 ;  /* 0xff8000002a2a7808 */ /* 0x000fe20000800000 */
[--C-:B------:R-:W-:Y:S01]  /*5170*/  FFMA.FTZ R38, R38, UR4, -R15.reuse ;  /* 0x0000000426267c23 */ /* 0x100fe2000801080f */
[----:B------:R-:W-:Y:S01]  /*5180*/  FSEL R28, R43, -INF , P2 ;  /* 0xff8000002b1c7808 */ /* 0x000fe20001000000 */
[----:B------:R-:W-:Y:S01]  /*5190*/  FFMA.FTZ R40, R40, UR4, -R15 ;  /* 0x0000000428287c23 */ /* 0x000fe2000801080f */
[----:B------:R-:W-:-:S02]  /*51a0*/  WARPGROUP.DEPBAR.LE gsb0, 0x0 ;  /* 0x00008000000079c5 */ /* 0x000fc40000010000 */
[--C-:B------:R-:W-:Y:S01]  /*51b0*/  FFMA.FTZ R39, R34, UR4, -R15.reuse ;  /* 0x0000000422277c23 */ /* 0x100fe2000801080f */
[--C-:B----4-:R-:W-:Y:S01]  /*51c0*/  FFMA.FTZ R29, R42, UR4, -R15.reuse ;  /* 0x000000042a1d7c23 */ /* 0x110fe2000801080f */
[----:B------:R-:W-:Y:S01]  /*51d0*/  FFMA.FTZ R28, R28, UR4, -R15 ;  /* 0x000000041c1c7c23 */ /* 0x000fe2000801080f */
[----:B------:R-:W4:Y:S01]  /*51e0*/  MUFU.EX2 R8, R8 ;  /* 0x0000000800087308 */ /* 0x000f220000000800 */
[----:B------:R-:W-:-:S04]  /*51f0*/  UIADD3 UR4, UR60, 0x2c500, URZ ;  /* 0x0002c5003c047890 */ /* 0x000fc8000fffe03f */
[----:B------:R-:W-:-:S03]  /*5200*/  USHF.R.U32.HI UR4, URZ, 0x4, UR4 ;  /* 0x000000043f047899 */ /* 0x000fc60008011604 */
[----:B------:R-:W-:Y:S01]  /*5210*/  MUFU.EX2 R24, R24 ;  /* 0x0000001800187308 */ /* 0x000fe20000000800 */
[----:B------:R-:W-:-:S04]  /*5220*/  ULOP3.LUT UR4, UR4, 0x3fff, URZ, 0xc0, !UPT ;  /* 0x00003fff04047892 */ /* 0x000fc8000f8ec03f */
[----:B------:R-:W-:-:S03]  /*5230*/  ULOP3.LUT UR4, UR4, 0x80000, URZ, 0xfc, !UPT ;  /* 0x0008000004047892 */ /* 0x000fc6000f8efc3f */
[----:B------:R-:W4:Y:S01]  /*5240*/  MUFU.EX2 R25, R25 ;  /* 0x0000001900197308 */ /* 0x000f220000000800 */
[----:B------:R-:W-:Y:S02]  /*5250*/  UIADD3 UR5, UR4, 0x80, URZ ;  /* 0x0000008004057890 */ /* 0x000fe4000fffe03f */
[----:B------:R-:W-:Y:S01]  /*5260*/  UIADD3 UR6, UR4, 0x100, URZ ;  /* 0x0000010004067890 */ /* 0x000fe2000fffe03f */
[--C-:B---3--:R-:W-:Y:S01]  /*5270*/  FADD.FTZ R44, R44, -R30.reuse ;  /* 0x8000001e2c2c7221 */ /* 0x108fe20000010000 */
[--C-:B------:R-:W-:Y:S01]  /*5280*/  FADD.FTZ R35, R48, -R30.reuse ;  /* 0x8000001e30237221 */ /* 0x100fe20000010000 */
[--C-:B------:R-:W-:Y:S01]  /*5290*/  FADD.FTZ R45, R45, -R30.reuse ;  /* 0x8000001e2d2d7221 */ /* 0x100fe20000010000 */
[--C-:B------:R-:W-:Y:S01]  /*52a0*/  FADD.FTZ R32, R49, -R30.reuse ;  /* 0x8000001e31207221 */ /* 0x100fe20000010000 */
[----:B------:R-:W3:Y:S01]  /*52b0*/  MUFU.EX2 R11, R11 ;  /* 0x0000000b000b7308 */ /* 0x000ee20000000800 */
[--C-:B------:R-:W-:Y:S01]  /*52c0*/  FADD.FTZ R36, R53, -R30.reuse ;  /* 0x8000001e35247221 */ /* 0x100fe20000010000 */
[--C-:B------:R-:W-:Y:S01]  /*52d0*/  FADD.FTZ R37, R216, -R30.reuse ;  /* 0x8000001ed8257221 */ /* 0x100fe20000010000 */
[----:B------:R-:W-:Y:S01]  /*52e0*/  FADD.FTZ R34, R217, -R30 ;  /* 0x8000001ed9227221 */ /* 0x000fe20000010000 */
[--C-:B-----5:R-:W-:Y:S01]  /*52f0*/  FADD.FTZ R49, R46, -R14.reuse ;  /* 0x8000000e2e317221 */ /* 0x120fe20000010000 */
[--C-:B------:R-:W-:Y:S01]  /*5300*/  FADD.FTZ R48, R47, -R14.reuse ;  /* 0x8000000e2f307221 */ /* 0x100fe20000010000 */
[--C-:B------:R-:W-:Y:S01]  /*5310*/  FADD.FTZ R53, R50, -R14.reuse ;  /* 0x8000000e32357221 */ /* 0x100fe20000010000 */
[--C-:B------:R-:W-:Y:S01]  /*5320*/  FADD.FTZ R50, R51, -R14.reuse ;  /* 0x8000000e33327221 */ /* 0x100fe20000010000 */
[----:B------:R-:W5:Y:S01]  /*5330*/  MUFU.EX2 R22, R22 ;  /* 0x0000001600167308 */ /* 0x000f620000000800 */
[--C-:B------:R-:W-:Y:S01]  /*5340*/  FADD.FTZ R47, R54, -R14.reuse ;  /* 0x8000000e362f7221 */ /* 0x100fe20000010000 */
[--C-:B------:R-:W-:Y:S01]  /*5350*/  FADD.FTZ R46, R55, -R14.reuse ;  /* 0x8000000e372e7221 */ /* 0x100fe20000010000 */
[--C-:B------:R-:W-:Y:S01]  /*5360*/  FADD.FTZ R43, R218, -R14.reuse ;  /* 0x8000000eda2b7221 */ /* 0x100fe20000010000 */
[--C-:B------:R-:W-:Y:S01]  /*5370*/  FADD.FTZ R219, R219, -R14.reuse ;  /* 0x8000000edbdb7221 */ /* 0x100fe20000010000 */
[--C-:B------:R-:W-:Y:S01]  /*5380*/  FADD.FTZ R222, R222, -R14.reuse ;  /* 0x8000000edede7221 */ /* 0x100fe20000010000 */
[----:B------:R-:W-:Y:S01]  /*5390*/  FADD.FTZ R223, R223, -R14 ;  /* 0x8000000edfdf7221 */ /* 0x000fe20000010000 */
[----:B-1----:R-:W-:Y:S01]  /*53a0*/  FMUL.FTZ R41, R9, R44 ;  /* 0x0000002c09297220 */ /* 0x002fe20000410000 */
[----:B------:R-:W1:Y:S01]  /*53b0*/  MUFU.EX2 R27, R27 ;  /* 0x0000001b001b7308 */ /* 0x000e620000000800 */
[----:B--2---:R-:W-:Y:S01]  /*53c0*/  F2FP.BF16.F32.PACK_AB R14, R10, R9 ;  /* 0x000000090a0e723e */ /* 0x004fe200000010ff */
[----:B----4-:R-:W-:Y:S01]  /*53d0*/  FMUL.FTZ R35, R8, R35 ;  /* 0x0000002308237220 */ /* 0x010fe20000410000 */
[----:B------:R-:W-:Y:S01]  /*53e0*/  F2FP.BF16.F32.PACK_AB R15, R25, R24 ;  /* 0x00000018190f723e */ /* 0x000fe200000010ff */
[----:B------:R-:W-:Y:S01]  /*53f0*/  BAR.SYNC.DEFER_BLOCKING 0x9, 0x100 ;  /* 0x0244000000007b1d */ /* 0x000fe20000010000 */
[----:B------:R-:W-:Y:S01]  /*5400*/  FMUL.FTZ R42, R10, R45 ;  /* 0x0000002d0a2a7220 */ /* 0x000fe20000410000 */
[C---:B---3--:R-:W-:Y:S01]  /*5410*/  FMUL.FTZ R32, R11.reuse, R32 ;  /* 0x000000200b207220 */ /* 0x048fe20000410000 */
[----:B------:R-:W-:Y:S01]  /*5420*/  F2FP.BF16.F32.PACK_AB R8, R11, R8 ;  /* 0x000000080b08723e */ /* 0x000fe200000010ff */
[----:B------:R-:W-:Y:S01]  /*5430*/  FADD.FTZ R33, R52, -R30 ;  /* 0x8000001e34217221 */ /* 0x000fe20000010000 */
[----:B------:R-:W-:Y:S01]  /*5440*/  IMAD R218, R4, 0x2000, R7 ;  /* 0x0000200004da7824 */ /* 0x000fe200078e0207 */
[----:B------:R-:W2:Y:S01]  /*5450*/  MUFU.EX2 R6, R6 ;  /* 0x0000000600067308 */ /* 0x000ea20000000800 */
[----:B------:R-:W-:Y:S01]  /*5460*/  FMUL.FTZ R24, R24, R49 ;  /* 0x0000003118187220 */ /* 0x000fe20000410000 */
[----:B------:R-:W-:Y:S01]  /*5470*/  FMUL.FTZ R25, R25, R48 ;  /* 0x0000003019197220 */ /* 0x000fe20000410000 */
[----:B-----5:R-:W-:Y:S01]  /*5480*/  FMUL.FTZ R53, R22, R53 ;  /* 0x0000003516357220 */ /* 0x020fe20000410000 */
[----:B------:R-:W-:Y:S01]  /*5490*/  F2FP.BF16.F32.PACK_AB R52, R32, R35 ;  /* 0x000000232034723e */ /* 0x000fe200000010ff */
[----:B------:R-:W-:Y:S01]  /*54a0*/  UMOV UR58, UR4 ;  /* 0x00000004003a7c82 */ /* 0x000fe20008000000 */
[----:B------:R-:W-:Y:S01]  /*54b0*/  UMOV UR14, UR5 ;  /* 0x00000005000e7c82 */ /* 0x000fe20008000000 */
[C---:B-1----:R-:W-:Y:S01]  /*54c0*/  F2FP.BF16.F32.PACK_AB R9, R27.reuse, R22 ;  /* 0x000000161b09723e */ /* 0x042fe200000010ff */
[----:B------:R-:W1:Y:S01]  /*54d0*/  MUFU.EX2 R13, R13 ;  /* 0x0000000d000d7308 */ /* 0x000e620000000800 */
[----:B------:R-:W-:Y:S01]  /*54e0*/  FMUL.FTZ R50, R27, R50 ;  /* 0x000000321b327220 */ /* 0x000fe20000410000 */
[----:B------:R-:W-:Y:S01]  /*54f0*/  UIADD3 UR5, UR4, 0x180, URZ ;  /* 0x0000018004057890 */ /* 0x000fe2000fffe03f */
[----:B------:R-:W-:Y:S01]  /*5500*/  MOV R7, UR58 ;  /* 0x0000003a00077c02 */ /* 0x000fe20008000f00 */
[----:B------:R-:W-:Y:S01]  /*5510*/  UMOV UR8, UR14 ;  /* 0x0000000e00087c82 */ /* 0x000fe20008000000 */
[----:B------:R-:W-:Y:S01]  /*5520*/  UIADD3 UR50, UR4, 0x10, URZ ;  /* 0x0000001004327890 */ /* 0x000fe2000fffe03f */
[----:B------:R-:W-:Y:S01]  /*5530*/  F2FP.BF16.F32.PACK_AB R53, R50, R53 ;  /* 0x000000353235723e */ /* 0x000fe200000010ff */
[----:B------:R-:W-:Y:S01]  /*5540*/  UIADD3 UR54, UR4, 0x190, URZ ;  /* 0x0000019004367890 */ /* 0x000fe2000fffe03f */
[----:B------:R-:W3:Y:S01]  /*5550*/  MUFU.EX2 R12, R12 ;  /* 0x0000000c000c7308 */ /* 0x000ee20000000800 */
[----:B--2---:R-:W-:Y:S01]  /*5560*/  FMUL.FTZ R33, R6, R33 ;  /* 0x0000002106217220 */ /* 0x004fe20000410000 */
[----:B------:R2:W-:Y:S01]  /*5570*/  STSM.16.M88.2 [R0+0x2c500], R14 ;  /* 0x02c5000e00007844 */ /* 0x0005e20000000100 */
[----:B------:R-:W-:Y:S01]  /*5580*/  UMOV UR18, UR5 ;  /* 0x0000000500127c82 */ /* 0x000fe20008000000 */
[----:B------:R-:W-:-:S02]  /*5590*/  UIADD3 UR5, UR4, 0x90, URZ ;  /* 0x0000009004057890 */ /* 0x000fc4000fffe03f */
[----:B------:R4:W-:Y:S01]  /*55a0*/  STSM.16.M88.2 [R0+0x2cd00], R8 ;  /* 0x02cd000800007844 */ /* 0x0009e20000000100 */
[----:B------:R-:W-:Y:S01]  /*55b0*/  UMOV UR10, UR18 ;  /* 0x00000012000a7c82 */ /* 0x000fe20008000000 */
[----:B------:R5:W4:Y:S01]  /*55c0*/  MUFU.EX2 R26, R39 ;  /* 0x00000027001a7308 */ /* 0x000b220000000800 */
[C---:B-1----:R-:W-:Y:S01]  /*55d0*/  FMUL.FTZ R36, R13.reuse, R36 ;  /* 0x000000240d247220 */ /* 0x042fe20000410000 */
[----:B------:R-:W-:Y:S01]  /*55e0*/  F2FP.BF16.F32.PACK_AB R10, R13, R6 ;  /* 0x000000060d0a723e */ /* 0x000fe200000010ff */
[----:B------:R-:W-:Y:S02]  /*55f0*/  UIADD3 UR46, UR4, 0x210, URZ ;  /* 0x00000210042e7890 */ /* 0x000fe4000fffe03f */
[----:B------:R-:W-:Y:S01]  /*5600*/  UIADD3 UR26, UR4, 0x20, URZ ;  /* 0x00000020041a7890 */ /* 0x000fe2000fffe03f */
[----:B--2---:R-:W-:Y:S01]  /*5610*/  F2FP.BF16.F32.PACK_AB R14, R42, R41 ;  /* 0x000000292a0e723e */ /* 0x004fe200000010ff */
[----:B------:R-:W-:Y:S01]  /*5620*/  UIADD3 UR30, UR4, 0xa0, URZ ;  /* 0x000000a0041e7890 */ /* 0x000fe2000fffe03f */
[----:B------:R-:W1:Y:S01]  /*5630*/  MUFU.EX2 R31, R31 ;  /* 0x0000001f001f7308 */ /* 0x000e620000000800 */
[--C-:B-----5:R-:W-:Y:S01]  /*5640*/  FADD.FTZ R39, R220, -R30.reuse ;  /* 0x8000001edc277221 */ /* 0x120fe20000010000 */
[----:B---3--:R-:W-:Y:S01]  /*5650*/  FMUL.FTZ R37, R12, R37 ;  /* 0x000000250c257220 */ /* 0x008fe20000410000 */
[----:B------:R-:W-:Y:S01]  /*5660*/  FADD.FTZ R30, R221, -R30 ;  /* 0x8000001edd1e7221 */ /* 0x000fe20000010000 */
[----:B------:R-:W-:Y:S01]  /*5670*/  F2FP.BF16.F32.PACK_AB R15, R25, R24 ;  /* 0x00000018190f723e */ /* 0x000fe200000010ff */
[----:B------:R-:W-:Y:S01]  /*5680*/  UIADD3 UR42, UR4, 0x120, URZ ;  /* 0x00000120042a7890 */ /* 0x000fe2000fffe03f */
[----:B----4-:R-:W-:Y:S01]  /*5690*/  F2FP.BF16.F32.PACK_AB R8, R36, R33 ;  /* 0x000000212408723e */ /* 0x010fe200000010ff */
[----:B------:R-:W-:Y:S01]  /*56a0*/  UIADD3 UR38, UR4, 0x1a0, URZ ;  /* 0x000001a004267890 */ /* 0x000fe2000fffe03f */
[----:B------:R-:W2:Y:S01]  /*56b0*/  MUFU.EX2 R21, R21 ;  /* 0x0000001500157308 */ /* 0x000ea20000000800 */
[----:B------:R-:W-:Y:S01]  /*56c0*/  FMUL.FTZ R47, R26, R47 ;  /* 0x0000002f1a2f7220 */ /* 0x000fe20000410000 */
[----:B------:R-:W-:-:S02]  /*56d0*/  UIADD3 UR34, UR4, 0x220, URZ ;  /* 0x0000022004227890 */ /* 0x000fc4000fffe03f */
[----:B------:R-:W-:-:S04]  /*56e0*/  UIADD3 UR22, UR4, 0x30, URZ ;  /* 0x0000003004167890 */ /* 0x000fc8000fffe03f */
[----:B------:R-:W3:Y:S01]  /*56f0*/  MUFU.EX2 R20, R20 ;  /* 0x0000001400147308 */ /* 0x000ee20000000800 */
[C---:B-1----:R-:W-:Y:S01]  /*5700*/  F2FP.BF16.F32.PACK_AB R11, R31.reuse, R26 ;  /* 0x0000001a1f0b723e */ /* 0x042fe200000010ff */
[----:B------:R-:W-:-:S04]  /*5710*/  FMUL.FTZ R46, R31, R46 ;  /* 0x0000002e1f2e7220 */ /* 0x000fc80000410000 */
[----:B------:R-:W-:Y:S01]  /*5720*/  STSM.16.M88.2 [R0+0x2d500], R10 ;  /* 0x02d5000a00007844 */ /* 0x000fe20000000100 */
[----:B------:R-:W-:Y:S01]  /*5730*/  F2FP.BF16.F32.PACK_AB R9, R46, R47 ;  /* 0x0000002f2e09723e */ /* 0x000fe200000010ff */
[----:B------:R-:W1:Y:S01]  /*5740*/  MUFU.EX2 R38, R38 ;  /* 0x0000002600267308 */ /* 0x000e620000000800 */
[C---:B--2---:R-:W-:Y:S01]  /*5750*/  FMUL.FTZ R34, R21.reuse, R34 ;  /* 0x0000002215227220 */ /* 0x044fe20000410000 */
[----:B------:R-:W-:-:S04]  /*5760*/  F2FP.BF16.F32.PACK_AB R12, R21, R12 ;  /* 0x0000000c150c723e */ /* 0x000fc800000010ff */
[----:B------:R-:W-:Y:S02]  /*5770*/  F2FP.BF16.F32.PACK_AB R34, R34, R37 ;  /* 0x000000252222723e */ /* 0x000fe400000010ff */
[----:B------:R-:W2:Y:S01]  /*5780*/  MUFU.EX2 R40, R40 ;  /* 0x0000002800287308 */ /* 0x000ea20000000800 */
[----:B---3--:R-:W-:-:S07]  /*5790*/  FMUL.FTZ R39, R20, R39 ;  /* 0x0000002714277220 */ /* 0x008fce0000410000 */
[----:B------:R-:W3:Y:S01]  /*57a0*/  MUFU.EX2 R23, R23 ;  /* 0x0000001700177308 */ /* 0x000ee20000000800 */
[----:B-1----:R-:W-:-:S07]  /*57b0*/  FMUL.FTZ R43, R38, R43 ;  /* 0x0000002b262b7220 */ /* 0x002fce0000410000 */
[----:B------:R-:W1:Y:S01]  /*57c0*/  MUFU.EX2 R29, R29 ;  /* 0x0000001d001d7308 */ /* 0x000e620000000800 */
[C---:B--2---:R-:W-:Y:S01]  /*57d0*/  F2FP.BF16.F32.PACK_AB R13, R40.reuse, R38 ;  /* 0x00000026280d723e */ /* 0x044fe200000010ff */
[----:B------:R-:W-:Y:S01]  /*57e0*/  FMUL.FTZ R6, R40, R219 ;  /* 0x000000db28067220 */ /* 0x000fe20000410000 */
[----:B------:R-:W-:-:S03]  /*57f0*/  SHF.R.U32.HI R219, RZ, 0x4, R218 ;  /* 0x00000004ffdb7819 */ /* 0x000fc600000116da */
[----:B------:R2:W-:Y:S01]  /*5800*/  STSM.16.M88.2 [R0+0x2dd00], R12 ;  /* 0x02dd000c00007844 */ /* 0x0005e20000000100 */
[----:B------:R-:W-:Y:S01]  /*5810*/  LOP3.LUT R219, R219, 0x3fff, RZ, 0xc0, !PT ;  /* 0x00003fffdbdb7812 */ /* 0x000fe200078ec0ff */
[----:B------:R-:W4:Y:S01]  /*5820*/  MUFU.EX2 R28, R28 ;  /* 0x0000001c001c7308 */ /* 0x000f220000000800 */
[C---:B---3--:R-:W-:Y:S01]  /*5830*/  F2FP.BF16.F32.PACK_AB R20, R23.reuse, R20 ;  /* 0x000000141714723e */ /* 0x048fe200000010ff */
[----:B------:R-:W-:Y:S01]  /*5840*/  FMUL.FTZ R30, R23, R30 ;  /* 0x0000001e171e7220 */ /* 0x000fe20000410000 */
[----:B------:R-:W-:Y:S02]  /*5850*/  R2UR UR56, R219 ;  /* 0x00000000db3872ca */ /* 0x000fe400000e0000 */
[----:B------:R-:W-:Y:S02]  /*5860*/  F2FP.BF16.F32.PACK_AB R35, R6, R43 ;  /* 0x0000002b0623723e */ /* 0x000fe400000010ff */
[----:B------:R-:W-:Y:S01]  /*5870*/  F2FP.BF16.F32.PACK_AB R30, R30, R39 ;  /* 0x000000271e1e723e */ /* 0x000fe200000010ff */
[----:B-1----:R-:W-:Y:S01]  /*5880*/  FMUL.FTZ R222, R29, R222 ;  /* 0x000000de1dde7220 */ /* 0x002fe20000410000 */
[----:B--2---:R-:W-:Y:S01]  /*5890*/  VIADD R12, R219, 0x100 ;  /* 0x00000100db0c7836 */ /* 0x004fe20000000000 */
[----:B------:R-:W-:-:S04]  /*58a0*/  MOV R6, UR59 ;  /* 0x0000003b00067c02 */ /* 0x000fc80008000f00 */
[----:B------:R-:W-:Y:S02]  /*58b0*/  R2UR UR24, R12 ;  /* 0x000000000c1872ca */ /* 0x000fe400000e0000 */
[----:B------:R-:W-:Y:S01]  /*58c0*/  UMOV UR12, UR56 ;  /* 0x00000038000c7c82 */ /* 0x000fe20008000000 */
[C---:B----4-:R-:W-:Y:S01]  /*58d0*/  F2FP.BF16.F32.PACK_AB R21, R28.reuse, R29 ;  /* 0x0000001d1c15723e */ /* 0x050fe200000010ff */
[----:B------:R-:W-:Y:S01]  /*58e0*/  FMUL.FTZ R223, R28, R223 ;  /* 0x000000df1cdf7220 */ /* 0x000fe20000410000 */
[----:B------:R-:W-:Y:S01]  /*58f0*/  UMOV UR16, UR56 ;  /* 0x0000003800107c82 */ /* 0x000fe20008000000 */
[----:B------:R-:W-:Y:S02]  /*5900*/  VIADD R12, R219, 0x180 ;  /* 0x00000180db0c7836 */ /* 0x000fe40000000000 */
[----:B------:R-:W-:Y:S01]  /*5910*/  STSM.16.M88.2 [R0+0x2e500], R20 ;  /* 0x02e5001400007844 */ /* 0x000fe20000000100 */
[----:B------:R-:W-:Y:S02]  /*5920*/  F2FP.BF16.F32.PACK_AB R31, R223, R222 ;  /* 0x000000dedf1f723e */ /* 0x000fe400000010ff */
[----:B------:R-:W-:Y:S01]  /*5930*/  R2UR UR20, R12 ;  /* 0x000000000c1472ca */ /* 0x000fe200000e0000 */
[----:B------:R1:W-:Y:S06]  /*5940*/  MEMBAR.ALL.CTA ;  /* 0x0000000000007992 */ /* 0x0003ec0000008000 */
[----:B-1----:R-:W1:Y:S01]  /*5950*/  FENCE.VIEW.ASYNC.S ;  /* 0x00000000000073c6 */ /* 0x002e620000000000 */
[----:B------:R-:W-:Y:S01]  /*5960*/  VIADD R12, R5, 0x80 ;  /* 0x00000080050c7836 */ /* 0x000fe20000000000 */
[----:B------:R-:W-:Y:S01]  /*5970*/  UMOV UR28, UR24 ;  /* 0x00000018001c7c82 */ /* 0x000fe20008000000 */
[----:B------:R-:W-:Y:S01]  /*5980*/  UMOV UR40, UR24 ;  /* 0x0000001800287c82 */ /* 0x000fe20008000000 */
[----:B------:R-:W-:Y:S01]  /*5990*/  UMOV UR36, UR24 ;  /* 0x0000001800247c82 */ /* 0x000fe20008000000 */
[----:B------:R-:W-:Y:S01]  /*59a0*/  UMOV UR32, UR24 ;  /* 0x0000001800207c82 */ /* 0x000fe20008000000 */
[----:B-1----:R-:W-:Y:S06]  /*59b0*/  BAR.SYNC.DEFER_BLOCKING 0x9, 0x100 ;  /* 0x0244000000007b1d */ /* 0x002fec0000010000 */
[----:B------:R-:W-:Y:S04]  /*59c0*/  STSM.16.M88.2 [R0+0x2ed00], R14 ;  /* 0x02ed000e00007844 */ /* 0x000fe80000000100 */
[----:B------:R-:W-:Y:S04]  /*59d0*/  STSM.16.M88.2 [R0+0x2f500], R52 ;  /* 0x02f5003400007844 */ /* 0x000fe80000000100 */
[----:B------:R1:W-:Y:S04]  /*59e0*/  STSM.16.M88.2 [R0+0x2fd00], R8 ;  /* 0x02fd000800007844 */ /* 0x0003e80000000100 */
[----:B------:R-:W-:Y:S04]  /*59f0*/  STSM.16.M88.2 [R0+0x30500], R34 ;  /* 0x0305002200007844 */ /* 0x000fe80000000100 */
[----:B------:R2:W-:Y:S01]  /*5a00*/  STSM.16.M88.2 [R0+0x30d00], R30 ;  /* 0x030d001e00007844 */ /* 0x0005e20000000100 */
[----:B------:R-:W-:Y:S01]  /*5a10*/  WARPGROUP.ARRIVE ;  /* 0x00000000000079c5 */ /* 0x000fe20000000000 */
[----:B-1----:R-:W-:-:S05]  /*5a20*/  VIADD R8, R219, 0x80 ;  /* 0x00000080db087836 */ /* 0x002fca0000000000 */
[----:B------:R-:W-:Y:S01]  /*5a30*/  HGMMA.64x16x16.F32.BF16 R56, gdesc[UR56].tnspA.tnspB, R56 ;  /* 0x60200000383879f0 */ /* 0x000fe20008701838 */
[----:B------:R-:W-:-:S03]  /*5a40*/  R2UR UR48, R8 ;  /* 0x00000000083072ca */ /* 0x000fc600000e0000 */
[----:B------:R-:W-:Y:S01]  /*5a50*/  HGMMA.64x16x16.F32.BF16 R64, gdesc[UR12].tnspA.tnspB, R64 ;  /* 0x602000000c4079f0 */ /* 0x000fe20008701840 */
[----:B------:R-:W-:Y:S01]  /*5a60*/  UMOV UR14, UR6 ;  /* 0x00000006000e7c82 */ /* 0x000fe20008000000 */
[----:B------:R-:W-:Y:S01]  /*5a70*/  UIADD3 UR6, UR4, 0x200, URZ ;  /* 0x0000020004067890 */ /* 0x000fe2000fffe03f */
[----:B------:R-:W-:Y:S01]  /*5a80*/  UMOV UR12, UR56 ;  /* 0x00000038000c7c82 */ /* 0x000fe20008000000 */
[----:B------:R-:W-:Y:S01]  /*5a90*/  UMOV UR13, UR57 ;  /* 0x00000039000d7c82 */ /* 0x000fe20008000000 */
[----:B------:R-:W-:Y:S02]  /*5aa0*/  UMOV UR15, 0x40 ;  /* 0x00000040000f7882 */ /* 0x000fe40000000000 */
[----:B------:R-:W-:Y:S01]  /*5ab0*/  HGMMA.64x16x16.F32.BF16 R72, gdesc[UR12].tnspA.tnspB, R72 ;  /* 0x602000000c4879f0 */ /* 0x000fe20008701848 */
[----:B------:R-:W-:Y:S01]  /*5ac0*/  UMOV UR12, UR14 ;  /* 0x0000000e000c7c82 */ /* 0x000fe20008000000 */
[----:B------:R-:W-:Y:S01]  /*5ad0*/  UMOV UR13, UR15 ;  /* 0x0000000f000d7c82 */ /* 0x000fe20008000000 */
[----:B------:R-:W-:Y:S01]  /*5ae0*/  UMOV UR52, UR48 ;  /* 0x0000003000347c82 */ /* 0x000fe20008000000 */
[----:B------:R-:W-:Y:S01]  /*5af0*/  HGMMA.64x16x16.F32.BF16 R80, gdesc[UR16].tnspA.tnspB, R80 ;  /* 0x60200000105079f0 */ /* 0x000fe20008701850 */
[----:B------:R-:W-:Y:S01]  /*5b00*/  UMOV UR16, UR56 ;  /* 0x0000003800107c82 */ /* 0x000fe20008000000 */
[----:B------:R-:W-:Y:S01]  /*5b10*/  UMOV UR17, UR57 ;  /* 0x0000003900117c82 */ /* 0x000fe20008000000 */
[----:B------:R-:W-:Y:S01]  /*5b20*/  UMOV UR18, UR6 ;  /* 0x0000000600127c82 */ /* 0x000fe20008000000 */
[----:B------:R-:W-:Y:S01]  /*5b30*/  UMOV UR19, 0x40 ;  /* 0x0000004000137882 */ /* 0x000fe20000000000 */
[----:B------:R-:W-:Y:S01]  /*5b40*/  UIADD3 UR6, UR4, 0x110, URZ ;  /* 0x0000011004067890 */ /* 0x000fe2000fffe03f */
[----:B------:R-:W-:Y:S01]  /*5b50*/  HGMMA.64x16x16.F32.BF16 R88, gdesc[UR16].tnspA.tnspB, R88 ;  /* 0x60200000105879f0 */ /* 0x000fe20008701858 */
[----:B------:R-:W-:Y:S01]  /*5b60*/  UMOV UR14, UR18 ;  /* 0x00000012000e7c82 */ /* 0x000fe20008000000 */
[----:B------:R-:W-:Y:S01]  /*5b70*/  UMOV UR15, UR19 ;  /* 0x00000013000f7c82 */ /* 0x000fe20008000000 */
[----:B------:R-:W-:Y:S01]  /*5b80*/  UMOV UR16, UR48 ;  /* 0x0000003000107c82 */ /* 0x000fe20008000000 */
[----:B------:R-:W-:Y:S01]  /*5b90*/  UMOV UR17, UR49 ;  /* 0x0000003100117c82 */ /* 0x000fe20008000000 */
[----:B------:R-:W-:Y:S01]  /*5ba0*/  UMOV UR18, UR5 ;  /* 0x0000000500127c82 */ /* 0x000fe20008000000 */
[----:B------:R-:W-:Y:S01]  /*5bb0*/  UMOV UR19, 0x40 ;  /* 0x0000004000137882 */ /* 0x000fe20000000000 */
[----:B------:R-:W-:Y:S01]  /*5bc0*/  UMOV UR56, UR18 ;  /* 0x0000001200387c82 */ /* 0x000fe20008000000 */
[----:B------:R-:W-:Y:S01]  /*5bd0*/  UMOV UR57, UR19 ;  /* 0x0000001300397c82 */ /* 0x000fe20008000000 */
[----:B------:R-:W-:Y:S01]  /*5be0*/  UMOV UR44, UR48 ;  /* 0x00000030002c7c82 */ /* 0x000fe20008000000 */
[----:B------:R-:W-:Y:S01]  /*5bf0*/  MOV R221, UR56 ;  /* 0x0000003800dd7c02 */ /* 0x000fe20008000f00 */
[----:B------:R-:W-:Y:S01]  /*5c00*/  UMOV UR56, UR12 ;  /* 0x0000000c00387c82 */ /* 0x000fe20008000000 */
[----:B------:R-:W-:Y:S01]  /*5c10*/  UIADD3 UR5, UR60, 0x2ed00, URZ ;  /* 0x0002ed003c057890 */ /* 0x000fe2000fffe03f */
[----:B------:R-:W-:Y:S01]  /*5c20*/  MOV R11, UR56 ;  /* 0x00000038000b7c02 */ /* 0x000fe20008000f00 */
[----:B------:R-:W-:Y:S01]  /*5c30*/  UMOV UR12, UR20 ;  /* 0x00000014000c7c82 */ /* 0x000fe20008000000 */
[----:B------:R-:W-:Y:S01]  /*5c40*/  MOV R220, UR57 ;  /* 0x0000003900dc7c02 */ /* 0x000fe20008000f00 */
[----:B------:R-:W-:Y:S01]  /*5c50*/  USHF.R.U32.HI UR5, URZ, 0x4, UR5 ;  /* 0x000000043f057899 */ /* 0x000fe20008011605 */
[----:B------:R-:W-:Y:S01]  /*5c60*/  UMOV UR57, UR13 ;  /* 0x0000000d00397c82 */ /* 0x000fe20008000000 */
[----:B------:R-:W-:Y:S01]  /*5c70*/  UMOV UR13, UR21 ;  /* 0x00000015000d7c82 */ /* 0x000fe20008000000 */
[----:B------:R-:W-:Y:S01]  /*5c80*/  MOV R10, UR57 ;  /* 0x00000039000a7c02 */ /* 0x000fe20008000f00 */
[----:B------:R-:W-:Y:S01]  /*5c90*/  UMOV UR57, 0x40000040 ;  /* 0x4000004000397882 */ /* 0x000fe20000000000 */
[----:B------:R-:W-:Y:S04]  /*5ca0*/  HGMMA.64x16x16.F32.BF16 R56, gdesc[UR48].tnspA.tnspB, R56 ;  /* 0x60200000303879f0 */ /* 0x000fe80008701838 */
[----:B------:R-:W-:Y:S01]  /*5cb0*/  HGMMA.64x16x16.F32.BF16 R64, gdesc[UR16].tnspA.tnspB, R64 ;  /* 0x60200000104079f0 */ /* 0x000fe20008701840 */
[----:B------:R-:W-:Y:S01]  /*5cc0*/  UMOV UR16, UR48 ;  /* 0x0000003000107c82 */ /* 0x000fe20008000000 */
[----:B------:R-:W-:Y:S01]  /*5cd0*/  UMOV UR17, UR49 ;  /* 0x0000003100117c82 */ /* 0x000fe20008000000 */
[----:B------:R-:W-:Y:S01]  /*5ce0*/  UMOV UR18, UR6 ;  /* 0x0000000600127c82 */ /* 0x000fe20008000000 */
[----:B------:R-:W-:Y:S01]  /*5cf0*/  UMOV UR19, 0x40 ;  /* 0x0000004000137882 */ /* 0x000fe20000000000 */
[----:B------:R-:W-:Y:S01]  /*5d00*/  R2UR UR6, R5 ;  /* 0x00000000050672ca */ /* 0x000fe200000e0000 */
[----:B------:R-:W-:Y:S01]  /*5d10*/  UMOV UR58, UR18 ;  /* 0x00000012003a7c82 */ /* 0x000fe20008000000 */
[----:B------:R-:W-:Y:S01]  /*5d20*/  UMOV UR59, UR19 ;  /* 0x00000013003b7c82 */ /* 0x000fe20008000000 */
[----:B------:R-:W-:Y:S01]  /*5d30*/  HGMMA.64x16x16.F32.BF16 R72, gdesc[UR16].tnspA.tnspB, R72 ;  /* 0x60200000104879f0 */ /* 0x000fe20008701848 */
[----:B------:R-:W-:Y:S01]  /*5d40*/  MOV R217, UR58 ;  /* 0x0000003a00d97c02 */ /* 0x000fe20008000f00 */
[----:B------:R-:W-:Y:S01]  /*5d50*/  UMOV UR58, UR14 ;  /* 0x0000000e003a7c82 */ /* 0x000fe20008000000 */
[----:B------:R-:W-:Y:S01]  /*5d60*/  UIADD3 UR14, UR4, 0xb0, URZ ;  /* 0x000000b0040e7890 */ /* 0x000fe2000fffe03f */
[----:B------:R-:W-:Y:S01]  /*5d70*/  HGMMA.64x16x16.F32.BF16 R80, gdesc[UR52].tnspA.tnspB, R80 ;  /* 0x60200000345079f0 */ /* 0x000fe20008701850 */
[----:B------:R-:W-:Y:S01]  /*5d80*/  MOV R23, UR58 ;  /* 0x0000003a00177c02 */ /* 0x000fe20008000f00 */
[----:B------:R-:W-:Y:S01]  /*5d90*/  UMOV UR58, UR10 ;  /* 0x0000000a003a7c82 */ /* 0x000fe20008000000 */
[----:B------:R-:W-:Y:S01]  /*5da0*/  UIADD3 UR10, UR4, 0x130, URZ ;  /* 0x00000130040a7890 */ /* 0x000fe2000fffe03f */
[----:B------:R-:W-:Y:S01]  /*5db0*/  MOV R216, UR59 ;  /* 0x0000003b00d87c02 */ /* 0x000fe20008000f00 */
[----:B------:R-:W-:Y:S01]  /*5dc0*/  UIADD3 UR18, UR4, 0x1b0, URZ ;  /* 0x000001b004127890 */ /* 0x000fe2000fffe03f */
[----:B------:R-:W-:Y:S01]  /*5dd0*/  HGMMA.64x16x16.F32.BF16 R88, gdesc[UR44].tnspA.tnspB, R88 ;  /* 0x602000002c5879f0 */ /* 0x000fe20008701858 */
[----:B------:R-:W-:Y:S01]  /*5de0*/  UMOV UR56, UR6 ;  /* 0x0000000600387c82 */ /* 0x000fe20008000000 */
[----:B------:R-:W-:Y:S01]  /*5df0*/  UIADD3 UR6, UR4, 0x230, URZ ;  /* 0x0000023004067890 */ /* 0x000fe2000fffe03f */
[----:B------:R-:W-:Y:S01]  /*5e00*/  MOV R9, UR58 ;  /* 0x0000003a00097c02 */ /* 0x000fe20008000f00 */
[----:B------:R-:W-:Y:S01]  /*5e10*/  UMOV UR59, UR15 ;  /* 0x0000000f003b7c82 */ /* 0x000fe20008000000 */
[----:B------:R-:W-:Y:S01]  /*5e20*/  UMOV UR52, UR8 ;  /* 0x0000000800347c82 */ /* 0x000fe20008000000 */
[----:B------:R-:W-:Y:S01]  /*5e30*/  MOV R22, UR59 ;  /* 0x0000003b00167c02 */ /* 0x000fe20008000f00 */
        /* <DEDUP_REMOVED lines=8> */
[----:B------:R-:W-:Y:S01]  /*5ec0*/  UMOV UR19, 0x40 ;  /* 0x0000004000137882 */ /* 0x000fe20000000000 */
[----:B------:R-:W-:Y:S01]  /*5ed0*/  UMOV UR4, UR20 ;  /* 0x0000001400047c82 */ /* 0x000fe20008000000 */
[----:B------:R-:W-:Y:S01]  /*5ee0*/  MOV R8, UR59 ;  /* 0x0000003b00087c02 */ /* 0x000fe20008000f00 */
[----:B------:R-:W-:-:S02]  /*5ef0*/  UMOV UR59, 0x8 ;  /* 0x00000008003b7882 */ /* 0x000fc40000000000 */
[----:B------:R-:W-:Y:S01]  /*5f00*/  IMAD.U32 R21, RZ, RZ, UR59 ;  /* 0x0000003bff157e24 */ /* 0x000fe2000f8e00ff */
[----:B------:R-:W-:Y:S01]  /*5f10*/  HGMMA.64x16x16.F32.BF16 R56, gdesc[UR24].tnspA.tnspB, R56 ;  /* 0x60200000183879f0 */ /* 0x000fe20008701838 */
[----:B------:R-:W-:-:S03]  /*5f20*/  UMOV UR25, 0x40000040 ;  /* 0x4000004000197882 */ /* 0x000fc60000000000 */
[----:B------:R-:W-:Y:S04]  /*5f30*/  HGMMA.64x16x16.F32.BF16 R64, gdesc[UR28].tnspA.tnspB, R64 ;  /* 0x602000001c4079f0 */ /* 0x000fe80008701840 */
[----:B------:R-:W-:Y:S04]  /*5f40*/  HGMMA.64x16x16.F32.BF16 R72, gdesc[UR40].tnspA.tnspB, R72 ;  /* 0x60200000284879f0 */ /* 0x000fe80008701848 */
[----:B------:R-:W-:Y:S01]  /*5f50*/  HGMMA.64x16x16.F32.BF16 R80, gdesc[UR36].tnspA.tnspB, R80 ;  /* 0x60200000245079f0 */ /* 0x000fe20008701850 */
[----:B------:R-:W-:Y:S01]  /*5f60*/  UMOV UR36, UR52 ;  /* 0x0000003400247c82 */ /* 0x000fe20008000000 */
[----:B------:R-:W-:-:S02]  /*5f70*/  UMOV UR37, UR53 ;  /* 0x0000003500257c82 */ /* 0x000fc40008000000 */
[----:B------:R-:W-:Y:S01]  /*5f80*/  HGMMA.64x16x16.F32.BF16 R88, gdesc[UR32].tnspA.tnspB, R88 ;  /* 0x60200000205879f0 */ /* 0x000fe20008701858 */
[----:B------:R-:W-:-:S03]  /*5f90*/  ULOP3.LUT UR32, UR5, 0x3fff, URZ, 0xc0, !UPT ;  /* 0x00003fff05207892 */ /* 0x000fc6000f8ec03f */
[----:B------:R-:W-:Y:S01]  /*5fa0*/  UMOV UR5, UR21 ;  /* 0x0000001500057c82 */ /* 0x000fe20008000000 */
[----:B------:R-:W-:-:S07]  /*5fb0*/  ULOP3.LUT UR24, UR32, 0x400000, URZ, 0xfc, !UPT ;  /* 0x0040000020187892 */ /* 0x000fce000f8efc3f */
[----:B------:R-:W-:Y:S02]  /*5fc0*/  UMOV UR58, UR24 ;  /* 0x00000018003a7c82 */ /* 0x000fe40008000000 */
[----:B------:R-:W-:Y:S01]  /*5fd0*/  IMAD.U32 R20, RZ, RZ, UR58 ;  /* 0x0000003aff147e24 */ /* 0x000fe2000f8e00ff */
[----:B------:R-:W-:Y:S01]  /*5fe0*/  HGMMA.64x16x16.F32.BF16 R56, gdesc[UR20].tnspA.tnspB, R56 ;  /* 0x60200000143879f0 */ /* 0x000fe20008701838 */
[----:B------:R-:W-:Y:S01]  /*5ff0*/  VIADD R218, R218, 0xffff0000 ;  /* 0xffff0000dada7836 */ /* 0x000fe20000000000 */
[----:B------:R-:W-:Y:S02]  /*6000*/  UMOV UR21, 0x40000040 ;  /* 0x4000004000157882 */ /* 0x000fe40000000000 */
[----:B------:R-:W-:Y:S01]  /*6010*/  HGMMA.64x16x16.F32.BF16 R64, gdesc[UR12].tnspA.tnspB, R64 ;  /* 0x602000000c4079f0 */ /* 0x000fe20008701840 */
[----:B------:R-:W-:-:S03]  /*6020*/  UMOV UR13, UR21 ;  /* 0x00000015000d7c82 */ /* 0x000fc60008000000 */
[----:B------:R-:W-:Y:S01]  /*6030*/  HGMMA.64x16x16.F32.BF16 R72, gdesc[UR8].tnspA.tnspB, R72 ;  /* 0x60200000084879f0 */ /* 0x000fe20008701848 */
[----:B------:R-:W-:Y:S01]  /*6040*/  S2UR UR8, SR_CTAID.Z ;  /* 0x00000000000879c3 */ /* 0x000fe20000002700 */
[----:B------:R-:W-:Y:S01]  /*6050*/  SHF.R.U32.HI R218, RZ, 0x4, R218 ;  /* 0x00000004ffda7819 */ /* 0x000fe200000116da */
[----:B------:R-:W-:Y:S01]  /*6060*/  UMOV UR9, UR21 ;  /* 0x0000001500097c82 */ /* 0x000fe20008000000 */
[----:B------:R-:W-:Y:S01]  /*6070*/  HGMMA.64x16x16.F32.BF16 R80, gdesc[UR16].tnspA.tnspB, R80 ;  /* 0x60200000105079f0 */ /* 0x000fe20008701850 */
[----:B------:R-:W-:-:S03]  /*6080*/  UMOV UR17, UR21 ;  /* 0x0000001500117c82 */ /* 0x000fc60008000000 */
[----:B------:R-:W-:Y:S01]  /*6090*/  HGMMA.64x16x16.F32.BF16 R88, gdesc[UR4].tnspA.tnspB, R88, gsb0 ;  /* 0x60200000045879f0 */ /* 0x000fe20008001858 */
[----:B------:R1:W-:Y:S06]  /*60a0*/  MEMBAR.ALL.CTA ;  /* 0x0000000000007992 */ /* 0x0003ec0000008000 */
[----:B-1----:R-:W1:Y:S01]  /*60b0*/  FENCE.VIEW.ASYNC.S ;  /* 0x00000000000073c6 */ /* 0x002e620000000000 */
[----:B------:R-:W-:Y:S01]  /*60c0*/  R2UR UR5, R12 ;  /* 0x000000000c0572ca */ /* 0x000fe200000e0000 */
[----:B------:R-:W-:Y:S01]  /*60d0*/  UIADD3 UR4, UR24, 0x80, URZ ;  /* 0x0000008018047890 */ /* 0x000fe2000fffe03f */
[----:B-1----:R-:W-:Y:S06]  /*60e0*/  BAR.SYNC.DEFER_BLOCKING 0x9, 0x100 ;  /* 0x0244000000007b1d */ /* 0x002fec0000010000 */
[----:B--2---:R-:W-:-:S06]  /*60f0*/  WARPGROUP.ARRIVE ;  /* 0x00000000000079c5 */ /* 0x004fcc0000000000 */
[----:B------:R-:W-:Y:S01]  /*6100*/  HGMMA.64x64x16.F32.BF16 R24, gdesc[UR56].tnspA, RZ, !UPT ;  /* 0x20e00000381879f0 */ /* 0x000fe2000c7018ff */
[----:B------:R-:W-:Y:S01]  /*6110*/  UMOV UR56, UR5 ;  /* 0x0000000500387c82 */ /* 0x000fe20008000000 */
[----:B------:R-:W-:Y:S01]  /*6120*/  UMOV UR57, 0x40000040 ;  /* 0x4000004000397882 */ /* 0x000fe20000000000 */
[----:B------:R-:W-:Y:S01]  /*6130*/  UMOV UR58, UR4 ;  /* 0x00000004003a7c82 */ /* 0x000fe20008000000 */
[----:B------:R-:W-:Y:S01]  /*6140*/  UMOV UR59, 0x8 ;  /* 0x00000008003b7882 */ /* 0x000fe20000000000 */
[----:B------:R-:W-:Y:S01]  /*6150*/  IMAD.U32 R14, RZ, RZ, UR58 ;  /* 0x0000003aff0e7e24 */ /* 0x000fe2000f8e00ff */
[----:B------:R-:W-:Y:S01]  /*6160*/  UIADD3 UR4, UR24, 0x100, URZ ;  /* 0x0000010018047890 */ /* 0x000fe2000fffe03f */
[----:B------:R-:W-:Y:S01]  /*6170*/  IMAD.U32 R15, RZ, RZ, UR59 ;  /* 0x0000003bff0f7e24 */ /* 0x000fe2000f8e00ff */
[----:B------:R-:W-:Y:S01]  /*6180*/  HGMMA.64x64x16.F32.BF16 R24, gdesc[UR56].tnspA, R24 ;  /* 0x20e00000381879f0 */ /* 0x000fe20008701818 */
[----:B------:R-:W-:Y:S01]  /*6190*/  R2UR UR59, R8 ;  /* 0x00000000083b72ca */ /* 0x000fe200000e0000 */
[----:B------:R-:W-:Y:S01]  /*61a0*/  VIADD R8, R5, 0x100 ;  /* 0x0000010005087836 */ /* 0x000fe20000000000 */
[----:B------:R-:W-:-:S02]  /*61b0*/  R2UR UR58, R9 ;  /* 0x00000000093a72ca */ /* 0x000fc400000e0000 */
[----:B------:R-:W-:Y:S02]  /*61c0*/  R2UR UR57, R10 ;  /* 0x000000000a3972ca */ /* 0x000fe400000e0000 */
[----:B------:R-:W-:Y:S02]  /*61d0*/  R2UR UR56, R11 ;  /* 0x000000000b3872ca */ /* 0x000fe400000e0000 */
[----:B------:R-:W-:Y:S01]  /*61e0*/  R2UR UR5, R8 ;  /* 0x00000000080572ca */ /* 0x000fe200000e0000 */
[----:B------:R-:W-:-:S04]  /*61f0*/  VIADD R8, R5, 0x180 ;  /* 0x0000018005087836 */ /* 0x000fc80000000000 */
[----:B------:R-:W-:Y:S01]  /*6200*/  UMOV UR29, UR59 ;  /* 0x0000003b001d7c82 */ /* 0x000fe20008000000 */
[----:B------:R-:W-:Y:S01]  /*6210*/  UMOV UR59, 0x8 ;  /* 0x00000008003b7882 */ /* 0x000fe20000000000 */
[----:B------:R-:W-:Y:S01]  /*6220*/  UMOV UR28, UR58 ;  /* 0x0000003a001c7c82 */ /* 0x000fe20008000000 */
[----:B------:R-:W-:Y:S01]  /*6230*/  UMOV UR58, UR4 ;  /* 0x00000004003a7c82 */ /* 0x000fe20008000000 */
[----:B------:R-:W-:Y:S01]  /*6240*/  UMOV UR41, UR57 ;  /* 0x0000003900297c82 */ /* 0x000fe20008000000 */
[----:B------:R-:W-:Y:S01]  /*6250*/  UMOV UR57, 0x40000040 ;  /* 0x4000004000397882 */ /* 0x000fe20000000000 */
[----:B------:R-:W-:Y:S01]  /*6260*/  UMOV UR40, UR56 ;  /* 0x0000003800287c82 */ /* 0x000fe20008000000 */
[----:B------:R-:W-:Y:S01]  /*6270*/  IMAD.U32 R12, RZ, RZ, UR58 ;  /* 0x0000003aff0c7e24 */ /* 0x000fe2000f8e00ff */
[----:B------:R-:W-:Y:S01]  /*6280*/  UMOV UR56, UR5 ;  /* 0x0000000500387c82 */ /* 0x000fe20008000000 */
[----:B------:R-:W-:Y:S01]  /*6290*/  IMAD.U32 R13, RZ, RZ, UR59 ;  /* 0x0000003bff0d7e24 */ /* 0x000fe2000f8e00ff */
[----:B------:R-:W-:Y:S01]  /*62a0*/  R2UR UR5, R8 ;  /* 0x00000000080572ca */ /* 0x000fe200000e0000 */
[----:B------:R-:W-:Y:S01]  /*62b0*/  UIADD3 UR4, UR24, 0x180, URZ ;  /* 0x0000018018047890 */ /* 0x000fe2000fffe03f */
[----:B------:R-:W-:Y:S01]  /*62c0*/  VIADD R8, R5, 0x200 ;  /* 0x0000020005087836 */ /* 0x000fe20000000000 */
[----:B------:R-:W-:Y:S01]  /*62d0*/  HGMMA.64x64x16.F32.BF16 R24, gdesc[UR56].tnspA, R24 ;  /* 0x20e00000381879f0 */ /* 0x000fe20008701818 */
[----:B------:R-:W-:-:S09]  /*62e0*/  R2UR UR59, R22 ;  /* 0x00000000163b72ca */ /* 0x000fd200000e0000 */
[----:B------:R-:W-:Y:S01]  /*62f0*/  UMOV UR56, UR5 ;  /* 0x0000000500387c82 */ /* 0x000fe20008000000 */
[----:B------:R-:W-:Y:S01]  /*6300*/  R2UR UR58, R23 ;  /* 0x00000000173a72ca */ /* 0x000fe200000e0000 */
[----:B------:R-:W-:Y:S01]  /*6310*/  UMOV UR57, 0x40000040 ;  /* 0x4000004000397882 */ /* 0x000fe20000000000 */
[----:B------:R-:W-:Y:S01]  /*6320*/  R2UR UR5, R8 ;  /* 0x00000000080572ca */ /* 0x000fe200000e0000 */
[----:B------:R-:W-:Y:S01]  /*6330*/  VIADD R22, R219, 0x400 ;  /* 0x00000400db167836 */ /* 0x000fe20000000000 */
[----:B------:R-:W-:Y:S01]  /*6340*/  UMOV UR49, UR59 ;  /* 0x0000003b00317c82 */ /* 0x000fe20008000000 */
[----:B------:R-:W-:-:S08]  /*6350*/  UMOV UR59, 0x8 ;  /* 0x00000008003b7882 */ /* 0x000fd00000000000 */
[----:B------:R-:W-:Y:S01]  /*6360*/  UMOV UR48, UR58 ;  /* 0x0000003a00307c82 */ /* 0x000fe20008000000 */
[----:B------:R-:W-:Y:S01]  /*6370*/  UMOV UR58, UR4 ;  /* 0x00000004003a7c82 */ /* 0x000fe20008000000 */
[----:B------:R-:W-:Y:S01]  /*6380*/  IMAD.U32 R11, RZ, RZ, UR59 ;  /* 0x0000003bff0b7e24 */ /* 0x000fe2000f8e00ff */
[----:B------:R-:W-:Y:S01]  /*6390*/  UIADD3 UR4, UR24, 0x200, URZ ;  /* 0x0000020018047890 */ /* 0x000fe2000fffe03f */
[----:B------:R-:W-:Y:S01]  /*63a0*/  IMAD.U32 R10, RZ, RZ, UR58 ;  /* 0x0000003aff0a7e24 */ /* 0x000fe2000f8e00ff */
[----:B------:R-:W-:Y:S01]  /*63b0*/  HGMMA.64x64x16.F32.BF16 R24, gdesc[UR56].tnspA, R24 ;  /* 0x20e00000381879f0 */ /* 0x000fe20008701818 */
[----:B------:R-:W-:Y:S01]  /*63c0*/  R2UR UR59, R216 ;  /* 0x00000000d83b72ca */ /* 0x000fe200000e0000 */
[----:B------:R-:W-:Y:S01]  /*63d0*/  IMAD R216, R229, 0x2000, R230 ;  /* 0x00002000e5d87824 */ /* 0x000fe200078e02e6 */
[----:B------:R-:W-:Y:S02]  /*63e0*/  R2UR UR58, R217 ;  /* 0x00000000d93a72ca */ /* 0x000fe400000e0000 */
[----:B------:R-:W-:-:S02]  /*63f0*/  R2UR UR57, R220 ;  /* 0x00000000dc3972ca */ /* 0x000fc400000e0000 */
[----:B------:R-:W-:Y:S02]  /*6400*/  R2UR UR56, R221 ;  /* 0x00000000dd3872ca */ /* 0x000fe400000e0000 */
[----:B------:R-:W-:-:S05]  /*6410*/  SHF.R.S32.HI R217, RZ, 0x1f, R216 ;  /* 0x0000001fffd97819 */ /* 0x000fca00000114d8 */
[----:B------:R-:W-:Y:S01]  /*6420*/  UMOV UR53, UR59 ;  /* 0x0000003b00357c82 */ /* 0x000fe20008000000 */
[----:B------:R-:W-:Y:S01]  /*6430*/  UMOV UR59, 0x8 ;  /* 0x00000008003b7882 */ /* 0x000fe20000000000 */
[----:B------:R-:W-:Y:S01]  /*6440*/  UMOV UR52, UR58 ;  /* 0x0000003a00347c82 */ /* 0x000fe20008000000 */
[----:B------:R-:W-:Y:S01]  /*6450*/  UMOV UR58, UR4 ;  /* 0x00000004003a7c82 */ /* 0x000fe20008000000 */
[----:B------:R-:W-:Y:S01]  /*6460*/  UMOV UR45, UR57 ;  /* 0x00000039002d7c82 */ /* 0x000fe20008000000 */
[----:B------:R-:W-:Y:S01]  /*6470*/  UMOV UR57, 0x40000040 ;  /* 0x4000004000397882 */ /* 0x000fe20000000000 */
[----:B------:R-:W-:Y:S01]  /*6480*/  UMOV UR44, UR56 ;  /* 0x00000038002c7c82 */ /* 0x000fe20008000000 */
[----:B------:R-:W-:Y:S01]  /*6490*/  UMOV UR56, UR5 ;  /* 0x0000000500387c82 */ /* 0x000fe20008000000 */
[----:B------:R-:W-:Y:S01]  /*64a0*/  IMAD.U32 R8, RZ, RZ, UR58 ;  /* 0x0000003aff087e24 */ /* 0x000fe2000f8e00ff */
[----:B------:R-:W1:Y:S01]  /*64b0*/  S2UR UR4, SR_CTAID.Y ;  /* 0x00000000000479c3 */ /* 0x000e620000002600 */
[----:B------:R-:W-:Y:S01]  /*64c0*/  IMAD.U32 R9, RZ, RZ, UR59 ;  /* 0x0000003bff097e24 */ /* 0x000fe2000f8e00ff */
[----:B-1----:R-:W-:Y:S01]  /*64d0*/  USHF.R.S32.HI UR5, URZ, 0x1f, UR4 ;  /* 0x0000001f3f057899 */ /* 0x002fe20008011404 */
[----:B------:R-:W-:Y:S01]  /*64e0*/  HGMMA.64x64x16.F32.BF16 R24, gdesc[UR56].tnspA, R24, gsb0 ;  /* 0x20e00000381879f0 */ /* 0x000fe20008001818 */
[----:B------:R-:W-:Y:S01]  /*64f0*/  R2UR UR59, R6 ;  /* 0x00000000063b72ca */ /* 0x000fe200000e0000 */
[----:B------:R-:W-:Y:S01]  /*6500*/  WARPGROUP.ARRIVE ;  /* 0x00000000000079c5 */ /* 0x000fe20000000000 */
[----:B------:R-:W-:Y:S01]  /*6510*/  R2UR UR58, R7 ;  /* 0x00000000073a72ca */ /* 0x000fe200000e0000 */
[----:B------:R-:W-:Y:S01]  /*6520*/  UMOV UR57, 0x40000040 ;  /* 0x4000004000397882 */ /* 0x000fe20000000000 */
[----:B------:R-:W-:Y:S01]  /*6530*/  R2UR UR56, R22 ;  /* 0x00000000163872ca */ /* 0x000fe200000e0000 */
[C---:B------:R-:W-:Y:S01]  /*6540*/  VIADD R6, R219.reuse, 0x480 ;  /* 0x00000480db067836 */ /* 0x040fe20000000000 */
[----:B------:R-:W1:Y:S11]  /*6550*/  LDC.64 R22, c[0x0][0x2e0] ;  /* 0x0000b800ff167b82 */ /* 0x000e760000000a00 */
        /* <DEDUP_REMOVED lines=15> */
[----:B------:R-:W-:Y:S01]  /*6650*/  R2UR UR48, R6 ;  /* 0x00000000063072ca */ /* 0x000fe200000e0000 */
[----:B------:R-:W-:Y:S01]  /*6660*/  HGMMA.64x16x16.F32.BF16 R128, gdesc[UR56].tnspA.tnspB, R128 ;  /* 0x60200000388079f0 */ /* 0x000fe20008701880 */
[----:B------:R-:W-:Y:S01]  /*6670*/  UMOV UR49, 0x40000040 ;  /* 0x4000004000317882 */ /* 0x000fe20000000000 */
[C---:B------:R-:W-:Y:S01]  /*6680*/  VIADD R6, R219.reuse, 0x500 ;  /* 0x00000500db067836 */ /* 0x040fe20000000000 */
[----:B------:R-:W-:Y:S01]  /*6690*/  LOP3.LUT R218, R218, 0x3fff, RZ, 0xc0, !PT ;  /* 0x00003fffdada7812 */ /* 0x000fe200078ec0ff */
[----:B------:R-:W-:Y:S01]  /*66a0*/  VIADD R219, R219, 0x580 ;  /* 0x00000580dbdb7836 */ /* 0x000fe20000000000 */
[----:B------:R-:W-:-:S02]  /*66b0*/  ULDC.64 UR56, c[0x0][0x208] ;  /* 0x0000820000387ab9 */ /* 0x000fc40000000a00 */
[----:B------:R-:W-:Y:S02]  /*66c0*/  R2UR UR24, R6 ;  /* 0x00000000061872ca */ /* 0x000fe400000e0000 */
[----:B------:R-:W2:Y:S01]  /*66d0*/  LDC.64 R6, c[0x0][0x2d8] ;  /* 0x0000b600ff067b82 */ /* 0x000ea20000000a00 */
[----:B------:R-:W-:-:S10]  /*66e0*/  R2UR UR20, R219 ;  /* 0x00000000db1472ca */ /* 0x000fd400000e0000 */
        /* <DEDUP_REMOVED lines=14> */
[C---:B--2---:R-:W-:Y:S01]  /*67d0*/  IMAD R220, R6.reuse, UR5, RZ ;  /* 0x0000000506dc7c24 */ /* 0x044fe2000f8e02ff */
[----:B------:R-:W-:Y:S01]  /*67e0*/  HGMMA.64x16x16.F32.BF16 R120, gdesc[UR52].tnspA.tnspB, R120 ;  /* 0x60200000347879f0 */ /* 0x000fe20008701878 */
[----:B------:R-:W-:Y:S01]  /*67f0*/  IMAD.WIDE.U32 R216, R6, UR4, R216 ;  /* 0x0000000406d87c25 */ /* 0x000fe2000f8e00d8 */
[----:B------:R-:W-:-:S02]  /*6800*/  USHF.R.S32.HI UR5, URZ, 0x1f, UR8 ;  /* 0x0000001f3f057899 */ /* 0x000fc40008011408 */
[----:B------:R-:W-:Y:S01]  /*6810*/  HGMMA.64x16x16.F32.BF16 R128, gdesc[UR44].tnspA.tnspB, R128 ;  /* 0x602000002c8079f0 */ /* 0x000fe20008701880 */
[----:B------:R-:W-:Y:S01]  /*6820*/  IMAD R7, R7, UR4, R220 ;  /* 0x0000000407077c24 */ /* 0x000fe2000f8e02dc */
[----:B------:R-:W-:Y:S01]  /*6830*/  USHF.L.U32 UR4, UR61, 0xe, URZ ;  /* 0x0000000e3d047899 */ /* 0x000fe2000800063f */
[----:B------:R-:W-:Y:S01]  /*6840*/  IMAD R232, R3, 0x800, R218 ;  /* 0x0000080003e87824 */ /* 0x000fe200078e02da */
[----:B------:R-:W-:Y:S01]  /*6850*/  UMOV UR12, UR20 ;  /* 0x00000014000c7c82 */ /* 0x000fe20008000000 */
[----:B------:R-:W-:Y:S01]  /*6860*/  IMAD.IADD R217, R217, 0x1, R7 ;  /* 0x00000001d9d97824 */ /* 0x000fe200078e0207 */
[----:B------:R-:W-:Y:S01]  /*6870*/  UMOV UR16, UR20 ;  /* 0x0000001400107c82 */ /* 0x000fe20008000000 */
[----:B-1----:R-:W-:-:S04]  /*6880*/  IMAD.WIDE.U32 R6, R22, UR8, R216 ;  /* 0x0000000816067c25 */ /* 0x002fc8000f8e00d8 */
[----:B------:R-:W-:Y:S01]  /*6890*/  IMAD R22, R22, UR5, RZ ;  /* 0x0000000516167c24 */ /* 0x000fe2000f8e02ff */
[----:B------:R-:W-:-:S03]  /*68a0*/  USHF.R.S32.HI UR5, URZ, 0x1f, UR4 ;  /* 0x0000001f3f057899 */ /* 0x000fc60008011404 */
[----:B------:R-:W-:Y:S01]  /*68b0*/  IMAD R23, R23, UR8, R22 ;  /* 0x0000000817177c24 */ /* 0x000fe2000f8e0216 */
[----:B------:R-:W-:Y:S01]  /*68c0*/  IADD3 R22, P1, R6, UR4, RZ ;  /* 0x0000000406167c10 */ /* 0x000fe2000ff3e0ff */
[----:B------:R-:W-:-:S03]  /*68d0*/  UMOV UR8, UR20 ;  /* 0x0000001400087c82 */ /* 0x000fc60008000000 */
[----:B------:R-:W-:Y:S01]  /*68e0*/  IADD3.X R7, R7, UR5, R23, P1, !PT ;  /* 0x0000000507077c10 */ /* 0x000fe20008ffe417 */
[----:B------:R-:W-:Y:S02]  /*68f0*/  ULDC.64 UR4, c[0x0][0x2c0] ;  /* 0x0000b00000047ab9 */ /* 0x000fe40000000a00 */
[----:B------:R-:W-:Y:S01]  /*6900*/  LEA R6, P1, R22, UR4, 0x2 ;  /* 0x0000000416067c11 */ /* 0x000fe2000f8210ff */
[----:B------:R-:W-:Y:S01]  /*6910*/  UMOV UR4, UR20 ;  /* 0x0000001400047c82 */ /* 0x000fe20008000000 */
[----:B------:R-:W-:Y:S01]  /*6920*/  HGMMA.64x16x16.F32.BF16 R96, gdesc[UR24].tnspA.tnspB, R96 ;  /* 0x60200000186079f0 */ /* 0x000fe20008701860 */
[----:B------:R-:W-:Y:S01]  /*6930*/  UMOV UR26, UR34 ;  /* 0x00000022001a7c82 */ /* 0x000fe20008000000 */
[----:B------:R-:W-:Y:S01]  /*6940*/  UMOV UR27, UR35 ;  /* 0x00000023001b7c82 */ /* 0x000fe20008000000 */
[----:B------:R-:W-:Y:S01]  /*6950*/  R2UR UR52, R232 ;  /* 0x00000000e83472ca */ /* 0x000fe200000e0000 */
[----:B------:R-:W-:Y:S01]  /*6960*/  HGMMA.64x16x16.F32.BF16 R104, gdesc[UR28].tnspA.tnspB, R104 ;  /* 0x602000001c6879f0 */ /* 0x000fe20008701868 */
[----:B------:R-:W-:Y:S01]  /*6970*/  LEA.HI.X R7, R22, UR5, R7, 0x2, P1 ;  /* 0x0000000516077c11 */ /* 0x000fe200088f1407 */
[----:B------:R-:W-:-:S02]  /*6980*/  UMOV UR5, UR21 ;  /* 0x0000001500057c82 */ /* 0x000fc40008000000 */
[----:B------:R-:W-:Y:S04]  /*6990*/  HGMMA.64x16x16.F32.BF16 R112, gdesc[UR40].tnspA.tnspB, R112 ;  /* 0x60200000287079f0 */ /* 0x000fe80008701870 */
[----:B------:R-:W-:Y:S04]  /*69a0*/  HGMMA.64x16x16.F32.BF16 R120, gdesc[UR36].tnspA.tnspB, R120 ;  /* 0x60200000247879f0 */ /* 0x000fe80008701878 */
[----:B------:R-:W-:Y:S01]  /*69b0*/  HGMMA.64x16x16.F32.BF16 R128, gdesc[UR24].tnspA.tnspB, R128 ;  /* 0x60200000188079f0 */ /* 0x000fe20008701880 */
[----:B------:R-:W-:Y:S01]  /*69c0*/  UMOV UR53, 0x40000040 ;  /* 0x4000004000357882 */ /* 0x000fe20000000000 */
[----:B------:R-:W-:-:S02]  /*69d0*/  UMOV UR55, 0x40 ;  /* 0x0000004000377882 */ /* 0x000fc40000000000 */
[----:B------:R-:W-:Y:S04]  /*69e0*/  HGMMA.64x16x16.F32.BF16 R96, gdesc[UR20].tnspA.tnspB, R96 ;  /* 0x60200000146079f0 */ /* 0x000fe80008701860 */
[----:B------:R-:W-:Y:S04]  /*69f0*/  HGMMA.64x16x16.F32.BF16 R104, gdesc[UR12].tnspA.tnspB, R104 ;  /* 0x602000000c6879f0 */ /* 0x000fe80008701868 */
[----:B------:R-:W-:Y:S01]  /*6a00*/  HGMMA.64x16x16.F32.BF16 R112, gdesc[UR8].tnspA.tnspB, R112 ;  /* 0x60200000087079f0 */ /* 0x000fe20008701870 */
[----:B------:R-:W-:-:S03]  /*6a10*/  ULOP3.LUT UR8, UR32, 0x80000, URZ, 0xfc, !UPT ;  /* 0x0008000020087892 */ /* 0x000fc6000f8efc3f */
[----:B------:R-:W-:Y:S04]  /*6a20*/  HGMMA.64x16x16.F32.BF16 R120, gdesc[UR16].tnspA.tnspB, R120 ;  /* 0x60200000107879f0 */ /* 0x000fe80008701878 */
[----:B------:R-:W-:Y:S01]  /*6a30*/  HGMMA.64x16x16.F32.BF16 R128, gdesc[UR4].tnspA.tnspB, R128, gsb0 ;  /* 0x60200000048079f0 */ /* 0x000fe20008001880 */
[----:B------:R-:W-:Y:S02]  /*6a40*/  UIADD3 UR4, UR8, 0x80, URZ ;  /* 0x0000008008047890 */ /* 0x000fe4000fffe03f */
[----:B------:R-:W-:Y:S02]  /*6a50*/  WARPGROUP.DEPBAR.LE gsb0, 0x1 ;  /* 0x00008000000079c5 */ /* 0x000fe40000010100 */
[----:B------:R-:W-:Y:S01]  /*6a60*/  WARPGROUP.ARRIVE ;  /* 0x00000000000079c5 */ /* 0x000fe20000000000 */
[----:B------:R-:W-:Y:S01]  /*6a70*/  UIADD3 UR5, UR8, 0x100, URZ ;  /* 0x0000010008057890 */ /* 0x000fe2000fffe03f */
[----:B------:R1:W-:Y:S01]  /*6a80*/  REDG.E.ADD.F32x4.FTZ.RN.STRONG.GPU desc[UR56][R6.64], R24 ;  /* 0x00000018060079a6 */ /* 0x0003e2000c10f7b8 */
[----:B------:R-:W-:Y:S01]  /*6a90*/  UMOV UR54, UR8 ;  /* 0x0000000800367c82 */ /* 0x000fe20008000000 */
[----:B------:R-:W-:Y:S01]  /*6aa0*/  UIADD3 UR6, UR8, 0x180, URZ ;  /* 0x0000018008067890 */ /* 0x000fe2000fffe03f */
[----:B------:R-:W-:Y:S01]  /*6ab0*/  UMOV UR12, UR52 ;  /* 0x00000034000c7c82 */ /* 0x000fe20008000000 */
[----:B------:R-:W-:Y:S01]  /*6ac0*/  UMOV UR13, UR53 ;  /* 0x00000035000d7c82 */ /* 0x000fe20008000000 */
[----:B------:R-:W-:Y:S01]  /*6ad0*/  UMOV UR14, UR4 ;  /* 0x00000004000e7c82 */ /* 0x000fe20008000000 */
[----:B------:R-:W-:Y:S01]  /*6ae0*/  UMOV UR15, 0x40 ;  /* 0x00000040000f7882 */ /* 0x000fe20000000000 */
[----:B------:R-:W-:Y:S01]  /*6af0*/  HGMMA.64x16x16.F32.BF16 R208, gdesc[UR52].tnspA.tnspB, R208 ;  /* 0x6020000034d079f0 */ /* 0x000fe200087018d0 */
[----:B------:R-:W-:Y:S01]  /*6b00*/  IMAD.U32 R22, RZ, RZ, UR14 ;  /* 0x0000000eff167e24 */ /* 0x000fe2000f8e00ff */
[----:B------:R-:W-:Y:S01]  /*6b10*/  UIADD3 UR4, UR8, 0x200, URZ ;  /* 0x0000020008047890 */ /* 0x000fe2000fffe03f */
[----:B------:R-:W-:Y:S01]  /*6b20*/  IMAD.U32 R23, RZ, RZ, UR15 ;  /* 0x0000000fff177e24 */ /* 0x000fe2000f8e00ff */
[----:B------:R-:W-:Y:S01]  /*6b30*/  HGMMA.64x16x16.F32.BF16 R192, gdesc[UR12].tnspA.tnspB, R192 ;  /* 0x602000000cc079f0 */ /* 0x000fe200087018c0 */
[----:B------:R-:W-:Y:S01]  /*6b40*/  UMOV UR12, UR52 ;  /* 0x00000034000c7c82 */ /* 0x000fe20008000000 */
[----:B------:R-:W-:Y:S01]  /*6b50*/  UMOV UR13, UR53 ;  /* 0x00000035000d7c82 */ /* 0x000fe20008000000 */
[----:B------:R-:W-:Y:S01]  /*6b60*/  UMOV UR14, UR5 ;  /* 0x00000005000e7c82 */ /* 0x000fe20008000000 */
[----:B------:R-:W-:Y:S01]  /*6b70*/  UMOV UR15, 0x40 ;  /* 0x00000040000f7882 */ /* 0x000fe20000000000 */
[----:B------:R-:W-:Y:S01]  /*6b80*/  IMAD.U32 R216, RZ, RZ, UR14 ;  /* 0x0000000effd87e24 */ /* 0x000fe2000f8e00ff */
[----:B------:R-:W-:Y:S01]  /*6b90*/  HGMMA.64x16x16.F32.BF16 R176, gdesc[UR12].tnspA.tnspB, R176 ;  /* 0x602000000cb079f0 */ /* 0x000fe200087018b0 */
[----:B------:R-:W-:Y:S01]  /*6ba0*/  IMAD.U32 R217, RZ, RZ, UR15 ;  /* 0x0000000fffd97e24 */ /* 0x000fe2000f8e00ff */
        /* <DEDUP_REMOVED lines=11> */
[----:B-1----:R-:W-:Y:S01]  /*6c60*/  VIADD R24, R232, 0x80 ;  /* 0x00000080e8187836 */ /* 0x002fe20000000000 */
[----:B------:R-:W-:Y:S01]  /*6c70*/  HGMMA.64x16x16.F32.BF16 R144, gdesc[UR12].tnspA.tnspB, R144 ;  /* 0x602000000c9079f0 */ /* 0x000fe20008701890 */
[----:B------:R-:W-:Y:S01]  /*6c80*/  UIADD3 UR46, UR8, 0x10, URZ ;  /* 0x00000010082e7890 */ /* 0x000fe2000fffe03f */
[----:B------:R1:W-:Y:S02]  /*6c90*/  REDG.E.ADD.F32x4.FTZ.RN.STRONG.GPU desc[UR56][R6.64+0x800], R28 ;  /* 0x0008001c060079a6 */ /* 0x0003e4000c10f7b8 */
[----:B------:R-:W-:Y:S01]  /*6ca0*/  R2UR UR44, R24 ;  /* 0x00000000182c72ca */ /* 0x000fe200000e0000 */
[----:B------:R-:W-:-:S02]  /*6cb0*/  UIADD3 UR4, UR8, 0x90, URZ ;  /* 0x0000009008047890 */ /* 0x000fc4000fffe03f */
[----:B------:R-:W-:Y:S01]  /*6cc0*/  UIADD3 UR5, UR8, 0x110, URZ ;  /* 0x0000011008057890 */ /* 0x000fe2000fffe03f */
[----:B------:R-:W-:Y:S01]  /*6cd0*/  IMAD.U32 R220, RZ, RZ, UR14 ;  /* 0x0000000effdc7e24 */ /* 0x000fe2000f8e00ff */
[----:B------:R-:W-:Y:S01]  /*6ce0*/  UMOV UR45, 0x40000040 ;  /* 0x40000040002d7882 */ /* 0x000fe20000000000 */
[----:B------:R-:W-:Y:S01]  /*6cf0*/  IMAD.U32 R221, RZ, RZ, UR15 ;  /* 0x0000000fffdd7e24 */ /* 0x000fe2000f8e00ff */
[----:B------:R-:W-:Y:S01]  /*6d00*/  UMOV UR47, 0x40 ;  /* 0x00000040002f7882 */ /* 0x000fe20000000000 */
[----:B------:R-:W-:Y:S01]  /*6d10*/  UIADD3 UR6, UR8, 0x190, URZ ;  /* 0x0000019008067890 */ /* 0x000fe2000fffe03f */
[----:B------:R1:W-:Y:S01]  /*6d20*/  REDG.E.ADD.F32x4.FTZ.RN.STRONG.GPU desc[UR56][R6.64+0x1000], R32 ;  /* 0x00100020060079a6 */ /* 0x0003e2000c10f7b8 */
[----:B------:R-:W-:Y:S01]  /*6d30*/  UMOV UR13, UR45 ;  /* 0x0000002d000d7c82 */ /* 0x000fe20008000000 */
[----:B------:R-:W-:Y:S01]  /*6d40*/  UMOV UR14, UR4 ;  /* 0x00000004000e7c82 */ /* 0x000fe20008000000 */
[----:B------:R-:W-:Y:S01]  /*6d50*/  UMOV UR15, 0x40 ;  /* 0x00000040000f7882 */ /* 0x000fe20000000000 */
[----:B------:R-:W-:Y:S01]  /*6d60*/  UMOV UR12, UR44 ;  /* 0x0000002c000c7c82 */ /* 0x000fe20008000000 */
[----:B------:R-:W-:Y:S01]  /*6d70*/  UIADD3 UR50, UR8, 0x210, URZ ;  /* 0x0000021008327890 */ /* 0x000fe2000fffe03f */
[----:B------:R-:W-:Y:S01]  /*6d80*/  IMAD.U32 R222, RZ, RZ, UR14 ;  /* 0x0000000effde7e24 */ /* 0x000fe2000f8e00ff */
[----:B------:R-:W-:Y:S01]  /*6d90*/  UMOV UR48, UR44 ;  /* 0x0000002c00307c82 */ /* 0x000fe20008000000 */
[----:B------:R-:W-:Y:S01]  /*6da0*/  IMAD.U32 R223, RZ, RZ, UR15 ;  /* 0x0000000fffdf7e24 */ /* 0x000fe2000f8e00ff */
[----:B------:R-:W-:Y:S01]  /*6db0*/  UMOV UR49, UR45 ;  /* 0x0000002d00317c82 */ /* 0x000fe20008000000 */
[----:B------:R-:W-:Y:S01]  /*6dc0*/  UMOV UR51, 0x40 ;  /* 0x0000004000337882 */ /* 0x000fe20000000000 */
[----:B------:R-:W-:Y:S01]  /*6dd0*/  VIADD R24, R232, 0x100 ;  /* 0x00000100e8187836 */ /* 0x000fe20000000000 */
[----:B------:R-:W-:Y:S01]  /*6de0*/  UIADD3 UR26, UR8, 0x20, URZ ;  /* 0x00000020081a7890 */ /* 0x000fe2000fffe03f */
[----:B------:R1:W-:Y:S01]  /*6df0*/  REDG.E.ADD.F32x4.FTZ.RN.STRONG.GPU desc[UR56][R6.64+0x1800], R36 ;  /* 0x00180024060079a6 */ /* 0x0003e2000c10f7b8 */
[----:B------:R-:W-:Y:S02]  /*6e00*/  HGMMA.64x16x16.F32.BF16 R208, gdesc[UR44].tnspA.tnspB, R208 ;  /* 0x602000002cd079f0 */ /* 0x000fe400087018d0 */
[----:B------:R-:W-:Y:S01]  /*6e10*/  R2UR UR24, R24 ;  /* 0x00000000181872ca */ /* 0x000fe200000e0000 */
[----:B------:R-:W-:Y:S01]  /*6e20*/  UIADD3 UR42, UR8, 0xa0, URZ ;  /* 0x000000a0082a7890 */ /* 0x000fe2000fffe03f */
[----:B------:R1:W-:Y:S01]  /*6e30*/  REDG.E.ADD.F32x4.FTZ.RN.STRONG.GPU desc[UR56][R6.64+0x2000], R40 ;  /* 0x00200028060079a6 */ /* 0x0003e2000c10f7b8 */
        /* <DEDUP_REMOVED lines=12> */
[----:B------:R-:W-:Y:S01]  /*6f00*/  UIADD3 UR38, UR8, 0x120, URZ ;  /* 0x0000012008267890 */ /* 0x000fe2000fffe03f */
[----:B------:R-:W-:Y:S01]  /*6f10*/  HGMMA.64x16x16.F32.BF16 R160, gdesc[UR12].tnspA.tnspB, R160 ;  /* 0x602000000ca079f0 */ /* 0x000fe200087018a0 */
[----:B------:R-:W-:-:S02]  /*6f20*/  UIADD3 UR34, UR8, 0x1a0, URZ ;  /* 0x000001a008227890 */ /* 0x000fc4000fffe03f */
[----:B------:R-:W-:Y:S01]  /*6f30*/  UIADD3 UR30, UR8, 0x220, URZ ;  /* 0x00000220081e7890 */ /* 0x000fe2000fffe03f */
[----:B------:R-:W-:Y:S01]  /*6f40*/  UMOV UR25, 0x40000040 ;  /* 0x4000004000197882 */ /* 0x000fe20000000000 */
[----:B------:R-:W-:Y:S01]  /*6f50*/  UMOV UR27, 0x40 ;  /* 0x00000040001b7882 */ /* 0x000fe20000000000 */
[----:B------:R-:W-:Y:S01]  /*6f60*/  HGMMA.64x16x16.F32.BF16 R144, gdesc[UR48].tnspA.tnspB, R144 ;  /* 0x60200000309079f0 */ /* 0x000fe20008701890 */
        /* <DEDUP_REMOVED lines=18> */
[----:B------:R-:W-:Y:S01]  /*7090*/  IMAD.U32 R226, RZ, RZ, UR14 ;  /* 0x0000000effe27e24 */ /* 0x000fe2000f8e00ff */
[----:B------:R-:W-:Y:S01]  /*70a0*/  HGMMA.64x16x16.F32.BF16 R192, gdesc[UR40].tnspA.tnspB, R192 ;  /* 0x6020000028c079f0 */ /* 0x000fe200087018c0 */
[----:B------:R-:W-:-:S02]  /*70b0*/  UIADD3 UR18, UR8, 0x130, URZ ;  /* 0x0000013008127890 */ /* 0x000fc4000fffe03f */
[----:B------:R-:W-:Y:S01]  /*70c0*/  UIADD3 UR10, UR8, 0x230, URZ ;  /* 0x00000230080a7890 */ /* 0x000fe2000fffe03f */
[----:B------:R-:W-:Y:S01]  /*70d0*/  UMOV UR5, 0x40000040 ;  /* 0x4000004000057882 */ /* 0x000fe20000000000 */
[----:B------:R-:W-:Y:S01]  /*70e0*/  HGMMA.64x16x16.F32.BF16 R176, gdesc[UR36].tnspA.tnspB, R176 ;  /* 0x6020000024b079f0 */ /* 0x000fe200087018b0 */
[----:B------:R-:W-:Y:S01]  /*70f0*/  UMOV UR7, 0x40 ;  /* 0x0000004000077882 */ /* 0x000fe20000000000 */
[----:B------:R-:W-:Y:S01]  /*7100*/  UMOV UR23, 0x40 ;  /* 0x0000004000177882 */ /* 0x000fe20000000000 */
[----:B------:R-:W-:Y:S01]  /*7110*/  IMAD.U32 R227, RZ, RZ, UR15 ;  /* 0x0000000fffe37e24 */ /* 0x000fe2000f8e00ff */
[----:B------:R-:W-:Y:S01]  /*7120*/  UMOV UR19, 0x40 ;  /* 0x0000004000137882 */ /* 0x000fe20000000000 */
[----:B------:R-:W-:Y:S01]  /*7130*/  UMOV UR11, 0x40 ;  /* 0x00000040000b7882 */ /* 0x000fe20000000000 */
[----:B------:R1:W-:Y:S01]  /*7140*/  REDG.E.ADD.F32x4.FTZ.RN.STRONG.GPU desc[UR56][R6.64+0x3000], R48 ;  /* 0x00300030060079a6 */ /* 0x0003e2000c10f7b8 */
[----:B------:R-:W-:Y:S01]  /*7150*/  HGMMA.64x16x16.F32.BF16 R160, gdesc[UR32].tnspA.tnspB, R160 ;  /* 0x6020000020a079f0 */ /* 0x000fe200087018a0 */
[----:B------:R-:W-:Y:S01]  /*7160*/  UIADD3 UR14, UR8, 0x1b0, URZ ;  /* 0x000001b0080e7890 */ /* 0x000fe2000fffe03f */
[----:B------:R-:W-:Y:S01]  /*7170*/  UMOV UR20, UR4 ;  /* 0x0000000400147c82 */ /* 0x000fe20008000000 */
[----:B------:R-:W-:Y:S01]  /*7180*/  UMOV UR21, UR5 ;  /* 0x0000000500157c82 */ /* 0x000fe20008000000 */
[----:B------:R-:W-:Y:S01]  /*7190*/  UMOV UR16, UR4 ;  /* 0x0000000400107c82 */ /* 0x000fe20008000000 */
[----:B------:R-:W-:Y:S01]  /*71a0*/  UMOV UR17, UR5 ;  /* 0x0000000500117c82 */ /* 0x000fe20008000000 */
[----:B------:R-:W-:Y:S01]  /*71b0*/  HGMMA.64x16x16.F32.BF16 R144, gdesc[UR28].tnspA.tnspB, R144 ;  /* 0x602000001c9079f0 */ /* 0x000fe20008701890 */
[----:B------:R-:W-:Y:S01]  /*71c0*/  UMOV UR12, UR4 ;  /* 0x00000004000c7c82 */ /* 0x000fe20008000000 */
[----:B------:R-:W-:Y:S01]  /*71d0*/  UMOV UR13, UR5 ;  /* 0x00000005000d7c82 */ /* 0x000fe20008000000 */
[----:B------:R-:W-:Y:S01]  /*71e0*/  UMOV UR15, 0x40 ;  /* 0x00000040000f7882 */ /* 0x000fe20000000000 */
[----:B------:R-:W-:Y:S01]  /*71f0*/  UMOV UR8, UR4 ;  /* 0x0000000400087c82 */ /* 0x000fe20008000000 */
[----:B------:R-:W-:Y:S01]  /*7200*/  UMOV UR9, UR5 ;  /* 0x0000000500097c82 */ /* 0x000fe20008000000 */
[----:B------:R1:W-:Y:S01]  /*7210*/  REDG.E.ADD.F32x4.FTZ.RN.STRONG.GPU desc[UR56][R6.64+0x3800], R52 ;  /* 0x00380034060079a6 */ /* 0x0003e2000c10f7b8 */
[----:B------:R-:W-:Y:S04]  /*7220*/  HGMMA.64x16x16.F32.BF16 R208, gdesc[UR4].tnspA.tnspB, R208 ;  /* 0x6020000004d079f0 */ /* 0x000fe800087018d0 */
[----:B------:R-:W-:Y:S04]  /*7230*/  HGMMA.64x16x16.F32.BF16 R192, gdesc[UR20].tnspA.tnspB, R192 ;  /* 0x6020000014c079f0 */ /* 0x000fe800087018c0 */
[----:B------:R-:W-:Y:S04]  /*7240*/  HGMMA.64x16x16.F32.BF16 R176, gdesc[UR16].tnspA.tnspB, R176 ;  /* 0x6020000010b079f0 */ /* 0x000fe800087018b0 */
[----:B------:R-:W-:Y:S04]  /*7250*/  HGMMA.64x16x16.F32.BF16 R160, gdesc[UR12].tnspA.tnspB, R160 ;  /* 0x602000000ca079f0 */ /* 0x000fe800087018a0 */
[----:B------:R-:W-:Y:S03]  /*7260*/  HGMMA.64x16x16.F32.BF16 R144, gdesc[UR8].tnspA.tnspB, R144, gsb0 ;  /* 0x60200000089079f0 */ /* 0x000fe60008001890 */
[----:B------:R-:W-:-:S02]  /*7270*/  WARPGROUP.DEPBAR.LE gsb0, 0x1 ;  /* 0x00008000000079c5 */ /* 0x000fc40000010100 */
[----:B-1----:R-:W-:Y:S05]  /*7280*/  @!P0 BRA `(.L_x_76) ;  /* 0x0000000000048947 */ /* 0x002fea0003800000 */
[----:B------:R-:W-:Y:S01]  /*7290*/  BPT.TRAP 0x1 ;  /* 0x000000040000795c */ /* 0x000fe20000300000 */
.L_x_76:
        /* <DEDUP_REMOVED lines=11> */
[----:B------:R-:W-:Y:S01]  /*7350*/  HGMMA.64x64x16.F32.BF16 R24, gdesc[UR56].tnspA, RZ, !UPT ;  /* 0x20e00000381879f0 */ /* 0x000fe2000c7018ff */
[----:B------:R-:W-:Y:S01]  /*7360*/  R2UR UR56, R20 ;  /* 0x00000000143872ca */ /* 0x000fe200000e0000 */
[----:B------:R-:W-:Y:S01]  /*7370*/  UMOV UR57, 0x40000040 ;  /* 0x4000004000397882 */ /* 0x000fe20000000000 */
[----:B------:R-:W-:Y:S01]  /*7380*/  R2UR UR58, R14 ;  /* 0x000000000e3a72ca */ /* 0x000fe200000e0000 */
[----:B------:R-:W-:Y:S01]  /*7390*/  VIADD R14, R5, 0x600 ;  /* 0x00000600050e7836 */ /* 0x000fe20000000000 */
[----:B------:R-:W-:-:S13]  /*73a0*/  R2UR UR59, R15 ;  /* 0x000000000f3b72ca */ /* 0x000fda00000e0000 */
[----:B------:R-:W-:Y:S01]  /*73b0*/  HGMMA.64x64x16.F32.BF16 R24, gdesc[UR56].tnspA, R24 ;  /* 0x20e00000381879f0 */ /* 0x000fe20008701818 */
[----:B------:R-:W-:Y:S01]  /*73c0*/  R2UR UR56, R14 ;  /* 0x000000000e3872ca */ /* 0x000fe200000e0000 */
[----:B------:R-:W-:Y:S01]  /*73d0*/  UMOV UR57, 0x40000040 ;  /* 0x4000004000397882 */ /* 0x000fe20000000000 */
[----:B------:R-:W-:Y:S01]  /*73e0*/  R2UR UR58, R12 ;  /* 0x000000000c3a72ca */ /* 0x000fe200000e0000 */
[----:B------:R-:W-:Y:S01]  /*73f0*/  VIADD R12, R5, 0x680 ;  /* 0x00000680050c7836 */ /* 0x000fe20000000000 */
[----:B------:R-:W-:Y:S01]  /*7400*/  R2UR UR59, R13 ;  /* 0x000000000d3b72ca */ /* 0x000fe200000e0000 */
[----:B------:R-:W-:-:S12]  /*7410*/  VIADD R5, R5, 0x700 ;  /* 0x0000070005057836 */ /* 0x000fd80000000000 */
[----:B------:R-:W-:Y:S01]  /*7420*/  HGMMA.64x64x16.F32.BF16 R24, gdesc[UR56].tnspA, R24 ;  /* 0x20e00000381879f0 */ /* 0x000fe20008701818 */
[----:B------:R-:W-:Y:S01]  /*7430*/  R2UR UR56, R12 ;  /* 0x000000000c3872ca */ /* 0x000fe200000e0000 */
[----:B------:R-:W-:Y:S01]  /*7440*/  UMOV UR57, 0x40000040 ;  /* 0x4000004000397882 */ /* 0x000fe20000000000 */
[----:B------:R-:W-:Y:S02]  /*7450*/  R2UR UR58, R10 ;  /* 0x000000000a3a72ca */ /* 0x000fe400000e0000 */
[----:B------:R-:W-:-:S13]  /*7460*/  R2UR UR59, R11 ;  /* 0x000000000b3b72ca */ /* 0x000fda00000e0000 */
[----:B------:R-:W-:Y:S01]  /*7470*/  HGMMA.64x64x16.F32.BF16 R24, gdesc[UR56].tnspA, R24 ;  /* 0x20e00000381879f0 */ /* 0x000fe20008701818 */
[----:B------:R-:W-:Y:S01]  /*7480*/  R2UR UR56, R5 ;  /* 0x00000000053872ca */ /* 0x000fe200000e0000 */
[----:B------:R-:W-:Y:S01]  /*7490*/  UMOV UR57, 0x40000040 ;  /* 0x4000004000397882 */ /* 0x000fe20000000000 */
[----:B------:R-:W-:Y:S02]  /*74a0*/  R2UR UR58, R8 ;  /* 0x00000000083a72ca */ /* 0x000fe400000e0000 */
[----:B------:R-:W-:Y:S01]  /*74b0*/  R2UR UR59, R9 ;  /* 0x00000000093b72ca */ /* 0x000fe200000e0000 */
[----:B------:R-:W-:-:S12]  /*74c0*/  VIADD R5, R232, 0x400 ;  /* 0x00000400e8057836 */ /* 0x000fd80000000000 */
[----:B------:R-:W-:Y:S01]  /*74d0*/  HGMMA.64x64x16.F32.BF16 R24, gdesc[UR56].tnspA, R24, gsb0 ;  /* 0x20e00000381879f0 */ /* 0x000fe20008001818 */
[----:B------:R-:W-:Y:S01]  /*74e0*/  R2UR UR52, R5 ;  /* 0x00000000053472ca */ /* 0x000fe200000e0000 */
[----:B------:R-:W-:Y:S01]  /*74f0*/  UMOV UR53, 0x40000040 ;  /* 0x4000004000357882 */ /* 0x000fe20000000000 */
[----:B------:R-:W-:-:S05]  /*7500*/  VIADD R5, R232, 0x480 ;  /* 0x00000480e8057836 */ /* 0x000fca0000000000 */
[----:B------:R-:W-:Y:S01]  /*7510*/  R2UR UR44, R5 ;  /* 0x00000000052c72ca */ /* 0x000fe200000e0000 */
[----:B------:R-:W-:Y:S02]  /*7520*/  WARPGROUP.DEPBAR.LE gsb0, 0x0 ;  /* 0x00008000000079c5 */ /* 0x000fe40000010000 */
[----:B------:R-:W-:Y:S01]  /*7530*/  WARPGROUP.ARRIVE ;  /* 0x00000000000079c5 */ /* 0x000fe20000000000 */
[----:B------:R-:W-:Y:S01]  /*7540*/  UMOV UR45, 0x40000040 ;  /* 0x40000040002d7882 */ /* 0x000fe20000000000 */
[----:B------:R-:W-:Y:S01]  /*7550*/  VIADD R5, R232, 0x500 ;  /* 0x00000500e8057836 */ /* 0x000fe20000000000 */
[----:B------:R-:W-:Y:S01]  /*7560*/  UMOV UR25, 0x40000040 ;  /* 0x4000004000197882 */ /* 0x000fe20000000000 */
[----:B------:R-:W-:Y:S01]  /*7570*/  UMOV UR5, 0x40000040 ;  /* 0x4000004000057882 */ /* 0x000fe20000000000 */
[----:B------:R1:W-:Y:S01]  /*7580*/  REDG.E.ADD.F32x4.FTZ.RN.STRONG.GPU desc[UR8][R6.64+0x4000], R24 ;  /* 0x00400018060079a6 */ /* 0x0003e2000c10f788 */
[----:B------:R-:W-:Y:S01]  /*7590*/  HGMMA.64x16x16.F32.BF16 R200, gdesc[UR52].tnspA.tnspB, R200 ;  /* 0x6020000034c879f0 */ /* 0x000fe200087018c8 */
[----:B------:R-:W-:-:S02]  /*75a0*/  R2UR UR54, R22 ;  /* 0x00000000163672ca */ /* 0x000fc400000e0000 */
[----:B------:R-:W-:Y:S02]  /*75b0*/  R2UR UR55, R23 ;  /* 0x00000000173772ca */ /* 0x000fe400000e0000 */
[----:B------:R-:W-:Y:S01]  /*75c0*/  R2UR UR24, R5 ;  /* 0x00000000051872ca */ /* 0x000fe200000e0000 */
[----:B------:R-:W-:Y:S01]  /*75d0*/  UMOV UR41, UR25 ;  /* 0x0000001900297c82 */ /* 0x000fe20008000000 */
[----:B------:R-:W-:Y:S01]  /*75e0*/  UMOV UR37, UR25 ;  /* 0x0000001900257c82 */ /* 0x000fe20008000000 */
[----:B------:R-:W-:Y:S01]  /*75f0*/  UMOV UR33, UR25 ;  /* 0x0000001900217c82 */ /* 0x000fe20008000000 */
[----:B------:R-:W-:Y:S01]  /*7600*/  VIADD R232, R232, 0x580 ;  /* 0x00000580e8e87836 */ /* 0x000fe20000000000 */
[----:B------:R-:W-:Y:S01]  /*7610*/  UMOV UR21, UR5 ;  /* 0x0000000500157c82 */ /* 0x000fe20008000000 */
[----:B------:R-:W-:Y:S01]  /*7620*/  UMOV UR17, UR5 ;  /* 0x0000000500117c82 */ /* 0x000fe20008000000 */
[----:B------:R-:W-:Y:S01]  /*7630*/  UMOV UR13, UR5 ;  /* 0x00000005000d7c82 */ /* 0x000fe20008000000 */
[----:B------:R1:W-:Y:S03]  /*7640*/  REDG.E.ADD.F32x4.FTZ.RN.STRONG.GPU desc[UR8][R6.64+0x4800], R28 ;  /* 0x0048001c060079a6 */ /* 0x0003e6000c10f788 */
[----:B------:R-:W-:Y:S01]  /*7650*/  HGMMA.64x16x16.F32.BF16 R184, gdesc[UR52].tnspA.tnspB, R184 ;  /* 0x6020000034b879f0 */ /* 0x000fe200087018b8 */
[----:B------:R-:W-:Y:S01]  /*7660*/  R2UR UR54, R216 ;  /* 0x00000000d83672ca */ /* 0x000fe200000e0000 */
[----:B------:R-:W-:Y:S01]  /*7670*/  UMOV UR40, UR24 ;  /* 0x0000001800287c82 */ /* 0x000fe20008000000 */
[----:B------:R-:W-:Y:S01]  /*7680*/  R2UR UR55, R217 ;  /* 0x00000000d93772ca */ /* 0x000fe200000e0000 */
[----:B------:R-:W-:Y:S01]  /*7690*/  UMOV UR36, UR24 ;  /* 0x0000001800247c82 */ /* 0x000fe20008000000 */
[----:B------:R-:W-:Y:S01]  /*76a0*/  UMOV UR32, UR24 ;  /* 0x0000001800207c82 */ /* 0x000fe20008000000 */
[----:B------:R-:W-:Y:S01]  /*76b0*/  R2UR UR4, R232 ;  /* 0x00000000e80472ca */ /* 0x000fe200000e0000 */
[----:B------:R1:W-:Y:S04]  /*76c0*/  REDG.E.ADD.F32x4.FTZ.RN.STRONG.GPU desc[UR8][R6.64+0x5000], R32 ;  /* 0x00500020060079a6 */ /* 0x0003e8000c10f788 */
[----:B------:R1:W-:Y:S04]  /*76d0*/  REDG.E.ADD.F32x4.FTZ.RN.STRONG.GPU desc[UR8][R6.64+0x5800], R36 ;  /* 0x00580024060079a6 */ /* 0x0003e8000c10f788 */
[----:B------:R1:W-:Y:S01]  /*76e0*/  REDG.E.ADD.F32x4.FTZ.RN.STRONG.GPU desc[UR8][R6.64+0x6000], R40 ;  /* 0x00600028060079a6 */ /* 0x0003e2000c10f788 */
[----:B------:R-:W-:Y:S01]  /*76f0*/  HGMMA.64x16x16.F32.BF16 R168, gdesc[UR52].tnspA.tnspB, R168 ;  /* 0x6020000034a879f0 */ /* 0x000fe200087018a8 */
[----:B------:R-:W-:-:S02]  /*7700*/  R2UR UR54, R218 ;  /* 0x00000000da3672ca */ /* 0x000fc400000e0000 */
[----:B------:R-:W-:Y:S01]  /*7710*/  R2UR UR55, R219 ;  /* 0x00000000db3772ca */ /* 0x000fe200000e0000 */
[----:B------:R-:W-:Y:S01]  /*7720*/  UMOV UR20, UR4 ;  /* 0x0000000400147c82 */ /* 0x000fe20008000000 */
[----:B------:R-:W-:Y:S01]  /*7730*/  UMOV UR16, UR4 ;  /* 0x0000000400107c82 */ /* 0x000fe20008000000 */
[----:B------:R-:W-:Y:S01]  /*7740*/  UMOV UR12, UR4 ;  /* 0x00000004000c7c82 */ /* 0x000fe20008000000 */
[----:B------:R1:W-:Y:S04]  /*7750*/  REDG.E.ADD.F32x4.FTZ.RN.STRONG.GPU desc[UR8][R6.64+0x6800], R44 ;  /* 0x0068002c060079a6 */ /* 0x0003e8000c10f788 */
[----:B------:R1:W-:Y:S04]  /*7760*/  REDG.E.ADD.F32x4.FTZ.RN.STRONG.GPU desc[UR8][R6.64+0x7000], R48 ;  /* 0x00700030060079a6 */ /* 0x0003e8000c10f788 */
[----:B------:R1:W-:Y:S01]  /*7770*/  REDG.E.ADD.F32x4.FTZ.RN.STRONG.GPU desc[UR8][R6.64+0x7800], R52 ;  /* 0x00780034060079a6 */ /* 0x0003e2000c10f788 */
[----:B------:R-:W-:Y:S01]  /*7780*/  HGMMA.64x16x16.F32.BF16 R152, gdesc[UR52].tnspA.tnspB, R152 ;  /* 0x60200000349879f0 */ /* 0x000fe20008701898 */
[----:B------:R-:W-:-:S02]  /*7790*/  R2UR UR54, R220 ;  /* 0x00000000dc3672ca */ /* 0x000fc400000e0000 */
[----:B------:R-:W-:-:S13]  /*77a0*/  R2UR UR55, R221 ;  /* 0x00000000dd3772ca */ /* 0x000fda00000e0000 */
[----:B------:R-:W-:Y:S04]  /*77b0*/  HGMMA.64x16x16.F32.BF16 R136, gdesc[UR52].tnspA.tnspB, R136 ;  /* 0x60200000348879f0 */ /* 0x000fe80008701888 */
[----:B------:R-:W-:Y:S01]  /*77c0*/  HGMMA.64x16x16.F32.BF16 R200, gdesc[UR44].tnspA.tnspB, R200 ;  /* 0x602000002cc879f0 */ /* 0x000fe200087018c8 */
[----:B------:R-:W-:Y:S02]  /*77d0*/  R2UR UR46, R222 ;  /* 0x00000000de2e72ca */ /* 0x000fe400000e0000 */
[----:B------:R-:W-:-:S13]  /*77e0*/  R2UR UR47, R223 ;  /* 0x00000000df2f72ca */ /* 0x000fda00000e0000 */
[----:B------:R-:W-:Y:S01]  /*77f0*/  HGMMA.64x16x16.F32.BF16 R184, gdesc[UR44].tnspA.tnspB, R184 ;  /* 0x602000002cb879f0 */ /* 0x000fe200087018b8 */
[----:B------:R-:W-:Y:S02]  /*7800*/  R2UR UR46, R224 ;  /* 0x00000000e02e72ca */ /* 0x000fe400000e0000 */
[----:B------:R-:W-:-:S13]  /*7810*/  R2UR UR47, R225 ;  /* 0x00000000e12f72ca */ /* 0x000fda00000e0000 */
[----:B------:R-:W-:Y:S01]  /*7820*/  HGMMA.64x16x16.F32.BF16 R168, gdesc[UR44].tnspA.tnspB, R168 ;  /* 0x602000002ca879f0 */ /* 0x000fe200087018a8 */
[----:B------:R-:W-:Y:S02]  /*7830*/  R2UR UR46, R226 ;  /* 0x00000000e22e72ca */ /* 0x000fe400000e0000 */
[----:B------:R-:W-:-:S13]  /*7840*/  R2UR UR47, R227 ;  /* 0x00000000e32f72ca */ /* 0x000fda00000e0000 */
[----:B------:R-:W-:Y:S01]  /*7850*/  HGMMA.64x16x16.F32.BF16 R152, gdesc[UR44].tnspA.tnspB, R152 ;  /* 0x602000002c9879f0 */ /* 0x000fe20008701898 */
[----:B------:R-:W-:Y:S01]  /*7860*/  UMOV UR46, UR50 ;  /* 0x00000032002e7c82 */ /* 0x000fe20008000000 */
[----:B------:R-:W-:Y:S02]  /*7870*/  UMOV UR47, UR51 ;  /* 0x00000033002f7c82 */ /* 0x000fe40008000000 */
[----:B------:R-:W-:Y:S04]  /*7880*/  HGMMA.64x16x16.F32.BF16 R136, gdesc[UR44].tnspA.tnspB, R136 ;  /* 0x602000002c8879f0 */ /* 0x000fe80008701888 */
[----:B------:R-:W-:Y:S01]  /*7890*/  HGMMA.64x16x16.F32.BF16 R200, gdesc[UR24].tnspA.tnspB, R200 ;  /* 0x6020000018c879f0 */ /* 0x000fe200087018c8 */
[----:B------:R-:W-:Y:S01]  /*78a0*/  UMOV UR26, UR30 ;  /* 0x0000001e001a7c82 */ /* 0x000fe20008000000 */
[----:B------:R-:W-:-:S02]  /*78b0*/  UMOV UR27, UR31 ;  /* 0x0000001f001b7c82 */ /* 0x000fc40008000000 */
[----:B------:R-:W-:Y:S04]  /*78c0*/  HGMMA.64x16x16.F32.BF16 R184, gdesc[UR40].tnspA.tnspB, R184 ;  /* 0x6020000028b879f0 */ /* 0x000fe800087018b8 */
[----:B------:R-:W-:Y:S04]  /*78d0*/  HGMMA.64x16x16.F32.BF16 R168, gdesc[UR36].tnspA.tnspB, R168 ;  /* 0x6020000024a879f0 */ /* 0x000fe800087018a8 */
[----:B------:R-:W-:Y:S04]  /*78e0*/  HGMMA.64x16x16.F32.BF16 R152, gdesc[UR32].tnspA.tnspB, R152 ;  /* 0x60200000209879f0 */ /* 0x000fe80008701898 */
[----:B------:R-:W-:Y:S04]  /*78f0*/  HGMMA.64x16x16.F32.BF16 R136, gdesc[UR24].tnspA.tnspB, R136 ;  /* 0x60200000188879f0 */ /* 0x000fe80008701888 */
[----:B------:R-:W-:Y:S01]  /*7900*/  HGMMA.64x16x16.F32.BF16 R200, gdesc[UR4].tnspA.tnspB, R200 ;  /* 0x6020000004c879f0 */ /* 0x000fe200087018c8 */
[----:B------:R-:W-:Y:S01]  /*7910*/  UMOV UR6, UR10 ;  /* 0x0000000a00067c82 */ /* 0x000fe20008000000 */
[----:B------:R-:W-:-:S02]  /*7920*/  UMOV UR7, UR11 ;  /* 0x0000000b00077c82 */ /* 0x000fc40008000000 */
[----:B------:R-:W-:Y:S04]  /*7930*/  HGMMA.64x16x16.F32.BF16 R184, gdesc[UR20].tnspA.tnspB, R184 ;  /* 0x6020000014b879f0 */ /* 0x000fe800087018b8 */
[----:B------:R-:W-:Y:S04]  /*7940*/  HGMMA.64x16x16.F32.BF16 R168, gdesc[UR16].tnspA.tnspB, R168 ;  /* 0x6020000010a879f0 */ /* 0x000fe800087018a8 */
[----:B------:R-:W-:Y:S04]  /*7950*/  HGMMA.64x16x16.F32.BF16 R152, gdesc[UR12].tnspA.tnspB, R152 ;  /* 0x602000000c9879f0 */ /* 0x000fe80008701898 */
[----:B------:R-:W-:Y:S03]  /*7960*/  HGMMA.64x16x16.F32.BF16 R136, gdesc[UR4].tnspA.tnspB, R136, gsb0 ;  /* 0x60200000048879f0 */ /* 0x000fe60008001888 */
[----:B------:R-:W-:-:S02]  /*7970*/  WARPGROUP.DEPBAR.LE gsb0, 0x0 ;  /* 0x00008000000079c5 */ /* 0x000fc40000010000 */
[----:B-1----:R-:W-:Y:S05]  /*7980*/  @!P0 BRA `(.L_x_77) ;  /* 0x0000000000048947 */ /* 0x002fea0003800000 */
[----:B------:R-:W-:Y:S01]  /*7990*/  BPT.TRAP 0x1 ;  /* 0x000000040000795c */ /* 0x000fe20000300000 */
.L_x_77:
[----:B------:R-:W-:Y:S01]  /*79a0*/  UIADD3 UR61, UR61, 0x1, URZ ;  /* 0x000000013d3d7890 */ /* 0x000fe2000fffe03f */
[----:B------:R-:W-:Y:S01]  /*79b0*/  VIADD R3, R3, 0x1 ;  /* 0x0000000103037836 */ /* 0x000fe20000000000 */
[----:B------:R-:W-:Y:S01]  /*79c0*/  LOP3.LUT R17, R17, 0x1, RZ, 0x3c, !PT ;  /* 0x0000000111117812 */ /* 0x000fe200078e3cff */
[----:B------:R-:W-:-:S03]  /*79d0*/  VIADD R16, R16, 0x31820 ;  /* 0x0003182010107836 */ /* 0x000fc60000000000 */
[----:B------:R-:W-:Y:S02]  /*79e0*/  ISETP.LE.AND P1, PT, R231, UR61, PT ;  /* 0x0000003de7007c0c */ /* 0x000fe4000bf23270 */
[C---:B------:R-:W-:Y:S02]  /*79f0*/  ISETP.NE.AND P0, PT, R3.reuse, 0x2, PT ;  /* 0x000000020300780c */ /* 0x040fe40003f05270 */
[----:B------:R-:W-:Y:S02]  /*7a00*/  PRMT R16, RZ, 0x654, R16 ;  /* 0x00000654ff107816 */ /* 0x000fe40000000010 */
[----:B------:R-:W-:Y:S02]  /*7a10*/  SEL R5, RZ, 0x1, P0 ;  /* 0x00000001ff057807 */ /* 0x000fe40000000000 */
[----:B------:R2:W-:Y:S01]  /*7a20*/  SYNCS.ARRIVE.TRANS64.RED.A1T0 RZ, [R16+URZ], RZ ;  /* 0x000000ff10ff79a7 */ /* 0x0005e2000810043f */
[----:B------:R-:W-:Y:S02]  /*7a30*/  SEL R3, R3, RZ, P0 ;  /* 0x000000ff03037207 */ /* 0x000fe40000000000 */
[----:B------:R-:W-:-:S02]  /*7a40*/  LOP3.LUT R18, R18, R5, RZ, 0x3c, !PT ;  /* 0x0000000512127212 */ /* 0x000fc400078e3cff */
[----:B------:R-:W-:Y:S05]  /*7a50*/  @!P1 BRA `(.L_x_78) ;  /* 0xffffff9800609947 */ /* 0x000fea000383ffff */
.L_x_67:
[----:B------:R-:W3:Y:S01]  /*7a60*/  S2UR UR10, SR_CTAID.Y ;  /* 0x00000000000a79c3 */ /* 0x000ee20000002600 */
[----:B------:R-:W-:Y:S01]  /*7a70*/  ULDC UR4, c[0x0][0x850] ;  /* 0x0002140000047ab9 */ /* 0x000fe20000000800 */
[----:B-1----:R-:W1:Y:S01]  /*7a80*/  S2R R2, SR_TID.X ;  /* 0x0000000000027919 */ /* 0x002e620000002100 */
[----:B------:R-:W-:Y:S01]  /*7a90*/  UISETP.NE.AND UP0, UPT, UR4, 0x1, UPT ;  /* 0x000000010400788c */ /* 0x000fe2000bf05270 */
[----:B------:R-:W-:Y:S01]  /*7aa0*/  IMAD R0, R229, 0x2800, R230 ;  /* 0x00002800e5007824 */ /* 0x000fe200078e02e6 */
[----:B------:R-:W-:Y:S01]  /*7ab0*/  ULDC.64 UR12, c[0x0][0x818] ;  /* 0x00020600000c7ab9 */ /* 0x000fe20000000a00 */
[----:B------:R-:W-:Y:S01]  /*7ac0*/  ULDC.64 UR14, c[0x0][0x848] ;  /* 0x00021200000e7ab9 */ /* 0x000fe20000000a00 */
[----:B------:R-:W-:Y:S01]  /*7ad0*/  BSSY B1, `(.L_x_79) ;  /* 0x00000a1000017945 */ /* 0x000fe20003800000 */
[----:B------:R-:W4:Y:S01]  /*7ae0*/  S2UR UR8, SR_CTAID.X ;  /* 0x00000000000879c3 */ /* 0x000f220000002500 */
[----:B------:R-:W-:-:S07]  /*7af0*/  LEA R0, R0, UR60, 0x2 ;  /* 0x0000003c00007c11 */ /* 0x000fce000f8e10ff */
[----:B------:R-:W-:Y:S06]  /*7b00*/  BAR.SYNC.DEFER_BLOCKING 0x1, 0x100 ;  /* 0x0044000000007b1d */ /* 0x000fec0000010000 */
[----:B------:R-:W-:Y:S01]  /*7b10*/  @UP0 ULDC UR6, c[0x0][0x854] ;  /* 0x0002150000060ab9 */ /* 0x000fe20000000800 */
[----:B------:R-:W-:Y:S01]  /*7b20*/  @UP0 ULDC UR4, c[0x0][0x858] ;  /* 0x0002160000040ab9 */ /* 0x000fe20000000800 */
[----:B------:R-:W5:Y:S01]  /*7b30*/  S2UR UR17, SR_CTAID.Z ;  /* 0x00000000001179c3 */ /* 0x000f620000002700 */
[----:B---3--:R-:W-:Y:S02]  /*7b40*/  UIMAD.WIDE.U32 UR6, UR10, UR6, URZ ;  /* 0x000000060a0672a5 */ /* 0x008fe4000f8e003f */
[----:B------:R-:W-:-:S02]  /*7b50*/  USHF.R.S32.HI UR5, URZ, 0x1f, UR10 ;  /* 0x0000001f3f057899 */ /* 0x000fc4000801140a */
[----:B------:R-:W-:-:S03]  /*7b60*/  @UP0 USHF.R.U32.HI UR7, URZ, UR4, UR7 ;  /* 0x000000043f070299 */ /* 0x000fc60008011607 */
[----:B------:R-:W-:Y:S01]  /*7b70*/  UMOV UR4, UR10 ;  /* 0x0000000a00047c82 */ /* 0x000fe20008000000 */
[----:B------:R-:W-:Y:S02]  /*7b80*/  @UP0 USHF.R.S32.HI UR6, URZ, 0x1f, UR7 ;  /* 0x0000001f3f060899 */ /* 0x000fe40008011407 */
[----:B----4-:R-:W-:Y:S01]  /*7b90*/  UIMAD UR8, UR8, 0x5000, URZ ;  /* 0x00005000080878a4 */ /* 0x010fe2000f8e023f */
[----:B------:R3:W-:Y:S01]  /*7ba0*/  STS.128 [R0], R56 ;  /* 0x0000003800007388 */ /* 0x0007e20000000c00 */
[----:B------:R-:W-:Y:S01]  /*7bb0*/  @UP0 UMOV UR4, UR7 ;  /* 0x0000000700040c82 */ /* 0x000fe20008000000 */
[----:B-1----:R-:W-:Y:S01]  /*7bc0*/  ISETP.NE.AND P1, PT, R2, 0x80, PT ;  /* 0x000000800200780c */ /* 0x002fe20003f25270 */
[----:B------:R-:W-:Y:S01]  /*7bd0*/  USHF.R.S32.HI UR9, URZ, 0x1f, UR8 ;  /* 0x0000001f3f097899 */ /* 0x000fe20008011408 */
[----:B------:R3:W-:Y:S01]  /*7be0*/  STS.128 [R0+0x800], R60 ;  /* 0x0008003c00007388 */ /* 0x0007e20000000c00 */
[----:B------:R-:W-:Y:S02]  /*7bf0*/  @UP0 UMOV UR5, UR6 ;  /* 0x0000000600050c82 */ /* 0x000fe40008000000 */
[----:B------:R-:W-:Y:S01]  /*7c00*/  UIMAD UR10, UR5, UR12, URZ ;  /* 0x0000000c050a72a4 */ /* 0x000fe2000f8e023f */
[----:B------:R3:W-:Y:S01]  /*7c10*/  STS.128 [R0+0x1000], R96 ;  /* 0x0010006000007388 */ /* 0x0007e20000000c00 */
[----:B------:R-:W-:-:S02]  /*7c20*/  UIMAD.WIDE.U32 UR6, UR4, UR12, UR8 ;  /* 0x0000000c040672a5 */ /* 0x000fc4000f8e0008 */
[----:B------:R-:W-:Y:S01]  /*7c30*/  UIMAD UR10, UR4, UR13, UR10 ;  /* 0x0000000d040a72a4 */ /* 0x000fe2000f8e020a */
[----:B------:R3:W-:Y:S01]  /*7c40*/  STS.128 [R0+0x1800], R100 ;  /* 0x0018006400007388 */ /* 0x0007e20000000c00 */
[----:B-----5:R-:W-:Y:S01]  /*7c50*/  USHF.R.S32.HI UR16, URZ, 0x1f, UR17 ;  /* 0x0000001f3f107899 */ /* 0x020fe20008011411 */
[----:B------:R-:W-:Y:S02]  /*7c60*/  ULDC.64 UR12, c[0x0][0x840] ;  /* 0x00021000000c7ab9 */ /* 0x000fe40000000a00 */
[----:B------:R3:W-:Y:S01]  /*7c70*/  STS.128 [R0+0x2000], R64 ;  /* 0x0020004000007388 */ /* 0x0007e20000000c00 */
[----:B------:R-:W-:Y:S02]  /*7c80*/  UIMAD UR5, UR5, UR12, URZ ;  /* 0x0000000c050572a4 */ /* 0x000fe4000f8e023f */
[----:B------:R-:W-:Y:S01]  /*7c90*/  UIMAD.WIDE.U32 UR8, UR4, UR12, UR8 ;  /* 0x0000000c040872a5 */ /* 0x000fe2000f8e0008 */
[----:B------:R3:W-:Y:S01]  /*7ca0*/  STS.128 [R0+0x2800], R68 ;  /* 0x0028004400007388 */ /* 0x0007e20000000c00 */
[----:B------:R-:W-:-:S02]  /*7cb0*/  UIMAD UR11, UR4, UR13, UR5 ;  /* 0x0000000d040b72a4 */ /* 0x000fc4000f8e0205 */
[----:B------:R-:W-:Y:S01]  /*7cc0*/  UIADD3 UR5, UR7, UR10, URZ ;  /* 0x0000000a07057290 */ /* 0x000fe2000fffe03f */
[----:B------:R3:W-:Y:S01]  /*7cd0*/  STS.128 [R0+0x3000], R104 ;  /* 0x0030006800007388 */ /* 0x0007e20000000c00 */
[----:B------:R-:W-:Y:S01]  /*7ce0*/  ULDC.64 UR12, c[0x0][0x820] ;  /* 0x00020800000c7ab9 */ /* 0x000fe20000000a00 */
[----:B------:R-:W-:Y:S02]  /*7cf0*/  UIADD3 UR7, UR9, UR11, URZ ;  /* 0x0000000b09077290 */ /* 0x000fe4000fffe03f */
[----:B------:R3:W-:Y:S01]  /*7d00*/  STS.128 [R0+0x3800], R108 ;  /* 0x0038006c00007388 */ /* 0x0007e20000000c00 */
[----:B------:R-:W-:Y:S02]  /*7d10*/  UIMAD UR4, UR16, UR12, URZ ;  /* 0x0000000c100472a4 */ /* 0x000fe4000f8e023f */
[----:B------:R-:W-:Y:S01]  /*7d20*/  UIMAD UR10, UR16, UR14, URZ ;  /* 0x0000000e100a72a4 */ /* 0x000fe2000f8e023f */
[----:B------:R3:W-:Y:S01]  /*7d30*/  STS.128 [R0+0x4000], R72 ;  /* 0x0040004800007388 */ /* 0x0007e20000000c00 */
[----:B------:R-:W-:-:S02]  /*7d40*/  UIMAD UR9, UR17, UR13, UR4 ;  /* 0x0000000d110972a4 */ /* 0x000fc4000f8e0204 */
[----:B------:R-:W-:Y:S01]  /*7d50*/  UIMAD UR10, UR17, UR15, UR10 ;  /* 0x0000000f110a72a4 */ /* 0x000fe2000f8e020a */
[----:B------:R3:W-:Y:S01]  /*7d60*/  STS.128 [R0+0x4800], R76 ;  /* 0x0048004c00007388 */ /* 0x0007e20000000c00 */
[----:B------:R-:W-:Y:S01]  /*7d70*/  UMOV UR4, UR6 ;  /* 0x0000000600047c82 */ /* 0x000fe20008000000 */
[----:B------:R-:W-:Y:S01]  /*7d80*/  UMOV UR6, UR8 ;  /* 0x0000000800067c82 */ /* 0x000fe20008000000 */
[----:B------:R-:W-:Y:S01]  /*7d90*/  UIMAD.WIDE.U32 UR4, UR17, UR12, UR4 ;  /* 0x0000000c110472a5 */ /* 0x000fe2000f8e0004 */
[----:B------:R3:W-:Y:S01]  /*7da0*/  STS.128 [R0+0x5000], R112 ;  /* 0x0050007000007388 */ /* 0x0007e20000000c00 */
[----:B------:R-:W-:Y:S01]  /*7db0*/  UIMAD.WIDE.U32 UR6, UR17, UR14, UR6 ;  /* 0x0000000e110672a5 */ /* 0x000fe2000f8e0006 */
[----:B------:R-:W-:Y:S02]  /*7dc0*/  ULDC.64 UR12, c[0x0][0x800] ;  /* 0x00020000000c7ab9 */ /* 0x000fe40000000a00 */
[----:B------:R3:W-:Y:S01]  /*7dd0*/  STS.128 [R0+0x5800], R116 ;  /* 0x0058007400007388 */ /* 0x0007e20000000c00 */
[----:B------:R-:W-:-:S02]  /*7de0*/  UIADD3 UR8, UR5, UR9, URZ ;  /* 0x0000000905087290 */ /* 0x000fc4000fffe03f */
[----:B------:R-:W-:Y:S01]  /*7df0*/  ULEA UR12, UP0, UR4, UR12, 0x2 ;  /* 0x0000000c040c7291 */ /* 0x000fe2000f80103f */
[----:B------:R3:W-:Y:S01]  /*7e00*/  STS.128 [R0+0x6000], R80 ;  /* 0x0060005000007388 */ /* 0x0007e20000000c00 */
[----:B------:R-:W-:Y:S01]  /*7e10*/  ULDC.64 UR14, c[0x0][0x828] ;  /* 0x00020a00000e7ab9 */ /* 0x000fe20000000a00 */
[----:B------:R-:W-:Y:S02]  /*7e20*/  UIADD3 UR5, UR7, UR10, URZ ;  /* 0x0000000a07057290 */ /* 0x000fe4000fffe03f */
[----:B------:R3:W-:Y:S01]  /*7e30*/  STS.128 [R0+0x6800], R84 ;  /* 0x0068005400007388 */ /* 0x0007e20000000c00 */
[----:B------:R-:W-:Y:S02]  /*7e40*/  ULEA UR14, UP1, UR6, UR14, 0x2 ;  /* 0x0000000e060e7291 */ /* 0x000fe4000f82103f */
[----:B------:R-:W-:Y:S01]  /*7e50*/  ULEA.HI.X UR13, UR4, UR13, UR8, 0x2, UP0 ;  /* 0x0000000d040d7291 */ /* 0x000fe200080f1408 */
[----:B------:R3:W-:Y:S01]  /*7e60*/  STS.128 [R0+0x7000], R120 ;  /* 0x0070007800007388 */ /* 0x0007e20000000c00 */
[----:B------:R-:W-:Y:S01]  /*7e70*/  ULEA.HI.X UR5, UR6, UR15, UR5, 0x2, UP1 ;  /* 0x0000000f06057291 */ /* 0x000fe200088f1405 */
[----:B------:R-:W-:-:S02]  /*7e80*/  ULDC UR4, c[0x0][0x740] ;  /* 0x0001d00000047ab9 */ /* 0x000fc40000000800 */
[----:B------:R3:W-:Y:S01]  /*7e90*/  STS.128 [R0+0x7800], R124 ;  /* 0x0078007c00007388 */ /* 0x0007e20000000c00 */
[----:B------:R-:W-:Y:S01]  /*7ea0*/  FMUL.FTZ R208, R208, UR4 ;  /* 0x00000004d0d07c20 */ /* 0x000fe20008410000 */
[----:B------:R-:W-:Y:S01]  /*7eb0*/  FMUL.FTZ R209, R209, UR4 ;  /* 0x00000004d1d17c20 */ /* 0x000fe20008410000 */
[----:B------:R-:W-:Y:S01]  /*7ec0*/  FMUL.FTZ R210, R210, UR4 ;  /* 0x00000004d2d27c20 */ /* 0x000fe20008410000 */
        /* <DEDUP_REMOVED lines=16> */
[----:B------:R1:W-:Y:S06]  /*7fd0*/  MEMBAR.ALL.CTA ;  /* 0x0000000000007992 */ /* 0x0003ec0000008000 */
[----:B-1----:R-:W1:Y:S01]  /*7fe0*/  FENCE.VIEW.ASYNC.S ;  /* 0x00000000000073c6 */ /* 0x002e620000000000 */
        /* <DEDUP_REMOVED lines=65> */
[----:B-1----:R-:W-:Y:S06]  /*8400*/  BAR.SYNC.DEFER_BLOCKING 0x1, 0x100 ;  /* 0x0044000000007b1d */ /* 0x002fec0000010000 */
[----:B---3--:R-:W-:Y:S05]  /*8410*/  @P1 BRA `(.L_x_80) ;  /* 0x0000000000301947 */ /* 0x008fea0003800000 */
[----:B------:R-:W-:Y:S01]  /*8420*/  PLOP3.LUT P0, PT, PT, PT, PT, 0x80, 0x0 ;  /* 0x000000000000781c */ /* 0x000fe20003f0f070 */
[----:B------:R-:W-:Y:S01]  /*8430*/  UMOV UR6, 0x1400 ;  /* 0x0000140000067882 */ /* 0x000fe20000000000 */
[----:B------:R-:W-:Y:S01]  /*8440*/  UMOV UR8, 0x0 ;  /* 0x0000000000087882 */ /* 0x000fe20000000000 */
[----:B------:R-:W-:Y:S01]  /*8450*/  UMOV UR9, 0x14f00000 ;  /* 0x14f0000000097882 */ /* 0x000fe20000000000 */
[----:B------:R-:W-:-:S09]  /*8460*/  UMOV UR4, UR14 ;  /* 0x0000000e00047c82 */ /* 0x000fd20008000000 */
.L_x_81:
[----:B------:R-:W-:Y:S01]  /*8470*/  @P0 ELECT P2, URZ, PT ;  /* 0x00000000003f082f */ /* 0x000fe20003840000 */
[----:B------:R1:W-:-:S12]  /*8480*/  UBLKRED.G.S.ADD.F32.RN [UR4], [UR60], UR6, desc[UR8] ;  /* 0x000008043c0073bb */ /* 0x0003d800080a1406 */
[----:B------:R-:W-:Y:S02]  /*8490*/  @P2 PLOP3.LUT P0, PT, P2, PT, PT, 0x8, 0x0 ;  /* 0x000000000000281c */ /* 0x000fe4000170e170 */
[----:B------:R-:W-:-:S11]  /*84a0*/  PLOP3.LUT P2, PT, PT, PT, PT, 0x8, 0x0 ;  /* 0x000000000000781c */ /* 0x000fd60003f4e170 */
[----:B-1----:R-:W-:Y:S05]  /*84b0*/  @P0 BRA.U.ANY `(.L_x_81) ;  /* 0xfffffffd00ec0947 */ /* 0x002fea000393ffff */
[----:B------:R0:W-:Y:S01]  /*84c0*/  UTMACMDFLUSH ;  /* 0x00000000000079b7 */ /* 0x0001e20000000000 */
[----:B------:R-:W-:-:S04]  /*84d0*/  DEPBAR.LE SB0, 0x0 ;  /* 0x000080000000791a */ /* 0x000fc80000000000 */
.L_x_80:
[----:B------:R-:W-:Y:S05]  /*84e0*/  BSYNC B1 ;  /* 0x0000000000017941 */ /* 0x000fea0003800000 */
.L_x_79:
[----:B------:R-:W-:Y:S06]  /*84f0*/  BAR.SYNC.DEFER_BLOCKING 0x1, 0x100 ;  /* 0x0044000000007b1d */ /* 0x000fec0000010000 */
[----:B------:R1:W-:Y:S04]  /*8500*/  STS.128 [R0], R208 ;  /* 0x000000d000007388 */ /* 0x0003e80000000c00 */
[----:B------:R1:W-:Y:S04]  /*8510*/  STS.128 [R0+0x800], R212 ;  /* 0x000800d400007388 */ /* 0x0003e80000000c00 */
        /* <DEDUP_REMOVED lines=17> */
[----:B------:R1:W-:Y:S01]  /*8630*/  STS.128 [R0+0x9800], R140 ;  /* 0x0098008c00007388 */ /* 0x0003e20000000c00 */
[----:B------:R3:W-:Y:S06]  /*8640*/  MEMBAR.ALL.CTA ;  /* 0x0000000000007992 */ /* 0x0007ec0000008000 */
[----:B---3--:R-:W3:Y:S02]  /*8650*/  FENCE.VIEW.ASYNC.S ;  /* 0x00000000000073c6 */ /* 0x008ee40000000000 */
[----:B---3--:R-:W-:Y:S06]  /*8660*/  BAR.SYNC.DEFER_BLOCKING 0x1, 0x100 ;  /* 0x0044000000007b1d */ /* 0x008fec0000010000 */
[----:B------:R-:W-:Y:S05]  /*8670*/  @P1 BRA `(.L_x_64) ;  /* 0x00000018003c1947 */ /* 0x000fea0003800000 */
[----:B------:R-:W-:Y:S01]  /*8680*/  PLOP3.LUT P0, PT, PT, PT, PT, 0x80, 0x0 ;  /* 0x000000000000781c */ /* 0x000fe20003f0f070 */
[----:B------:R-:W-:Y:S01]  /*8690*/  UMOV UR6, 0x1400 ;  /* 0x0000140000067882 */ /* 0x000fe20000000000 */
[----:B------:R-:W-:Y:S01]  /*86a0*/  UMOV UR8, 0x0 ;  /* 0x0000000000087882 */ /* 0x000fe20000000000 */
[----:B------:R-:W-:Y:S01]  /*86b0*/  UMOV UR9, 0x14f00000 ;  /* 0x14f0000000097882 */ /* 0x000fe20000000000 */
[----:B------:R-:W-:Y:S01]  /*86c0*/  UMOV UR4, UR12 ;  /* 0x0000000c00047c82 */ /* 0x000fe20008000000 */
[----:B------:R-:W-:-:S08]  /*86d0*/  UMOV UR5, UR13 ;  /* 0x0000000d00057c82 */ /* 0x000fd00008000000 */
.L_x_82:
[----:B------:R-:W-:Y:S01]  /*86e0*/  @P0 ELECT P1, URZ, PT ;  /* 0x00000000003f082f */ /* 0x000fe20003820000 */
[----:B------:R3:W-:-:S12]  /*86f0*/  UBLKRED.G.S.ADD.F32.RN [UR4], [UR60], UR6, desc[UR8] ;  /* 0x000008043c0073bb */ /* 0x0007d800080a1406 */
[----:B------:R-:W-:Y:S02]  /*8700*/  @P1 PLOP3.LUT P0, PT, P1, PT, PT, 0x8, 0x0 ;  /* 0x000000000000181c */ /* 0x000fe40000f0e170 */
[----:B------:R-:W-:-:S11]  /*8710*/  PLOP3.LUT P1, PT, PT, PT, PT, 0x8, 0x0 ;  /* 0x000000000000781c */ /* 0x000fd60003f2e170 */
[----:B---3--:R-:W-:Y:S05]  /*8720*/  @P0 BRA.U.ANY `(.L_x_82) ;  /* 0xfffffffd00ec0947 */ /* 0x008fea000393ffff */
[----:B------:R0:W-:Y:S01]  /*8730*/  UTMACMDFLUSH ;  /* 0x00000000000079b7 */ /* 0x0001e20000000000 */
[----:B------:R-:W-:-:S04]  /*8740*/  DEPBAR.LE SB0, 0x0 ;  /* 0x000080000000791a */ /* 0x000fc80000000000 */
[----:B------:R-:W-:Y:S05]  /*8750*/  BRA `(.L_x_64) ;  /* 0x0000001800047947 */ /* 0x000fea0003800000 */
.L_x_62:
[----:B------:R-:W-:-:S08]  /*8760*/  NOP ;  /* 0x0000000000007918 */ /* 0x000fd00000000000 */
[----:B------:R-:W1:-:S00]  /*8770*/  USETMAXREG.DEALLOC.CTAPOOL 0x18 ;  /* 0x00000018000079c8 */ /* 0x000e4000080e0500 */
[----:B-1----:R-:W-:-:S06]  /*8780*/  LOP3.LUT R0, R0, 0x3, RZ, 0xc0, !PT ;  /* 0x0000000300007812 */ /* 0x002fcc00078ec0ff */
[----:B------:R-:W1:Y:S02]  /*8790*/  SHFL.IDX PT, R0, R0, RZ, 0x1f ;  /* 0x00001fff00007589 */ /* 0x000e6400000e0000 */
[----:B-1----:R-:W-:-:S13]  /*87a0*/  ISETP.NE.AND P0, PT, R0, RZ, PT ;  /* 0x000000ff0000720c */ /* 0x002fda0003f05270 */
[----:B------:R-:W-:Y:S05]  /*87b0*/  @P0 BRA `(.L_x_64) ;  /* 0x0000001400ec0947 */ /* 0x000fea0003800000 */
        /* <DEDUP_REMOVED lines=12> */
[----:B------:R-:W-:-:S03]  /*8880*/  IMAD.MOV.U32 R17, RZ, RZ, RZ ;  /* 0x000000ffff117224 */ /* 0x000fc600078e00ff */
[----:B------:R-:W4:Y:S07]  /*8890*/  S2UR UR20, SR_CTAID.Y ;  /* 0x00000000001479c3 */ /* 0x000f2e0000002600 */
[----:B------:R-:W-:Y:S01]  /*88a0*/  @UP0 ULDC UR4, c[0x0][0x2ec] ;  /* 0x0000bb0000040ab9 */ /* 0x000fe20000000800 */
[----:B------:R-:W5:Y:S01]  /*88b0*/  LDC.64 R4, c[0x0][0x718] ;  /* 0x0001c600ff047b82 */ /* 0x000f620000000a00 */
[----:B------:R-:W-:Y:S01]  /*88c0*/  @UP0 ULDC UR6, c[0x0][0x2f0] ;  /* 0x0000bc0000060ab9 */ /* 0x000fe20000000800 */
[----:B-1----:R-:W-:Y:S01]  /*88d0*/  SHF.R.S32.HI R7, RZ, 0x1f, R7 ;  /* 0x0000001fff077819 */ /* 0x002fe20000011407 */
[----:B----4-:R-:W-:-:S02]  /*88e0*/  UIMAD.WIDE.U32 UR4, UR20, UR4, URZ ;  /* 0x00000004140472a5 */ /* 0x010fc4000f8e003f */
[----:B------:R-:W-:Y:S02]  /*88f0*/  UMOV UR12, UR20 ;  /* 0x00000014000c7c82 */ /* 0x000fe40008000000 */
[C---:B--2---:R-:W-:Y:S01]  /*8900*/  IMAD R8, R7.reuse, R2, RZ ;  /* 0x0000000207087224 */ /* 0x044fe200078e02ff */
[----:B------:R-:W-:Y:S01]  /*8910*/  @UP0 USHF.R.U32.HI UR12, URZ, UR6, UR5 ;  /* 0x000000063f0c0299 */ /* 0x000fe20008011605 */
[----:B-----5:R-:W-:Y:S02]  /*8920*/  IMAD R6, R7, R4, RZ ;  /* 0x0000000407067224 */ /* 0x020fe400078e02ff */
[----:B------:R-:W-:Y:S02]  /*8930*/  IMAD R13, R3, UR20, R8 ;  /* 0x00000014030d7c24 */ /* 0x000fe4000f8e0208 */
[----:B------:R-:W1:Y:S01]  /*8940*/  LDC.64 R8, c[0x0][0x720] ;  /* 0x0001c800ff087b82 */ /* 0x000e620000000a00 */
[----:B------:R-:W-:Y:S02]  /*8950*/  IMAD R11, R5, UR20, R6 ;  /* 0x00000014050b7c24 */ /* 0x000fe4000f8e0206 */
[----:B------:R-:W-:-:S04]  /*8960*/  IMAD.WIDE.U32 R4, R4, UR20, RZ ;  /* 0x0000001404047c25 */ /* 0x000fc8000f8e00ff */
[----:B------:R-:W-:Y:S01]  /*8970*/  IMAD.IADD R5, R5, 0x1, R11 ;  /* 0x0000000105057824 */ /* 0x000fe200078e020b */
[----:B------:R-:W2:Y:S01]  /*8980*/  LDC.64 R6, c[0x0][0x738] ;  /* 0x0001ce00ff067b82 */ /* 0x000ea20000000a00 */
[----:B---3--:R-:W-:Y:S01]  /*8990*/  SHF.R.S32.HI R11, RZ, 0x1f, R10 ;  /* 0x0000001fff0b7819 */ /* 0x008fe2000001140a */
[----:B------:R-:W-:-:S04]  /*89a0*/  IMAD.WIDE.U32 R2, R2, UR20, RZ ;  /* 0x0000001402027c25 */ /* 0x000fc8000f8e00ff */
        /* <DEDUP_REMOVED lines=17> */
.L_x_99:
[----:B------:R-:W-:Y:S02]  /*8ac0*/  IMAD.IADD R14, R5, 0x1, R9 ;  /* 0x00000001050e7824 */ /* 0x000fe400078e0209 */
[----:B------:R-:W-:Y:S02]  /*8ad0*/  IMAD.IADD R6, R3, 0x1, R11 ;  /* 0x0000000103067824 */ /* 0x000fe400078e020b */
[----:B-1----:R-:W-:Y:S01]  /*8ae0*/  IMAD.MOV.U32 R0, RZ, RZ, 0x1 ;  /* 0x00000001ff007424 */ /* 0x002fe200078e00ff */
[----:B------:R-:W-:Y:S06]  /*8af0*/  @P0 BRA `(.L_x_85) ;  /* 0x0000000000180947 */ /* 0x000fec0003800000 */
[----:B------:R-:W1:Y:S01]  /*8b00*/  S2R R10, SR_TID.X ;  /* 0x00000000000a7919 */ /* 0x000e620000002100 */
[----:B------:R-:W-:-:S04]  /*8b10*/  IMAD.MOV.U32 R8, RZ, RZ, 0x8100 ;  /* 0x00008100ff087424 */ /* 0x000fc800078e00ff */
[----:B------:R2:W-:Y:S01]  /*8b20*/  SYNCS.ARRIVE.TRANS64 RZ, [R7+URZ+0x31810], R8 ;  /* 0x0318100807ff79a7 */ /* 0x0005e2000800003f */
[----:B-1----:R-:W-:-:S13]  /*8b30*/  LOP3.LUT P1, RZ, R10, 0x1f, RZ, 0xc0, !PT ;  /* 0x0000001f0aff7812 */ /* 0x002fda000782c0ff */
[----:B--2---:R-:W-:Y:S05]  /*8b40*/  @!P1 BRA `(.L_x_85) ;  /* 0x0000000000049947 */ /* 0x004fea0003800000 */
[----:B------:R-:W-:Y:S01]  /*8b50*/  BPT.TRAP 0x1 ;  /* 0x000000040000795c */ /* 0x000fe20000300000 */
.L_x_85:
        /* <DEDUP_REMOVED lines=22> */
[----:B------:R-:W1:Y:S01]  /*8cc0*/  LDC R11, c[0x0][0x280] ;  /* 0x0000a000ff0b7b82 */ /* 0x000e620000000800 */
[----:B------:R-:W-:Y:S01]  /*8cd0*/  UMOV UR41, UR17 ;  /* 0x0000001100297c82 */ /* 0x000fe20008000000 */
[----:B------:R-:W-:Y:S01]  /*8ce0*/  UMOV UR35, UR19 ;  /* 0x0000001300237c82 */ /* 0x000fe20008000000 */
[----:B------:R-:W-:Y:S01]  /*8cf0*/  LEA.HI.X R14, R4, R9, R14, 0x2, P1 ;  /* 0x00000009040e7211 */ /* 0x000fe200008f140e */
[----:B------:R-:W-:Y:S01]  /*8d00*/  UMOV UR33, UR17 ;  /* 0x0000001100217c82 */ /* 0x000fe20008000000 */
[----:B------:R-:W-:Y:S01]  /*8d10*/  R2UR UR22, R10 ;  /* 0x000000000a1672ca */ /* 0x000fe200000e0000 */
[----:B------:R-:W-:Y:S01]  /*8d20*/  UMOV UR26, 0xc0 ;  /* 0x000000c0001a7882 */ /* 0x000fe20000000000 */
        /* <DEDUP_REMOVED lines=69> */
[----:B------:R-:W-:Y:S01]  /*9180*/  VIADD R11, R11, 0x3f ;  /* 0x0000003f0b0b7836 */ /* 0x000fe20000000000 */
[----:B------:R-:W-:Y:S01]  /*9190*/  IADD3 R10, P1, R10, 0x100, RZ ;  /* 0x000001000a0a7810 */ /* 0x000fe20007f3e0ff */
[----:B------:R-:W-:Y:S01]  /*91a0*/  IMAD.MOV.U32 R9, RZ, RZ, 0x1 ;  /* 0x00000001ff097424 */ /* 0x000fe200078e00ff */
[----:B------:R-:W-:Y:S01]  /*91b0*/  CS2R R16, SRZ ;  /* 0x0000000000107805 */ /* 0x000fe2000001ff00 */
[----:B------:R-:W-:Y:S01]  /*91c0*/  IMAD.MOV.U32 R8, RZ, RZ, RZ ;  /* 0x000000ffff087224 */ /* 0x000fe200078e00ff */
[----:B------:R-:W-:-:S04]  /*91d0*/  SHF.R.S32.HI R0, RZ, 0x1f, R11 ;  /* 0x0000001fff007819 */ /* 0x000fc8000001140b */
[----:B------:R-:W-:Y:S02]  /*91e0*/  LEA.HI R0, R0, R11, RZ, 0x6 ;  /* 0x0000000b00007211 */ /* 0x000fe400078f30ff */
[----:B--2---:R-:W-:Y:S01]  /*91f0*/  LEA R11, P2, R2, R12, 0x2 ;  /* 0x0000000c020b7211 */ /* 0x004fe200078410ff */
[----:B------:R-:W-:Y:S01]  /*9200*/  IMAD.X R12, RZ, RZ, R14, P1 ;  /* 0x000000ffff0c7224 */ /* 0x000fe200008e060e */
[----:B------:R-:W-:Y:S01]  /*9210*/  LEA.HI.SX32 R14, R0, 0xffffffff, 0x1a ;  /* 0xffffffff000e7811 */ /* 0x000fe200078fd2ff */
[----:B------:R-:W-:Y:S01]  /*9220*/  IMAD.MOV.U32 R0, RZ, RZ, 0x1 ;  /* 0x00000001ff007424 */ /* 0x000fe200078e00ff */
[----:B------:R-:W-:Y:S02]  /*9230*/  LEA.HI.X R13, R2, R13, R6, 0x2, P2 ;  /* 0x0000000d020d7211 */ /* 0x000fe400010f1406 */
[----:B-1----:R-:W-:-:S07]  /*9240*/  LOP3.LUT R15, R15, 0x1f, RZ, 0xc0, !PT ;  /* 0x0000001f0f0f7812 */ /* 0x002fce00078ec0ff */
.L_x_91:
[----:B------:R-:W-:-:S04]  /*9250*/  SHF.L.U32 R4, R9, 0x1f, RZ ;  /* 0x0000001f09047819 */ /* 0x000fc800000006ff */
[----:B-1----:R-:W1:Y:S02]  /*9260*/  SYNCS.PHASECHK.TRANS64.TRYWAIT P1, [R7+URZ+0x31838], R4 ;  /* 0x03183804070075a7 */ /* 0x002e64000802017f */
[----:B-12--5:R-:W-:Y:S05]  /*9270*/  @!P1 BRA `(.L_x_87) ;  /* 0x0000000c00989947 */ /* 0x026fea0003800000 */
.L_x_100:
[----:B------:R-:W-:Y:S05]  /*9280*/  @P0 BRA `(.L_x_88) ;  /* 0x0000000000140947 */ /* 0x000fea0003800000 */
[----:B------:R-:W-:Y:S01]  /*9290*/  ISETP.NE.AND P1, PT, R15, RZ, PT ;  /* 0x000000ff0f00720c */ /* 0x000fe20003f25270 */
[----:B-1----:R-:W-:-:S04]  /*92a0*/  IMAD.MOV.U32 R4, RZ, RZ, 0x8100 ;  /* 0x00008100ff047424 */ /* 0x002fc800078e00ff */
[----:B------:R2:W-:Y:S08]  /*92b0*/  SYNCS.ARRIVE.TRANS64 RZ, [R7+URZ+0x31830], R4 ;  /* 0x0318300407ff79a7 */ /* 0x0005f0000800003f */
[----:B------:R-:W-:Y:S05]  /*92c0*/  @!P1 BRA `(.L_x_88) ;  /* 0x0000000000049947 */ /* 0x000fea0003800000 */
[----:B------:R-:W-:Y:S01]  /*92d0*/  BPT.TRAP 0x1 ;  /* 0x000000040000795c */ /* 0x000fe20000300000 */
.L_x_88:
[----:B------:R3:W-:Y:S02]  /*92e0*/  STL.64 [R1], R2 ;  /* 0x0000000201007387 */ /* 0x0007e40000100a00 */
[----:B---3--:R-:W1:Y:S02]  /*92f0*/  LDC.64 R2, c[0x0][0x198] ;  /* 0x00006600ff027b82 */ /* 0x008e640000000a00 */
[----:B-12---:R-:W-:-:S05]  /*9300*/  IMAD.MOV.U32 R4, RZ, RZ, R2 ;  /* 0x000000ffff047224 */ /* 0x006fca00078e0002 */
[----:B------:R-:W-:-:S04]  /*9310*/  IADD3 R5, P1, R4, 0x1f0, RZ ;  /* 0x000001f004057810 */ /* 0x000fc80007f3e0ff */
        /* <DEDUP_REMOVED lines=46> */
.L_x_102:
[----:B------:R-:W-:Y:S01]  /*9600*/  LOP3.LUT R9, R9, 0x1, RZ, 0x3c, !PT ;  /* 0x0000000109097812 */ /* 0x000fe200078e3cff */
[----:B------:R-:W-:Y:S06]  /*9610*/  @P2 BRA `(.L_x_90) ;  /* 0x0000000000142947 */ /* 0x000fec0003800000 */
[----:B------:R-:W-:Y:S01]  /*9620*/  ISETP.NE.AND P1, PT, R15, RZ, PT ;  /* 0x000000ff0f00720c */ /* 0x000fe20003f25270 */
[----:B-1----:R-:W-:-:S04]  /*9630*/  IMAD.MOV.U32 R20, RZ, RZ, 0x8100 ;  /* 0x00008100ff147424 */ /* 0x002fc800078e00ff */
[----:B------:R2:W-:Y:S08]  /*9640*/  SYNCS.ARRIVE.TRANS64 RZ, [R18+URZ+0x31810], R20 ;  /* 0x0318101412ff79a7 */ /* 0x0005f0000800003f */
[----:B------:R-:W-:Y:S05]  /*9650*/  @!P1 BRA `(.L_x_90) ;  /* 0x0000000000049947 */ /* 0x000fea0003800000 */
[----:B------:R-:W-:Y:S01]  /*9660*/  BPT.TRAP 0x1 ;  /* 0x000000040000795c */ /* 0x000fe20000300000 */
.L_x_90:
[----:B------:R-:W-:Y:S01]  /*9670*/  R2UR UR43, R8 ;  /* 0x00000000082b72ca */ /* 0x000fe200000e0000 */
[----:B------:R-:W-:Y:S01]  /*9680*/  IMAD R8, R17, 0x8000, R7 ;  /* 0x0000800011087824 */ /* 0x000fe200078e0207 */
        /* <DEDUP_REMOVED lines=51> */
.L_x_86:
[----:B------:R-:W-:-:S04]  /*99c0*/  SHF.L.U32 R10, R9, 0x1f, RZ ;  /* 0x0000001f090a7819 */ /* 0x000fc800000006ff */
[----:B------:R-:W3:Y:S02]  /*99d0*/  SYNCS.PHASECHK.TRANS64.TRYWAIT P1, [R7+URZ+0x31838], R10 ;  /* 0x0318380a070075a7 */ /* 0x000ee4000802017f */
[----:B---3--:R-:W-:Y:S05]  /*99e0*/  @!P1 BRA `(.L_x_92) ;  /* 0x0000000400e89947 */ /* 0x008fea0003800000 */
.L_x_103:
[----:B------:R-:W-:Y:S05]  /*99f0*/  @P0 BRA `(.L_x_93) ;  /* 0x0000000000180947 */ /* 0x000fea0003800000 */
[----:B------:R-:W4:Y:S01]  /*9a00*/  S2R R11, SR_TID.X ;  /* 0x00000000000b7919 */ /* 0x000f220000002100 */
[----:B---3--:R-:W-:-:S04]  /*9a10*/  IMAD.MOV.U32 R10, RZ, RZ, 0x8100 ;  /* 0x00008100ff0a7424 */ /* 0x008fc800078e00ff */
[----:B------:R3:W-:Y:S01]  /*9a20*/  SYNCS.ARRIVE.TRANS64 RZ, [R7+URZ+0x31830], R10 ;  /* 0x0318300a07ff79a7 */ /* 0x0007e2000800003f */
[----:B----4-:R-:W-:-:S13]  /*9a30*/  LOP3.LUT P0, RZ, R11, 0x1f, RZ, 0xc0, !PT ;  /* 0x0000001f0bff7812 */ /* 0x010fda000780c0ff */
[----:B---3--:R-:W-:Y:S05]  /*9a40*/  @!P0 BRA `(.L_x_93) ;  /* 0x0000000000048947 */ /* 0x008fea0003800000 */
[----:B------:R-:W-:Y:S01]  /*9a50*/  BPT.TRAP 0x1 ;  /* 0x000000040000795c */ /* 0x000fe20000300000 */
.L_x_93:
[----:B---3--:R-:W3:Y:S01]  /*9a60*/  LDC.64 R10, c[0x0][0x728] ;  /* 0x0001ca00ff0a7b82 */ /* 0x008ee20000000a00 */
        /* <DEDUP_REMOVED lines=15> */
[----:B------:R-:W-:-:S02]  /*9b60*/  UIADD3 UR40, UR8, 0x24100, URZ ;  /* 0x0002410008287890 */ /* 0x000fc4000fffe03f */
[----:B------:R-:W-:Y:S02]  /*9b70*/  UIADD3 UR41, UR8, 0x31830, URZ ;  /* 0x0003183008297890 */ /* 0x000fe4000fffe03f */
[----:B------:R-:W-:Y:S02]  /*9b80*/  UIADD3 UR32, UR8, 0x26100, URZ ;  /* 0x0002610008207890 */ /* 0x000fe4000fffe03f */
[----:B------:R-:W-:Y:S01]  /*9b90*/  UIADD3 UR24, UR8, 0x28100, URZ ;  /* 0x0002810008187890 */ /* 0x000fe2000fffe03f */
[C---:B---3--:R-:W-:Y:S01]  /*9ba0*/  LEA R10, P0, R2.reuse, R10, 0x2 ;  /* 0x0000000a020a7211 */ /* 0x048fe200078010ff */
        /* <DEDUP_REMOVED lines=18> */
[----:B------:R-:W-:-:S02]  /*9cd0*/  ISETP.NE.AND P0, PT, R17, 0x2, PT ;  /* 0x000000021100780c */ /* 0x000fc40003f05270 */
[----:B------:R-:W-:Y:S02]  /*9ce0*/  LOP3.LUT R6, R9, 0x1, RZ, 0x3c, !PT ;  /* 0x0000000109067812 */ /* 0x000fe400078e3cff */
        /* <DEDUP_REMOVED lines=8> */
[----:B---3--:R-:W-:Y:S01]  /*9d70*/  NOP ;  /* 0x0000000000007918 */ /* 0x008fe20000000000 */
.L_x_83:
[----:B------:R-:W-:Y:S05]  /*9d80*/  WARPSYNC.ALL ;  /* 0x0000000000007948 */ /* 0x000fea0003800000 */
[----:B------:R-:W-:-:S13]  /*9d90*/  ELECT P0, URZ, PT ;  /* 0x00000000003f782f */ /* 0x000fda0003800000 */
[----:B------:R-:W-:Y:S05]  /*9da0*/  @!P0 BRA `(.L_x_64) ;  /* 0x0000000000708947 */ /* 0x000fea0003800000 */
[----:B------:R-:W-:-:S04]  /*9db0*/  LOP3.LUT R19, R19, 0x2, RZ, 0xfc, !PT ;  /* 0x0000000213137812 */ /* 0x000fc800078efcff */
[----:B------:R-:W-:-:S13]  /*9dc0*/  ISETP.NE.AND P1, PT, R19, 0x3, PT ;  /* 0x000000031300780c */ /* 0x000fda0003f25270 */
[----:B------:R-:W-:Y:S05]  /*9dd0*/  @!P1 BRA `(.L_x_94) ;  /* 0x0000000000049947 */ /* 0x000fea0003800000 */
[----:B------:R-:W-:Y:S01]  /*9de0*/  BPT.TRAP 0x1 ;  /* 0x000000040000795c */ /* 0x000fe20000300000 */
.L_x_94:
[----:B------:R-:W3:Y:S01]  /*9df0*/  S2R R3, SR_CgaCtaId ;  /* 0x0000000000037919 */ /* 0x000ee20000008800 */
[----:B------:R-:W-:-:S04]  /*9e00*/  MOV R2, 0x400 ;  /* 0x0000040000027802 */ /* 0x000fc80000000f00 */
[----:B---3--:R-:W-:Y:S02]  /*9e10*/  LEA R5, R3, R2, 0x18 ;  /* 0x0000000203057211 */ /* 0x008fe400078ec0ff */
[----:B------:R-:W-:-:S03]  /*9e20*/  SHF.L.U32 R3, R0, 0x1f, RZ ;  /* 0x0000001f00037819 */ /* 0x000fc600000006ff */
[----:B------:R-:W-:-:S04]  /*9e30*/  VIADD R2, R5, 0x31820 ;  /* 0x0003182005027836 */ /* 0x000fc80000000000 */
[----:B------:R-:W-:-:S04]  /*9e40*/  IMAD R4, R17, 0x8, R2 ;  /* 0x0000000811047824 */ /* 0x000fc800078e0202 */
[----:B------:R-:W3:Y:S02]  /*9e50*/  SYNCS.PHASECHK.TRANS64.TRYWAIT P0, [R4+URZ], R3 ;  /* 0x00000003040075a7 */ /* 0x000ee4000800017f */
[----:B---3--:R-:W-:Y:S05]  /*9e60*/  @!P0 BRA `(.L_x_95) ;  /* 0x0000000000dc8947 */ /* 0x008fea0003800000 */
.L_x_104:
[----:B------:R-:W-:-:S05]  /*9e70*/  VIADD R17, R17, 0x1 ;  /* 0x0000000111117836 */ /* 0x000fca0000000000 */
[----:B------:R-:W-:-:S04]  /*9e80*/  ISETP.NE.AND P0, PT, R17, 0x2, PT ;  /* 0x000000021100780c */ /* 0x000fc80003f05270 */
[----:B---3--:R-:W-:Y:S02]  /*9e90*/  SEL R3, RZ, 0x1, P0 ;  /* 0x00000001ff037807 */ /* 0x008fe40000000000 */
[----:B------:R-:W-:Y:S02]  /*9ea0*/  SEL R17, R17, RZ, P0 ;  /* 0x000000ff11117207 */ /* 0x000fe40000000000 */
[----:B------:R-:W-:-:S03]  /*9eb0*/  LOP3.LUT R0, R0, R3, RZ, 0x3c, !PT ;  /* 0x0000000300007212 */ /* 0x000fc600078e3cff */
[----:B------:R-:W-:Y:S01]  /*9ec0*/  IMAD R17, R17, 0x8, R2 ;  /* 0x0000000811117824 */ /* 0x000fe200078e0202 */
[----:B------:R-:W-:-:S04]  /*9ed0*/  SHF.L.U32 R0, R0, 0x1f, RZ ;  /* 0x0000001f00007819 */ /* 0x000fc800000006ff */
[----:B------:R-:W3:Y:S02]  /*9ee0*/  SYNCS.PHASECHK.TRANS64.TRYWAIT P0, [R17+URZ], R0 ;  /* 0x00000000110075a7 */ /* 0x000ee4000800017f */
[----:B---3--:R-:W-:Y:S05]  /*9ef0*/  @!P0 BRA `(.L_x_96) ;  /* 0x0000000000cc8947 */ /* 0x008fea0003800000 */
.L_x_105:
[----:B------:R-:W-:Y:S05]  /*9f00*/  @!P1 BRA `(.L_x_97) ;  /* 0x0000000000049947 */ /* 0x000fea0003800000 */
[----:B------:R-:W-:Y:S01]  /*9f10*/  BPT.TRAP 0x1 ;  /* 0x000000040000795c */ /* 0x000fe20000300000 */
.L_x_97:
[----:B------:R-:W-:-:S07]  /*9f20*/  SHF.L.U32 R6, R6, 0x1f, RZ ;  /* 0x0000001f06067819 */ /* 0x000fce00000006ff */
.L_x_98:
[----:B----4-:R4:W1:Y:S02]  /*9f30*/  SYNCS.PHASECHK.TRANS64.TRYWAIT P0, [R5+URZ+0x31838], R6 ;  /* 0x03183806050075a7 */ /* 0x010864000800017f */
[----:B-1----:R-:W-:Y:S05]  /*9f40*/  @!P0 NANOSLEEP.SYNCS 0x989680 ;  /* 0x009896800000895d */ /* 0x002fea0003900000 */
[----:B------:R-:W1:Y:S02]  /*9f50*/  @!P0 SYNCS.PHASECHK.TRANS64 P0, [R5+URZ+0x31838], R6 ;  /* 0x03183806050085a7 */ /* 0x000e64000800007f */
[----:B-1----:R-:W-:Y:S05]  /*9f60*/  @!P0 BRA `(.L_x_98) ;  /* 0xfffffffc00f08947 */ /* 0x002fea000383ffff */
.L_x_64:
[----:B------:R-:W-:Y:S05]  /*9f70*/  BSYNC B0 ;  /* 0x0000000000007941 */ /* 0x000fea0003800000 */
.L_x_61:
[----:B------:R-:W-:Y:S05]  /*9f80*/  EXIT ;  /* 0x000000000000794d */ /* 0x000fea0003800000 */
.L_x_66:
[----:B-1----:R-:W-:-:S04]  /*9f90*/  IMAD.U32 R2, RZ, RZ, UR60 ;  /* 0x0000003cff027e24 */ /* 0x002fc8000f8e00ff */
[----:B------:R1:W2:Y:S03]  /*9fa0*/  SYNCS.PHASECHK.TRANS64.TRYWAIT P0, [R2+URZ+0x31800], R11 ;  /* 0x0318000b020075a7 */ /* 0x0002a6000800017f */
[----:B--2---:R-:W-:Y:S05]  /*9fb0*/  @!P0 NANOSLEEP.SYNCS 0x989680 ;  /* 0x009896800000895d */ /* 0x004fea0003900000 */
[----:B------:R-:W2:Y:S02]  /*9fc0*/  @!P0 SYNCS.PHASECHK.TRANS64 P0, [R2+URZ+0x31800], R11 ;  /* 0x0318000b020085a7 */ /* 0x000ea4000800007f */
[----:B--2---:R-:W-:Y:S05]  /*9fd0*/  @!P0 BRA `(.L_x_66) ;  /* 0xfffffffc00ec8947 */ /* 0x004fea000383ffff */
[----:B------:R-:W-:Y:S05]  /*9fe0*/  BRA `(.L_x_65) ;  /* 0xffffff6400e87947 */ /* 0x000fea000383ffff */
.L_x_71:
[----:B--2---:R2:W3:Y:S02]  /*9ff0*/  SYNCS.PHASECHK.TRANS64.TRYWAIT P1, [R16+URZ+0x31810], R11 ;  /* 0x0318100b100075a7 */ /* 0x0044e4000802017f */
[----:B---3--:R-:W-:Y:S05]  /*a000*/  @!P1 NANOSLEEP.SYNCS 0x989680 ;  /* 0x009896800000995d */ /* 0x008fea0003900000 */
[----:B------:R-:W3:Y:S02]  /*a010*/  @!P1 SYNCS.PHASECHK.TRANS64 P1, [R16+URZ+0x31810], R11 ;  /* 0x0318100b100095a7 */ /* 0x000ee4000802007f */
[----:B---3--:R-:W-:Y:S05]  /*a020*/  @!P1 BRA `(.L_x_71) ;  /* 0xfffffffc00f09947 */ /* 0x008fea000383ffff */
[----:B------:R-:W-:Y:S05]  /*a030*/  BRA `(.L_x_70) ;  /* 0xffffff7400387947 */ /* 0x000fea000383ffff */
.L_x_75:
[----:B------:R1:W1:Y:S02]  /*a040*/  SYNCS.PHASECHK.TRANS64.TRYWAIT P1, [R5+URZ+0x31830], R10 ;  /* 0x0318300a050075a7 */ /* 0x000264000802017f */
[----:B-1----:R-:W-:Y:S05]  /*a050*/  @!P1 NANOSLEEP.SYNCS 0x989680 ;  /* 0x009896800000995d */ /* 0x002fea0003900000 */
[----:B------:R-:W1:Y:S02]  /*a060*/  @!P1 SYNCS.PHASECHK.TRANS64 P1, [R5+URZ+0x31830], R10 ;  /* 0x0318300a050095a7 */ /* 0x000e64000802007f */
[----:B-1----:R-:W-:Y:S05]  /*a070*/  @!P1 BRA `(.L_x_75) ;  /* 0xfffffffc00f09947 */ /* 0x002fea000383ffff */
[----:B------:R-:W-:Y:S05]  /*a080*/  BRA `(.L_x_74) ;  /* 0xffffff9000387947 */ /* 0x000fea000383ffff */
.L_x_84:
[----:B-1----:R1:W2:Y:S02]  /*a090*/  SYNCS.PHASECHK.TRANS64.TRYWAIT P1, [R7+URZ+0x31820], R0 ;  /* 0x03182000070075a7 */ /* 0x0022a4000802017f */
[----:B--2---:R-:W-:Y:S05]  /*a0a0*/  @!P1 NANOSLEEP.SYNCS 0x989680 ;  /* 0x009896800000995d */ /* 0x004fea0003900000 */
[----:B------:R-:W2:Y:S02]  /*a0b0*/  @!P1 SYNCS.PHASECHK.TRANS64 P1, [R7+URZ+0x31820], R0 ;  /* 0x03182000070095a7 */ /* 0x000ea4000802007f */
[----:B--2---:R-:W-:Y:S05]  /*a0c0*/  @!P1 BRA `(.L_x_84) ;  /* 0xfffffffc00f09947 */ /* 0x004fea000383ffff */
[----:B------:R-:W-:Y:S05]  /*a0d0*/  BRA `(.L_x_99) ;  /* 0xffffffe800787947 */ /* 0x000fea000383ffff */
.L_x_87:
[----:B-1----:R1:W2:Y:S02]  /*a0e0*/  SYNCS.PHASECHK.TRANS64.TRYWAIT P1, [R7+URZ+0x31838], R4 ;  /* 0x03183804070075a7 */ /* 0x0022a4000802017f */
[----:B--2---:R-:W-:Y:S05]  /*a0f0*/  @!P1 NANOSLEEP.SYNCS 0x989680 ;  /* 0x009896800000995d */ /* 0x004fea0003900000 */
[----:B------:R-:W2:Y:S02]  /*a100*/  @!P1 SYNCS.PHASECHK.TRANS64 P1, [R7+URZ+0x31838], R4 ;  /* 0x03183804070095a7 */ /* 0x000ea4000802007f */
[----:B--2---:R-:W-:Y:S05]  /*a110*/  @!P1 BRA `(.L_x_87) ;  /* 0xfffffffc00f09947 */ /* 0x004fea000383ffff */
[----:B------:R-:W-:Y:S05]  /*a120*/  BRA `(.L_x_100) ;  /* 0xfffffff000547947 */ /* 0x000fea000383ffff */
.L_x_89:
[----:B------:R-:W-:-:S07]  /*a130*/  SHF.L.U32 R20, R0, 0x1f, RZ ;  /* 0x0000001f00147819 */ /* 0x000fce00000006ff */
.L_x_101:
[----:B-1----:R1:W2:Y:S02]  /*a140*/  SYNCS.PHASECHK.TRANS64.TRYWAIT P1, [R18+URZ+0x31820], R20 ;  /* 0x03182014120075a7 */ /* 0x0022a4000802017f */
[----:B--2---:R-:W-:Y:S05]  /*a150*/  @!P1 NANOSLEEP.SYNCS 0x989680 ;  /* 0x009896800000995d */ /* 0x004fea0003900000 */
[----:B------:R-:W2:Y:S02]  /*a160*/  @!P1 SYNCS.PHASECHK.TRANS64 P1, [R18+URZ+0x31820], R20 ;  /* 0x03182014120095a7 */ /* 0x000ea4000802007f */
[----:B--2---:R-:W-:Y:S05]  /*a170*/  @!P1 BRA `(.L_x_101) ;  /* 0xfffffffc00f09947 */ /* 0x004fea000383ffff */
[----:B------:R-:W-:Y:S05]  /*a180*/  BRA `(.L_x_102) ;  /* 0xfffffff4001c7947 */ /* 0x000fea000383ffff */
.L_x_92:
[----:B---3--:R3:W4:Y:S02]  /*a190*/  SYNCS.PHASECHK.TRANS64.TRYWAIT P1, [R7+URZ+0x31838], R10 ;  /* 0x0318380a070075a7 */ /* 0x008724000802017f */
[----:B----4-:R-:W-:Y:S05]  /*a1a0*/  @!P1 NANOSLEEP.SYNCS 0x989680 ;  /* 0x009896800000995d */ /* 0x010fea0003900000 */
[----:B------:R-:W4:Y:S02]  /*a1b0*/  @!P1 SYNCS.PHASECHK.TRANS64 P1, [R7+URZ+0x31838], R10 ;  /* 0x0318380a070095a7 */ /* 0x000f24000802007f */
[----:B----4-:R-:W-:Y:S05]  /*a1c0*/  @!P1 BRA `(.L_x_92) ;  /* 0xfffffffc00f09947 */ /* 0x010fea000383ffff */
[----:B------:R-:W-:Y:S05]  /*a1d0*/  BRA `(.L_x_103) ;  /* 0xfffffff800047947 */ /* 0x000fea000383ffff */
.L_x_95:
[----:B---3--:R3:W4:Y:S02]  /*a1e0*/  SYNCS.PHASECHK.TRANS64.TRYWAIT P0, [R4+URZ], R3 ;  /* 0x00000003040075a7 */ /* 0x008724000800017f */
[----:B----4-:R-:W-:Y:S05]  /*a1f0*/  @!P0 NANOSLEEP.SYNCS 0x989680 ;  /* 0x009896800000895d */ /* 0x010fea0003900000 */
[----:B------:R-:W4:Y:S02]  /*a200*/  @!P0 SYNCS.PHASECHK.TRANS64 P0, [R4+URZ], R3 ;  /* 0x00000003040085a7 */ /* 0x000f24000800007f */
[----:B----4-:R-:W-:Y:S05]  /*a210*/  @!P0 BRA `(.L_x_95) ;  /* 0xfffffffc00f08947 */ /* 0x010fea000383ffff */
[----:B------:R-:W-:Y:S05]  /*a220*/  BRA `(.L_x_104) ;  /* 0xfffffffc00107947 */ /* 0x000fea000383ffff */
.L_x_96:
[----:B---3--:R3:W4:Y:S02]  /*a230*/  SYNCS.PHASECHK.TRANS64.TRYWAIT P0, [R17+URZ], R0 ;  /* 0x00000000110075a7 */ /* 0x008724000800017f */
[----:B----4-:R-:W-:Y:S05]  /*a240*/  @!P0 NANOSLEEP.SYNCS 0x989680 ;  /* 0x009896800000895d */ /* 0x010fea0003900000 */
[----:B------:R-:W4:Y:S02]  /*a250*/  @!P0 SYNCS.PHASECHK.TRANS64 P0, [R17+URZ], R0 ;  /* 0x00000000110085a7 */ /* 0x000f24000800007f */
[----:B----4-:R-:W-:Y:S05]  /*a260*/  @!P0 BRA `(.L_x_96) ;  /* 0xfffffffc00f08947 */ /* 0x010fea000383ffff */
[----:B------:R-:W-:Y:S05]  /*a270*/  BRA `(.L_x_105) ;  /* 0xfffffffc00207947 */ /* 0x000fea000383ffff */
.L_x_106:
        /* <DEDUP_REMOVED lines=16> */
.L_x_1146:


//--------------------- .text._ZN7cutlass13device_kernelIN5flash11enable_sm90INS1_16FlashAttnBwdSm90INS1_25CollectiveMainloopBwdSm90ILi2ELi1ELi1EN4cute5tupleIJNS5_1CILi1EEES8_S8_EEENS6_IJNS7_ILi64EEENS7_ILi80EEENS7_ILi256EEEEEENS_10bfloat16_tEfNS_4arch4Sm90ELb0ELb0ELb0ELb1ELb0ELb0ELb1ELb1ELi2ELi1ELi1ELi1ELb0EEENS1_21CollectiveEpilogueBwdISD_SE_SG_Li256ELb1ELb1ELi2EEENS1_19SingleTileSchedulerILb1ELb0ELb0ELi80EEEEEEEEEvNT_6ParamsE --------------------------
	.section	.text._ZN7cutlass13device_kernelIN5flash11enable_sm90INS1_16FlashAttnBwdSm90INS1_25CollectiveMainloopBwdSm90ILi2ELi1ELi1EN4cute5tupleIJNS5_1CILi1EEES8_S8_EEENS6_IJNS7_ILi64EEENS7_ILi80EEENS7_ILi256EEEEEENS_10bfloat16_tEfNS_4arch4Sm90ELb0ELb0ELb0ELb1ELb0ELb0ELb1ELb1ELi2ELi1ELi1ELi1ELb0EEENS1_21CollectiveEpilogueBwdISD_SE_SG_Li256ELb1ELb1ELi2EEENS1_19SingleTileSchedulerILb1ELb0ELb0ELi80EEEEEEEEEvNT_6ParamsE,"ax",@progbits
	.align	128
.text._ZN7cutlass13device_kernelIN5flash11enable_sm90INS1_16FlashAttnBwdSm90INS1_25CollectiveMainloopBwdSm90ILi2ELi1ELi1EN4cute5tupleIJNS5_1CILi1EEES8_S8_EEENS6_IJNS7_ILi64EEENS7_ILi80EEENS7_ILi256EEEEEENS_10bfloat16_tEfNS_4arch4Sm90ELb0ELb0ELb0ELb1ELb0ELb0ELb1ELb1ELi2ELi1ELi1ELi1ELb0EEENS1_21CollectiveEpilogueBwdISD_SE_SG_Li256ELb1ELb1ELi2EEENS1_19SingleTileSchedulerILb1ELb0ELb0ELi80EEEEEEEEEvNT_6ParamsE:
        .type           _ZN7cutlass13device_kernelIN5flash11enable_sm90INS1_16FlashAttnBwdSm90INS1_25CollectiveMainloopBwdSm90ILi2ELi1ELi1EN4cute5tupleIJNS5_1CILi1EEES8_S8_EEENS6_IJNS7_ILi64EEENS7_ILi80EEENS7_ILi256EEEEEENS_10bfloat16_tEfNS_4arch4Sm90ELb0ELb0ELb0ELb1ELb0ELb0ELb1ELb1ELi2ELi1ELi1ELi1ELb0EEENS1_21CollectiveEpilogueBwdISD_SE_SG_Li256ELb1ELb1ELi2EEENS1_19SingleTileSchedulerILb1ELb0ELb0ELi80EEEEEEEEEvNT_6ParamsE,@function
        .size           _ZN7cutlass13device_kernelIN5flash11enable_sm90INS1_16FlashAttnBwdSm90INS1_25CollectiveMainloopBwdSm90ILi2ELi1ELi1EN4cute5tupleIJNS5_1CILi1EEES8_S8_EEENS6_IJNS7_ILi64EEENS7_ILi80EEENS7_ILi256EEEEEENS_10bfloat16_tEfNS_4arch4Sm90ELb0ELb0ELb0ELb1ELb0ELb0ELb1ELb1ELi2ELi1ELi1ELi1ELb0EEENS1_21CollectiveEpilogueBwdISD_SE_SG_Li256ELb1ELb1ELi2EEENS1_19SingleTileSchedulerILb1ELb0ELb0ELi80EEEEEEEEEvNT_6ParamsE,(.L_x_1147 - _ZN7cutlass13device_kernelIN5flash11enable_sm90INS1_16FlashAttnBwdSm90INS1_25CollectiveMainloopBwdSm90ILi2ELi1ELi1EN4cute5tupleIJNS5_1CILi1EEES8_S8_EEENS6_IJNS7_ILi64EEENS7_ILi80EEENS7_ILi256EEEEEENS_10bfloat16_tEfNS_4arch4Sm90ELb0ELb0ELb0ELb1ELb0ELb0ELb1ELb1ELi2ELi1ELi1ELi1ELb0EEENS1_21CollectiveEpilogueBwdISD_SE_SG_Li256ELb1ELb1ELi2EEENS1_19SingleTileSchedulerILb1ELb0ELb0ELi80EEEEEEEEEvNT_6ParamsE)
        .other          _ZN7cutlass13device_kernelIN5flash11enable_sm90INS1_16FlashAttnBwdSm90INS1_25CollectiveMainloopBwdSm90ILi2ELi1ELi1EN4cute5tupleIJNS5_1CILi1EEES8_S8_EEENS6_IJNS7_ILi64EEENS7_ILi80EEENS7_ILi256EEEEEENS_10bfloat16_tEfNS_4arch4Sm90ELb0ELb0ELb0ELb1ELb0ELb0ELb1ELb1ELi2ELi1ELi1ELi1ELb0EEENS1_21CollectiveEpilogueBwdISD_SE_SG_Li256ELb1ELb1ELi2EEENS1_19SingleTileSchedulerILb1ELb0ELb0ELi80EEEEEEEEEvNT_6ParamsE,@"STO_CUDA_ENTRY STV_DEFAULT"
_ZN7cutlass13device_kernelIN5flash11enable_sm90INS1_16FlashAttnBwdSm90INS1_25CollectiveMainloopBwdSm90ILi2ELi1ELi1EN4cute5tupleIJNS5_1CILi1EEES8_S8_EEENS6_IJNS7_ILi64EEENS7_ILi80EEENS7_ILi256EEEEEENS_10bfloat16_tEfNS_4arch4Sm90ELb0ELb0ELb0ELb1ELb0ELb0ELb1ELb1ELi2ELi1ELi1ELi1ELb0EEENS1_21CollectiveEpilogueBwdISD_SE_SG_Li256ELb1ELb1ELi2EEENS1_19SingleTileSchedulerILb1ELb0ELb0ELi80EEEEEEEEEvNT_6ParamsE:
[----:B------:R-:W0:Y:S02]  /*0000*/  LDC R1, c[0x0][0x28] ;  /* 0x00000a00ff017b82 */ /* 0x000e240000000800 */
[----:B0-----:R-:W-:Y:S01]  /*0010*/  VIADD R1, R1, 0xfffffff0 ;  /* 0xfffffff001017836 */ /* 0x001fe20000000000 */
[----:B------:R-:W0:Y:S01]  /*0020*/  S2R R3, SR_TID.X ;  /* 0x0000000000037919 */ /* 0x000e220000002100 */
[----:B------:R-:W-:Y:S01]  /*0030*/  ELECT P0, URZ, PT ;  /* 0x00000000003f782f */ /* 0x000fe20003800000 */
[----:B------:R-:W-:Y:S01]  /*0040*/  BSSY B0, `(.L_x_107) ;  /* 0x0000013000007945 */ /* 0x000fe20003800000 */
[----:B0-----:R-:W-:-:S05]  /*0050*/  SHF.R.U32.HI R0, RZ, 0x5, R3 ;  /* 0x00000005ff007819 */ /* 0x001fca0000011603 */
[----:B------:R-:W0:Y:S02]  /*0060*/  SHFL.IDX PT, R2, R0, RZ, 0x1f ;  /* 0x00001fff00027589 */ /* 0x000e2400000e0000 */
[----:B0-----:R-:W-:-:S13]  /*0070*/  ISETP.EQ.AND P0, PT, R2, RZ, P0 ;  /* 0x000000ff0200720c */ /* 0x001fda0000702270 */
        /* <DEDUP_REMOVED lines=14> */
[----:B0-----:R-:W-:Y:S01]  /*0160*/  NOP ;  /* 0x0000000000007918 */ /* 0x001fe20000000000 */
.L_x_108:
[----:B------:R-:W-:Y:S05]  /*0170*/  BSYNC B0 ;  /* 0x0000000000007941 */ /* 0x000fea0003800000 */
.L_x_107:
[----:B------:R-:W-:Y:S01]  /*0180*/  VOTEU.ANY UP0, P0 ;  /* 0x00000000003f7886 */ /* 0x000fe20000000100 */
[----:B------:R-:W0:Y:S01]  /*0190*/  SHFL.IDX PT, R2, R0, RZ, 0x1f ;  /* 0x00001fff00027589 */ /* 0x000e2200000e0000 */
[----:B------:R-:W-:-:S03]  /*01a0*/  UMOV UR4, 0x1 ;  /* 0x0000000100047882 */ /* 0x000fc60000000000 */
[----:B------:R-:W1:Y:S01]  /*01b0*/  @UP0 S2UR UR7, SR_CgaCtaId ;  /* 0x00000000000709c3 */ /* 0x000e620000008800 */
[----:B------:R-:W-:Y:S01]  /*01c0*/  @UP0 UMOV UR6, 0x400 ;  /* 0x0000040000060882 */ /* 0x000fe20000000000 */
[----:B------:R-:W-:-:S04]  /*01d0*/  @UP0 UIADD3 UR4, -UR4, 0x100000, URZ ;  /* 0x0010000004040890 */ /* 0x000fc8000fffe13f */
[----:B------:R-:W-:Y:S02]  /*01e0*/  @UP0 USHF.L.U32 UR5, UR4, 0xb, URZ ;  /* 0x0000000b04050899 */ /* 0x000fe4000800063f */
[----:B------:R-:W-:Y:S01]  /*01f0*/  @UP0 USHF.L.U32 UR4, UR4, 0x1, URZ ;  /* 0x0000000104040899 */ /* 0x000fe2000800063f */
[----:B0-----:R-:W-:Y:S02]  /*0200*/  ISETP.NE.AND P1, PT, R2, RZ, PT ;  /* 0x000000ff0200720c */ /* 0x001fe40003f25270 */
[----:B------:R-:W-:Y:S01]  /*0210*/  SHF.R.U32.HI R2, RZ, 0x7, R3 ;  /* 0x00000007ff027819 */ /* 0x000fe20000011603 */
[----:B-1----:R-:W-:Y:S01]  /*0220*/  @UP0 ULEA UR6, UR7, UR6, 0x18 ;  /* 0x0000000607060291 */ /* 0x002fe2000f8ec03f */
[----:B------:R-:W-:-:S04]  /*0230*/  VOTEU.ANY UP0, P0 ;  /* 0x00000000003f7886 */ /* 0x000fc80000000100 */
[----:B------:R-:W0:Y:S04]  /*0240*/  SHFL.IDX PT, R2, R2, RZ, 0x1f ;  /* 0x00001fff02027589 */ /* 0x000e2800000e0000 */
[----:B------:R-:W1:Y:S03]  /*0250*/  FENCE.VIEW.ASYNC.S ;  /* 0x00000000000073c6 */ /* 0x000e660000000000 */
[----:B-1----:R1:W2:Y:S01]  /*0260*/  @UP0 SYNCS.EXCH.64 URZ, [UR6+0x31600], UR4 ;  /* 0x03160004063f05b2 */ /* 0x0022a20008000100 */
[----:B------:R-:W-:Y:S05]  /*0270*/  @P1 BRA `(.L_x_109) ;  /* 0x0000000000481947 */ /* 0x000fea0003800000 */
[----:B-1----:R-:W1:Y:S01]  /*0280*/  S2UR UR5, SR_CgaCtaId ;  /* 0x00000000000579c3 */ /* 0x002e620000008800 */
[----:B------:R-:W-:Y:S01]  /*0290*/  UMOV UR4, 0x400 ;  /* 0x0000040000047882 */ /* 0x000fe20000000000 */
[----:B------:R-:W-:Y:S01]  /*02a0*/  UMOV UR6, 0x1 ;  /* 0x0000000100067882 */ /* 0x000fe20000000000 */
[----:B------:R-:W-:Y:S01]  /*02b0*/  UMOV UR9, 0x100 ;  /* 0x0000010000097882 */ /* 0x000fe20000000000 */
[----:B------:R-:W-:-:S04]  /*02c0*/  UIADD3 UR6, -UR6, 0x100000, URZ ;  /* 0x0010000006067890 */ /* 0x000fc8000fffe13f */
[----:B------:R-:W-:Y:S02]  /*02d0*/  USHF.L.U32 UR7, UR6, 0xb, URZ ;  /* 0x0000000b06077899 */ /* 0x000fe4000800063f */
[----:B------:R-:W-:Y:S01]  /*02e0*/  USHF.L.U32 UR6, UR6, 0x1, URZ ;  /* 0x0000000106067899 */ /* 0x000fe2000800063f */
[----:B------:R-:W-:Y:S01]  /*02f0*/  ELECT P0, URZ, PT ;  /* 0x00000000003f782f */ /* 0x000fe20003800000 */
[----:B-1----:R-:W-:Y:S02]  /*0300*/  ULEA UR8, UR5, UR4, 0x18 ;  /* 0x0000000405087291 */ /* 0x002fe4000f8ec03f */
[----:B------:R-:W-:-:S04]  /*0310*/  UIADD3 UR4, -UR9, 0x100000, URZ ;  /* 0x0010000009047890 */ /* 0x000fc8000fffe13f */
[----:B------:R-:W-:Y:S02]  /*0320*/  USHF.L.U32 UR5, UR4, 0xb, URZ ;  /* 0x0000000b04057899 */ /* 0x000fe4000800063f */
[----:B------:R-:W-:Y:S01]  /*0330*/  USHF.L.U32 UR4, UR4, 0x1, URZ ;  /* 0x0000000104047899 */ /* 0x000fe2000800063f */
[----:B------:R-:W1:Y:S03]  /*0340*/  FENCE.VIEW.ASYNC.S ;  /* 0x00000000000073c6 */ /* 0x000e660000000000 */
[----:B-1----:R3:W4:Y:S08]  /*0350*/  SYNCS.EXCH.64 URZ, [UR8+0x31610], UR6 ;  /* 0x03161006083f75b2 */ /* 0x0027300008000100 */
[----:B------:R3:W1:Y:S01]  /*0360*/  SYNCS.EXCH.64 URZ, [UR8+0x31620], UR4 ;  /* 0x03162004083f75b2 */ /* 0x0006620008000100 */
[----:B------:R3:W0:Y:S01]  /*0370*/  SYNCS.EXCH.64 URZ, [UR8+0x31618], UR6 ;  /* 0x03161806083f75b2 */ /* 0x0006220008000100 */
[----:B------:R3:W0:Y:S02]  /*0380*/  SYNCS.EXCH.64 URZ, [UR8+0x31628], UR4 ;  /* 0x03162804083f75b2 */ /* 0x0006240008000100 */
[----:B---3--:R-:W-:Y:S01]  /*0390*/  NOP ;  /* 0x0000000000007918 */ /* 0x008fe20000000000 */
.L_x_109:
[----:B------:R-:W3:Y:S01]  /*03a0*/  SHFL.IDX PT, R3, R0, RZ, 0x1f ;  /* 0x00001fff00037589 */ /* 0x000ee200000e0000 */
[----:B------:R-:W-:Y:S01]  /*03b0*/  NOP ;  /* 0x0000000000007918 */ /* 0x000fe20000000000 */
[----:B---3--:R-:W-:-:S13]  /*03c0*/  ISETP.NE.AND P0, PT, R3, RZ, PT ;  /* 0x000000ff0300720c */ /* 0x008fda0003f05270 */
[----:B------:R-:W-:Y:S05]  /*03d0*/  @P0 BRA `(.L_x_110) ;  /* 0x0000000000400947 */ /* 0x000fea0003800000 */
[----:B-1----:R-:W1:Y:S01]  /*03e0*/  S2UR UR5, SR_CgaCtaId ;  /* 0x00000000000579c3 */ /* 0x002e620000008800 */
[----:B------:R-:W-:Y:S01]  /*03f0*/  UMOV UR4, 0x400 ;  /* 0x0000040000047882 */ /* 0x000fe20000000000 */
[----:B------:R-:W-:Y:S01]  /*0400*/  UMOV UR6, 0x1 ;  /* 0x0000000100067882 */ /* 0x000fe20000000000 */
[----:B------:R-:W-:Y:S01]  /*0410*/  UMOV UR7, 0x100 ;  /* 0x0000010000077882 */ /* 0x000fe20000000000 */
[----:B------:R-:W-:Y:S01]  /*0420*/  ELECT P0, URZ, PT ;  /* 0x00000000003f782f */ /* 0x000fe20003800000 */
[----:B-1----:R-:W-:Y:S02]  /*0430*/  ULEA UR8, UR5, UR4, 0x18 ;  /* 0x0000000405087291 */ /* 0x002fe4000f8ec03f */
[----:B------:R-:W-:-:S04]  /*0440*/  UIADD3 UR4, -UR6, 0x100000, URZ ;  /* 0x0010000006047890 */ /* 0x000fc8000fffe13f */
[----:B------:R-:W-:Y:S02]  /*0450*/  USHF.L.U32 UR5, UR4, 0xb, URZ ;  /* 0x0000000b04057899 */ /* 0x000fe4000800063f */
[----:B------:R-:W-:Y:S02]  /*0460*/  USHF.L.U32 UR4, UR4, 0x1, URZ ;  /* 0x0000000104047899 */ /* 0x000fe4000800063f */
[----:B------:R-:W-:-:S04]  /*0470*/  UIADD3 UR6, -UR7, 0x100000, URZ ;  /* 0x0010000007067890 */ /* 0x000fc8000fffe13f */
[----:B------:R-:W-:Y:S02]  /*0480*/  USHF.L.U32 UR7, UR6, 0xb, URZ ;  /* 0x0000000b06077899 */ /* 0x000fe4000800063f */
[----:B------:R-:W-:Y:S01]  /*0490*/  USHF.L.U32 UR6, UR6, 0x1, URZ ;  /* 0x0000000106067899 */ /* 0x000fe2000800063f */
[----:B------:R-:W1:Y:S03]  /*04a0*/  FENCE.VIEW.ASYNC.S ;  /* 0x00000000000073c6 */ /* 0x000e660000000000 */
[----:B-1----:R3:W1:Y:S08]  /*04b0*/  SYNCS.EXCH.64 URZ, [UR8+0x31630], UR4 ;  /* 0x03163004083f75b2 */ /* 0x0026700008000100 */
[----:B------:R3:W0:Y:S02]  /*04c0*/  SYNCS.EXCH.64 URZ, [UR8+0x31638], UR6 ;  /* 0x03163806083f75b2 */ /* 0x0006240008000100 */
[----:B---3--:R-:W-:Y:S01]  /*04d0*/  NOP ;  /* 0x0000000000007918 */ /* 0x008fe20000000000 */
.L_x_110:
[----:B0-----:R-:W-:Y:S01]  /*04e0*/  ISETP.NE.AND P0, PT, R2, RZ, PT ;  /* 0x000000ff0200720c */ /* 0x001fe20003f05270 */
[----:B------:R-:W-:Y:S01]  /*04f0*/  IMAD.MOV.U32 R21, RZ, RZ, 0x1 ;  /* 0x00000001ff157424 */ /* 0x000fe200078e00ff */
[----:B------:R-:W-:Y:S01]  /*0500*/  NOP ;  /* 0x0000000000007918 */ /* 0x000fe20000000000 */
[----:B------:R-:W-:Y:S03]  /*0510*/  BSSY B0, `(.L_x_111) ;  /* 0x0000e2b000007945 */ /* 0x000fe60003800000 */
[----:B------:R-:W-:Y:S01]  /*0520*/  SEL R21, R21, 0x2, !P0 ;  /* 0x0000000215157807 */ /* 0x000fe20004000000 */
[----:B-12-4-:R-:W-:Y:S06]  /*0530*/  BAR.SYNC.DEFER_BLOCKING 0x0 ;  /* 0x0000000000007b1d */ /* 0x016fec0000010000 */
[----:B------:R-:W-:Y:S05]  /*0540*/  @!P0 BRA `(.L_x_112) ;  /* 0x000000c000b48947 */ /* 0x000fea0003800000 */
.L_x_113:
[----:B------:R-:W-:-:S08]  /*0550*/  NOP ;  /* 0x0000000000007918 */ /* 0x000fd00000000000 */
[----:B------:R-:W0:Y:S02]  /*0560*/  USETMAXREG.TRY_ALLOC.CTAPOOL UP0, 0xf0 ;  /* 0x000000f0000079c8 */ /* 0x000e240008000600 */
[----:B0-----:R-:W-:-:S13]  /*0570*/  PLOP3.LUT P0, PT, PT, PT, UP0, 0x80, 0x0 ;  /* 0x000000000000781c */ /* 0x001fda0003f0f008 */
[----:B------:R-:W-:Y:S05]  /*0580*/  @!P0 BRA `(.L_x_113) ;  /* 0xfffffffc00f08947 */ /* 0x000fea000383ffff */
[----:B------:R-:W-:Y:S01]  /*0590*/  ULDC.64 UR4, c[0x0][0x8d8] ;  /* 0x0002360000047ab9 */ /* 0x000fe20000000a00 */
[----:B------:R-:W0:Y:S01]  /*05a0*/  S2R R11, SR_CTAID.X ;  /* 0x00000000000b7919 */ /* 0x000e220000002500 */
[----:B------:R-:W-:Y:S01]  /*05b0*/  ISETP.NE.U32.AND P0, PT, RZ, UR4, PT ;  /* 0x00000004ff007c0c */ /* 0x000fe2000bf05070 */
[----:B------:R-:W1:Y:S03]  /*05c0*/  S2R R233, SR_CTAID.Z ;  /* 0x0000000000e97919 */ /* 0x000e660000002700 */
[----:B------:R-:W-:-:S13]  /*05d0*/  ISETP.NE.AND.EX P0, PT, RZ, UR5, PT, P0 ;  /* 0x00000005ff007c0c */ /* 0x000fda000bf05300 */
[----:B------:R-:W-:Y:S05]  /*05e0*/  @!P0 BRA `(.L_x_114) ;  /* 0x0000000000148947 */ /* 0x000fea0003800000 */
[----:B------:R-:W1:Y:S01]  /*05f0*/  LDC.64 R2, c[0x0][0x8d8] ;  /* 0x00023600ff027b82 */ /* 0x000e620000000a00 */
[----:B------:R-:W-:Y:S01]  /*0600*/  ULDC.64 UR4, c[0x0][0x208] ;  /* 0x0000820000047ab9 */ /* 0x000fe20000000a00 */
[----:B-1----:R-:W-:-:S05]  /*0610*/  IMAD.WIDE R2, R233, 0x4, R2 ;  /* 0x00000004e9027825 */ /* 0x002fca00078e0202 */
[----:B------:R1:W5:Y:S01]  /*0620*/  LDG.E R0, desc[UR4][R2.64] ;  /* 0x0000000402007981 */ /* 0x000362000c1e1900 */
[----:B------:R-:W-:Y:S05]  /*0630*/  BRA `(.L_x_115) ;  /* 0x0000000000307947 */ /* 0x000fea0003800000 */
.L_x_114:
[----:B------:R-:W-:Y:S02]  /*0640*/  ULDC.64 UR4, c[0x0][0x8d0] ;  /* 0x0002340000047ab9 */ /* 0x000fe40000000a00 */
[----:B------:R-:W-:-:S04]  /*0650*/  ISETP.NE.U32.AND P0, PT, RZ, UR4, PT ;  /* 0x00000004ff007c0c */ /* 0x000fc8000bf05070 */
[----:B------:R-:W-:-:S13]  /*0660*/  ISETP.NE.AND.EX P0, PT, RZ, UR5, PT, P0 ;  /* 0x00000005ff007c0c */ /* 0x000fda000bf05300 */
[----:B------:R-:W-:Y:S05]  /*0670*/  @!P0 BRA `(.L_x_116) ;  /* 0x00000000001c8947 */ /* 0x000fea0003800000 */
[----:B------:R-:W1:Y:S01]  /*0680*/  LDC.64 R2, c[0x0][0x8d0] ;  /* 0x00023400ff027b82 */ /* 0x000e620000000a00 */
[----:B------:R-:W-:Y:S01]  /*0690*/  ULDC.64 UR4, c[0x0][0x208] ;  /* 0x0000820000047ab9 */ /* 0x000fe20000000a00 */
[----:B-1----:R-:W-:-:S05]  /*06a0*/  IMAD.WIDE R2, R233, 0x4, R2 ;  /* 0x00000004e9027825 */ /* 0x002fca00078e0202 */
[----:B------:R-:W2:Y:S04]  /*06b0*/  LDG.E R0, desc[UR4][R2.64] ;  /* 0x0000000402007981 */ /* 0x000ea8000c1e1900 */
[----:B------:R-:W2:Y:S02]  /*06c0*/  LDG.E R5, desc[UR4][R2.64+0x4] ;  /* 0x0000040402057981 */ /* 0x000ea4000c1e1900 */
[----:B--2---:R-:W-:Y:S01]  /*06d0*/  IMAD.IADD R0, R5, 0x1, -R0 ;  /* 0x0000000105007824 */ /* 0x004fe200078e0a00 */
[----:B------:R-:W-:Y:S06]  /*06e0*/  BRA `(.L_x_115) ;  /* 0x0000000000047947 */ /* 0x000fec0003800000 */
.L_x_116:
[----:B------:R-:W2:Y:S02]  /*06f0*/  LDC R0, c[0x0][0x8bc] ;  /* 0x00022f00ff007b82 */ /* 0x000ea40000000800 */
.L_x_115:
[----:B01----:R-:W-:-:S05]  /*0700*/  IMAD R3, R11, 0x50, RZ ;  /* 0x000000500b037824 */ /* 0x003fca00078e02ff */
[----:B--2--5:R-:W-:-:S04]  /*0710*/  ISETP.GE.AND P0, PT, R3, R0, PT ;  /* 0x000000000300720c */ /* 0x024fc80003f06270 */
[----:B------:R-:W-:-:S04]  /*0720*/  SEL R233, R233, 0xffffffff, !P0 ;  /* 0xffffffffe9e97807 */ /* 0x000fc80004000000 */
[----:B------:R-:W-:-:S13]  /*0730*/  ISETP.GE.AND P0, PT, R233, RZ, PT ;  /* 0x000000ffe900720c */ /* 0x000fda0003f06270 */
[----:B------:R-:W-:Y:S05]  /*0740*/  @!P0 BRA `(.L_x_117) ;  /* 0x000000e0001c8947 */ /* 0x000fea0003800000 */
[----:B------:R-:W0:Y:S01]  /*0750*/  LDC.64 R4, c[0x0][0x770] ;  /* 0x0001dc00ff047b82 */ /* 0x000e220000000a00 */
[----:B------:R-:W-:-:S07]  /*0760*/  ULDC.64 UR6, c[0x0][0x208] ;  /* 0x0000820000067ab9 */ /* 0x000fce0000000a00 */
[----:B------:R-:W1:Y:S08]  /*0770*/  LDC.64 R2, c[0x0][0x770] ;  /* 0x0001dc00ff027b82 */ /* 0x000e700000000a00 */
[----:B------:R-:W2:Y:S01]  /*0780*/  LDC.64 R6, c[0x0][0x780] ;  /* 0x0001e000ff067b82 */ /* 0x000ea20000000a00 */
[----:B0-----:R-:W-:-:S04]  /*0790*/  ISETP.NE.U32.AND P1, PT, R4, RZ, PT ;  /* 0x000000ff0400720c */ /* 0x001fc80003f25070 */
[----:B------:R-:W-:Y:S01]  /*07a0*/  ISETP.NE.AND.EX P1, PT, R5, RZ, PT, P1 ;  /* 0x000000ff0500720c */ /* 0x000fe20003f25310 */
[----:B-1----:R-:W-:Y:S01]  /*07b0*/  IMAD.WIDE R4, R233, 0x4, R2 ;  /* 0x00000004e9047825 */ /* 0x002fe200078e0202 */
[----:B--2---:R-:W-:-:S11]  /*07c0*/  ISETP.NE.U32.AND P0, PT, R6, RZ, PT ;  /* 0x000000ff0600720c */ /* 0x004fd60003f05070 */
[----:B------:R-:W2:Y:S01]  /*07d0*/  @P1 LDG.E R8, desc[UR6][R4.64] ;  /* 0x0000000604081981 */ /* 0x000ea2000c1e1900 */
[----:B------:R-:W-:Y:S01]  /*07e0*/  ISETP.NE.AND.EX P0, PT, R7, RZ, PT, P0 ;  /* 0x000000ff0700720c */ /* 0x000fe20003f05300 */
[----:B------:R-:W0:-:S12]  /*07f0*/  LDC R6, c[0x0][0x290] ;  /* 0x0000a400ff067b82 */ /* 0x000e180000000800 */
[----:B------:R-:W1:Y:S01]  /*0800*/  @P0 LDC.64 R2, c[0x0][0x780] ;  /* 0x0001e000ff020b82 */ /* 0x000e620000000a00 */
[----:B------:R-:W-:Y:S02]  /*0810*/  ULDC UR4, c[0x0][0x280] ;  /* 0x0000a00000047ab9 */ /* 0x000fe40000000800 */
[----:B------:R-:W-:Y:S01]  /*0820*/  IMAD.U32 R0, RZ, RZ, UR4 ;  /* 0x00000004ff007e24 */ /* 0x000fe2000f8e00ff */
[----:B------:R-:W-:Y:S02]  /*0830*/  ULDC.64 UR4, c[0x0][0x788] ;  /* 0x0001e20000047ab9 */ /* 0x000fe40000000a00 */
[----:B------:R-:W-:-:S04]  /*0840*/  ISETP.NE.U32.AND P2, PT, RZ, UR4, PT ;  /* 0x00000004ff007c0c */ /* 0x000fc8000bf45070 */
[----:B------:R-:W-:Y:S01]  /*0850*/  ISETP.NE.AND.EX P2, PT, RZ, UR5, PT, P2 ;  /* 0x00000005ff007c0c */ /* 0x000fe2000bf45320 */
[----:B-1----:R-:W-:-:S05]  /*0860*/  @P0 IMAD.WIDE R2, R233, 0x4, R2 ;  /* 0x00000004e9020825 */ /* 0x002fca00078e0202 */
[----:B------:R1:W5:Y:S01]  /*0870*/  @P0 LDG.E R0, desc[UR6][R2.64] ;  /* 0x0000000602000981 */ /* 0x000362000c1e1900 */
[----:B--2---:R-:W-:-:S05]  /*0880*/  @P1 IMAD R8, R233, 0x40, R8 ;  /* 0x00000040e9081824 */ /* 0x004fca00078e0208 */
[----:B------:R-:W-:-:S04]  /*0890*/  @P1 SHF.R.S32.HI R7, RZ, 0x1f, R8 ;  /* 0x0000001fff071819 */ /* 0x000fc80000011408 */
[----:B------:R-:W-:Y:S01]  /*08a0*/  @P1 LEA.HI R8, R7, R8, RZ, 0x6 ;  /* 0x0000000807081211 */ /* 0x000fe200078f30ff */
[----:B------:R-:W-:-:S04]  /*08b0*/  IMAD.MOV.U32 R7, RZ, RZ, RZ ;  /* 0x000000ffff077224 */ /* 0x000fc800078e00ff */
[----:B------:R-:W-:Y:S01]  /*08c0*/  @P1 IMAD.SHL.U32 R8, R8, 0x100, RZ ;  /* 0x0000010008081824 */ /* 0x000fe200078e00ff */
[----:B01----:R-:W-:Y:S06]  /*08d0*/  @P0 BRA `(.L_x_118) ;  /* 0x0000000000140947 */ /* 0x003fec0003800000 */
[----:B------:R-:W-:Y:S05]  /*08e0*/  @!P1 BRA `(.L_x_118) ;  /* 0x0000000000109947 */ /* 0x000fea0003800000 */
[----:B------:R-:W-:Y:S02]  /*08f0*/  ULDC.64 UR4, c[0x0][0x208] ;  /* 0x0000820000047ab9 */ /* 0x000fe40000000a00 */
[----:B------:R-:W2:Y:S04]  /*0900*/  LDG.E R3, desc[UR4][R4.64] ;  /* 0x0000000404037981 */ /* 0x000ea8000c1e1900 */
[----:B-----5:R-:W2:Y:S02]  /*0910*/  LDG.E R0, desc[UR4][R4.64+0x4] ;  /* 0x0000040404007981 */ /* 0x020ea4000c1e1900 */
[----:B--2---:R-:W-:-:S07]  /*0920*/  IMAD.IADD R0, R0, 0x1, -R3 ;  /* 0x0000000100007824 */ /* 0x004fce00078e0a03 */
.L_x_118:
[----:B------:R-:W-:Y:S01]  /*0930*/  @P1 LOP3.LUT R7, R8, 0xffffc000, RZ, 0xc0, !PT ;  /* 0xffffc00008071812 */ /* 0x000fe200078ec0ff */
[----:B------:R-:W-:Y:S06]  /*0940*/  @!P2 BRA `(.L_x_119) ;  /* 0x000000000014a947 */ /* 0x000fec0003800000 */
[----:B------:R-:W0:Y:S01]  /*0950*/  LDC.64 R2, c[0x0][0x788] ;  /* 0x0001e200ff027b82 */ /* 0x000e220000000a00 */
[----:B------:R-:W-:Y:S01]  /*0960*/  ULDC.64 UR4, c[0x0][0x208] ;  /* 0x0000820000047ab9 */ /* 0x000fe20000000a00 */
[----:B0-----:R-:W-:-:S05]  /*0970*/  IMAD.WIDE R2, R233, 0x4, R2 ;  /* 0x00000004e9027825 */ /* 0x001fca00078e0202 */
[----:B------:R0:W5:Y:S01]  /*0980*/  LDG.E R6, desc[UR4][R2.64] ;  /* 0x0000000402067981 */ /* 0x000162000c1e1900 */
[----:B------:R-:W-:Y:S05]  /*0990*/  BRA `(.L_x_120) ;  /* 0x0000000000287947 */ /* 0x000fea0003800000 */
.L_x_119:
[----:B------:R-:W-:Y:S02]  /*09a0*/  ULDC.64 UR4, c[0x0][0x778] ;  /* 0x0001de0000047ab9 */ /* 0x000fe40000000a00 */
[----:B------:R-:W-:-:S04]  /*09b0*/  ISETP.NE.U32.AND P0, PT, RZ, UR4, PT ;  /* 0x00000004ff007c0c */ /* 0x000fc8000bf05070 */
[----:B------:R-:W-:-:S13]  /*09c0*/  ISETP.NE.AND.EX P0, PT, RZ, UR5, PT, P0 ;  /* 0x00000005ff007c0c */ /* 0x000fda000bf05300 */
[----:B------:R-:W-:Y:S05]  /*09d0*/  @!P0 BRA `(.L_x_120) ;  /* 0x0000000000188947 */ /* 0x000fea0003800000 */
[----:B------:R-:W0:Y:S01]  /*09e0*/  LDC.64 R2, c[0x0][0x778] ;  /* 0x0001de00ff027b82 */ /* 0x000e220000000a00 */
[----:B------:R-:W-:Y:S01]  /*09f0*/  ULDC.64 UR4, c[0x0][0x208] ;  /* 0x0000820000047ab9 */ /* 0x000fe20000000a00 */
[----:B0-----:R-:W-:-:S05]  /*0a00*/  IMAD.WIDE R2, R233, 0x4, R2 ;  /* 0x00000004e9027825 */ /* 0x001fca00078e0202 */
[----:B------:R-:W2:Y:S04]  /*0a10*/  LDG.E R6, desc[UR4][R2.64] ;  /* 0x0000000402067981 */ /* 0x000ea8000c1e1900 */
[----:B------:R-:W2:Y:S02]  /*0a20*/  LDG.E R5, desc[UR4][R2.64+0x4] ;  /* 0x0000040402057981 */ /* 0x000ea4000c1e1900 */
[----:B--2---:R-:W-:-:S07]  /*0a30*/  IMAD.IADD R6, R5, 0x1, -R6 ;  /* 0x0000000105067824 */ /* 0x004fce00078e0a06 */
.L_x_120:
[----:B-----5:R-:W-:Y:S02]  /*0a40*/  ISETP.GE.AND P2, PT, R0, 0x1, PT ;  /* 0x000000010000780c */ /* 0x020fe40003f46270 */
[----:B------:R-:W-:Y:S02]  /*0a50*/  CS2R R134, SRZ ;  /* 0x0000000000867805 */ /* 0x000fe4000001ff00 */
[----:B------:R-:W-:Y:S02]  /*0a60*/  PLOP3.LUT P0, PT, PT, PT, PT, 0x80, 0x0 ;  /* 0x000000000000781c */ /* 0x000fe40003f0f070 */
        /* <DEDUP_REMOVED lines=78> */
[----:B------:R-:W-:Y:S01]  /*0f50*/  CS2R R136, SRZ ;  /* 0x0000000000887805 */ /* 0x000fe2000001ff00 */
[----:B------:R-:W-:Y:S06]  /*0f60*/  @!P2 BRA `(.L_x_121) ;  /* 0x000000740074a947 */ /* 0x000fec0003800000 */
[----:B0-----:R-:W0:Y:S01]  /*0f70*/  S2R R3, SR_CgaCtaId ;  /* 0x0000000000037919 */ /* 0x001e220000008800 */
[----:B------:R-:W-:Y:S01]  /*0f80*/  MOV R18, 0x400 ;  /* 0x0000040000127802 */ /* 0x000fe20000000f00 */
[----:B------:R-:W-:Y:S01]  /*0f90*/  VIADD R8, R0, 0x3f ;  /* 0x0000003f00087836 */ /* 0x000fe20000000000 */
[----:B------:R-:W-:Y:S01]  /*0fa0*/  SHF.L.U32 R13, RZ, 0x1f, RZ ;  /* 0x0000001fff0d7819 */ /* 0x000fe200000006ff */
[----:B------:R-:W1:Y:S01]  /*0fb0*/  S2R R2, SR_TID.X ;  /* 0x0000000000027919 */ /* 0x000e620000002100 */
[----:B------:R-:W-:Y:S02]  /*0fc0*/  IMAD R10, R11, -0x50, R6 ;  /* 0xffffffb00b0a7824 */ /* 0x000fe400078e0206 */
[----:B------:R-:W-:-:S04]  /*0fd0*/  SHF.R.S32.HI R9, RZ, 0x1f, R8 ;  /* 0x0000001fff097819 */ /* 0x000fc80000011408 */
[----:B------:R-:W-:Y:S02]  /*0fe0*/  LEA.HI R235, R9, R8, RZ, 0x6 ;  /* 0x0000000809eb7211 */ /* 0x000fe400078f30ff */
[----:B0-----:R-:W-:-:S04]  /*0ff0*/  LEA R18, R3, R18, 0x18 ;  /* 0x0000001203127211 */ /* 0x001fc800078ec0ff */
[----:B------:R-:W0:Y:S01]  /*1000*/  SYNCS.PHASECHK.TRANS64.TRYWAIT P0, [R18+URZ+0x31600], R13 ;  /* 0x0316000d120075a7 */ /* 0x000e22000800017f */
[----:B-1----:R-:W-:-:S05]  /*1010*/  VIADD R2, R2, 0xffffff80 ;  /* 0xffffff8002027836 */ /* 0x002fca0000000000 */
[----:B------:R-:W-:-:S04]  /*1020*/  SHF.R.S32.HI R3, RZ, 0x1f, R2 ;  /* 0x0000001fff037819 */ /* 0x000fc80000011402 */
[CC--:B------:R-:W-:Y:S02]  /*1030*/  LEA.HI R4, R3.reuse, R2.reuse, RZ, 0x7 ;  /* 0x0000000203047211 */ /* 0x0c0fe400078f38ff */
[CC--:B------:R-:W-:Y:S02]  /*1040*/  LEA.HI R6, R3.reuse, R2.reuse, RZ, 0x5 ;  /* 0x0000000203067211 */ /* 0x0c0fe400078f28ff */
[----:B------:R-:W-:Y:S02]  /*1050*/  SHF.R.S32.HI R0, RZ, 0x7, R4 ;  /* 0x00000007ff007819 */ /* 0x000fe40000011404 */
[----:B------:R-:W-:-:S03]  /*1060*/  LEA.HI R8, R3, R2, RZ, 0x4 ;  /* 0x0000000203087211 */ /* 0x000fc600078f20ff */
[----:B------:R1:W2:Y:S02]  /*1070*/  SHFL.IDX PT, R5, R0, RZ, 0x1f ;  /* 0x00001fff00057589 */ /* 0x0002a400000e0000 */
[----:B01----:R-:W-:Y:S05]  /*1080*/  @P0 BRA `(.L_x_122) ;  /* 0x0000000000080947 */ /* 0x003fea0003800000 */
[----:B------:R-:W0:Y:S02]  /*1090*/  SYNCS.PHASECHK.TRANS64.TRYWAIT P0, [R18+URZ+0x31600], R13 ;  /* 0x0316000d120075a7 */ /* 0x000e24000800017f */
[----:B0-----:R-:W-:Y:S05]  /*10a0*/  @!P0 BRA `(.L_x_123) ;  /* 0x000000d400cc8947 */ /* 0x001fea0003800000 */
.L_x_122:
[----:B------:R-:W-:Y:S01]  /*10b0*/  LOP3.LUT R3, R4, 0xffffff80, RZ, 0xc0, !PT ;  /* 0xffffff8004037812 */ /* 0x000fe200078ec0ff */
[----:B------:R-:W1:Y:S01]  /*10c0*/  S2UR UR4, SR_CTAID.Y ;  /* 0x00000000000479c3 */ /* 0x000e620000002600 */
[----:B0-----:R-:W-:Y:S01]  /*10d0*/  LOP3.LUT R13, R8, 0xffffff0, RZ, 0xc0, !PT ;  /* 0x0ffffff0080d7812 */ /* 0x001fe200078ec0ff */
[----:B------:R-:W-:Y:S01]  /*10e0*/  IMAD.MOV.U32 R16, RZ, RZ, RZ ;  /* 0x000000ffff107224 */ /* 0x000fe200078e00ff */
[--C-:B------:R-:W-:Y:S01]  /*10f0*/  SHF.R.S32.HI R4, RZ, 0x5, R6.reuse ;  /* 0x00000005ff047819 */ /* 0x100fe20000011406 */
[C---:B------:R-:W-:Y:S01]  /*1100*/  IMAD.IADD R9, R2.reuse, 0x1, -R3 ;  /* 0x0000000102097824 */ /* 0x040fe200078e0a03 */
[----:B------:R-:W-:Y:S01]  /*1110*/  SHF.R.S32.HI R11, RZ, 0x1f, R6 ;  /* 0x0000001fff0b7819 */ /* 0x000fe20000011406 */
[----:B------:R-:W-:Y:S01]  /*1120*/  IMAD.IADD R13, R2, 0x1, -R13 ;  /* 0x00000001020d7824 */ /* 0x000fe200078e0a0d */
[C---:B------:R-:W-:Y:S01]  /*1130*/  LEA.HI R3, R0.reuse, R0, RZ, 0x1 ;  /* 0x0000000000037211 */ /* 0x040fe200078f08ff */
[----:B------:R-:W0:Y:S01]  /*1140*/  LDC.64 R14, c[0x0][0x2d8] ;  /* 0x0000b600ff0e7b82 */ /* 0x000e220000000a00 */
[----:B------:R-:W-:Y:S01]  /*1150*/  LEA.HI R11, R11, R4, RZ, 0x2 ;  /* 0x000000040b0b7211 */ /* 0x000fe200078f10ff */
[C---:B------:R-:W-:Y:S01]  /*1160*/  IMAD R6, R0.reuse, 0x40, R13 ;  /* 0x0000004000067824 */ /* 0x040fe200078e020d */
[----:B--2---:R-:W-:Y:S01]  /*1170*/  LEA.HI R2, R5, R5, RZ, 0x1 ;  /* 0x0000000505027211 */ /* 0x004fe200078f08ff */
[----:B------:R-:W-:Y:S01]  /*1180*/  IMAD R8, R0, 0x800, R9 ;  /* 0x0000080000087824 */ /* 0x000fe200078e0209 */
[----:B------:R-:W-:Y:S01]  /*1190*/  LOP3.LUT R3, R3, 0xfffffffe, RZ, 0xc0, !PT ;  /* 0xfffffffe03037812 */ /* 0x000fe200078ec0ff */
[----:B------:R-:W-:Y:S01]  /*11a0*/  IMAD.MOV.U32 R228, RZ, RZ, RZ ;  /* 0x000000ffffe47224 */ /* 0x000fe200078e00ff */
[----:B------:R-:W-:Y:S01]  /*11b0*/  LOP3.LUT R11, R11, 0xfffffc, RZ, 0xc0, !PT ;  /* 0x00fffffc0b0b7812 */ /* 0x000fe200078ec0ff */
[----:B------:R-:W-:Y:S01]  /*11c0*/  IMAD.MOV.U32 R19, RZ, RZ, RZ ;  /* 0x000000ffff137224 */ /* 0x000fe200078e00ff */
[----:B------:R-:W-:Y:S01]  /*11d0*/  LOP3.LUT R2, R2, 0xfffffffe, RZ, 0xc0, !PT ;  /* 0xfffffffe02027812 */ /* 0x000fe200078ec0ff */
[----:B------:R-:W-:Y:S01]  /*11e0*/  IMAD.IADD R3, R0, 0x1, -R3 ;  /* 0x0000000100037824 */ /* 0x000fe200078e0a03 */
[----:B------:R-:W-:Y:S01]  /*11f0*/  SHF.R.S32.HI R0, RZ, 0x1f, R9 ;  /* 0x0000001fff007819 */ /* 0x000fe20000011409 */
[----:B------:R-:W-:Y:S01]  /*1200*/  IMAD.IADD R11, R4, 0x1, -R11 ;  /* 0x00000001040b7824 */ /* 0x000fe200078e0a0b */
[----:B------:R-:W-:Y:S01]  /*1210*/  SEL R231, R233, RZ, !P1 ;  /* 0x000000ffe9e77207 */ /* 0x000fe20004800000 */
[----:B------:R-:W-:Y:S01]  /*1220*/  IMAD.IADD R4, R5, 0x1, -R2 ;  /* 0x0000000105047824 */ /* 0x000fe200078e0a02 */
[----:B------:R-:W-:Y:S01]  /*1230*/  LOP3.LUT R229, R21, 0x1, RZ, 0xfc, !PT ;  /* 0x0000000115e57812 */ /* 0x000fe200078efcff */
[----:B------:R-:W-:Y:S01]  /*1240*/  IMAD.SHL.U32 R2, R8, 0x4, RZ ;  /* 0x0000000408027824 */ /* 0x000fe200078e00ff */
[----:B-1----:R-:W-:Y:S01]  /*1250*/  USHF.R.S32.HI UR5, URZ, 0x1f, UR4 ;  /* 0x0000001f3f057899 */ /* 0x002fe20008011404 */
[----:B------:R-:W-:Y:S01]  /*1260*/  IMAD R13, R3, -0x8, R10 ;  /* 0xfffffff8030d7824 */ /* 0x000fe200078e020a */
[----:B------:R-:W-:Y:S01]  /*1270*/  LEA.HI R3, R0, R9, RZ, 0x2 ;  /* 0x0000000900037211 */ /* 0x000fe200078f10ff */
[----:B------:R-:W-:Y:S01]  /*1280*/  IMAD R11, R11, 0x10, R6 ;  /* 0x000000100b0b7824 */ /* 0x000fe200078e0206 */
[----:B------:R-:W-:-:S02]  /*1290*/  SHF.R.S32.HI R10, RZ, 0x1f, R2 ;  /* 0x0000001fff0a7819 */ /* 0x000fc40000011402 */
[----:B------:R-:W-:Y:S02]  /*12a0*/  CS2R R134, SRZ ;  /* 0x0000000000867805 */ /* 0x000fe4000001ff00 */
[--C-:B------:R-:W-:Y:S02]  /*12b0*/  SHF.R.S32.HI R5, RZ, 0x2, R3.reuse ;  /* 0x00000002ff057819 */ /* 0x100fe40000011403 */
[----:B------:R-:W-:Y:S02]  /*12c0*/  CS2R R132, SRZ ;  /* 0x0000000000847805 */ /* 0x000fe4000001ff00 */
[----:B------:R-:W-:Y:S02]  /*12d0*/  SHF.R.S32.HI R6, RZ, 0x1f, R3 ;  /* 0x0000001fff067819 */ /* 0x000fe40000011403 */
[----:B------:R-:W-:Y:S02]  /*12e0*/  CS2R R130, SRZ ;  /* 0x0000000000827805 */ /* 0x000fe4000001ff00 */
[----:B------:R-:W-:-:S02]  /*12f0*/  IADD3 R2, P0, R2, R7, RZ ;  /* 0x0000000702027210 */ /* 0x000fc40007f1e0ff */
[----:B------:R-:W-:Y:S02]  /*1300*/  CS2R R128, SRZ ;  /* 0x0000000000807805 */ /* 0x000fe4000001ff00 */
[----:B------:R-:W-:Y:S02]  /*1310*/  LOP3.LUT R8, R3, 0xfffffffc, RZ, 0xc0, !PT ;  /* 0xfffffffc03087812 */ /* 0x000fe400078ec0ff */
[----:B------:R-:W-:Y:S02]  /*1320*/  CS2R R126, SRZ ;  /* 0x00000000007e7805 */ /* 0x000fe4000001ff00 */
[----:B------:R-:W-:Y:S02]  /*1330*/  LEA.HI R6, R6, R5, RZ, 0x3 ;  /* 0x0000000506067211 */ /* 0x000fe400078f18ff */
[----:B------:R-:W-:Y:S02]  /*1340*/  CS2R R124, SRZ ;  /* 0x00000000007c7805 */ /* 0x000fe4000001ff00 */
[----:B------:R-:W-:Y:S01]  /*1350*/  LEA.HI.X.SX32 R3, R7, R10, 0x1, P0 ;  /* 0x0000000a07037211 */ /* 0x000fe200000f0eff */
[----:B0-----:R-:W-:Y:S01]  /*1360*/  IMAD R10, R14, UR5, RZ ;  /* 0x000000050e0a7c24 */ /* 0x001fe2000f8e02ff */
[----:B------:R-:W-:Y:S01]  /*1370*/  SHF.R.S32.HI R7, RZ, 0x1f, R233 ;  /* 0x0000001fff077819 */ /* 0x000fe200000114e9 */
[----:B------:R-:W-:Y:S01]  /*1380*/  IMAD.IADD R8, R9, 0x1, -R8 ;  /* 0x0000000109087824 */ /* 0x000fe200078e0a08 */
[----:B------:R-:W-:Y:S01]  /*1390*/  LEA.HI R0, R0, R9, RZ, 0x5 ;  /* 0x0000000900007211 */ /* 0x000fe200078f28ff */
[----:B------:R-:W-:Y:S01]  /*13a0*/  IMAD.WIDE.U32 R2, R14, UR4, R2 ;  /* 0x000000040e027c25 */ /* 0x000fe2000f8e0002 */
[----:B------:R-:W-:-:S02]  /*13b0*/  LOP3.LUT R6, R6, 0xfffffff8, RZ, 0xc0, !PT ;  /* 0xfffffff806067812 */ /* 0x000fc400078ec0ff */
[----:B------:R-:W-:Y:S02]  /*13c0*/  CS2R R122, SRZ ;  /* 0x00000000007a7805 */ /* 0x000fe4000001ff00 */
[----:B------:R-:W-:Y:S01]  /*13d0*/  SEL R7, R7, RZ, !P1 ;  /* 0x000000ff07077207 */ /* 0x000fe20004800000 */
[----:B------:R-:W-:Y:S01]  /*13e0*/  IMAD R9, R15, UR4, R10 ;  /* 0x000000040f097c24 */ /* 0x000fe2000f8e020a */
[----:B------:R-:W-:Y:S01]  /*13f0*/  SHF.R.S32.HI R232, RZ, 0x5, R0 ;  /* 0x00000005ffe87819 */ /* 0x000fe20000011400 */
[----:B------:R-:W-:Y:S01]  /*1400*/  IMAD.IADD R5, R5, 0x1, -R6 ;  /* 0x0000000105057824 */ /* 0x000fe200078e0a06 */
[----:B------:R-:W-:Y:S01]  /*1410*/  ULDC.64 UR4, c[0x0][0x2e0] ;  /* 0x0000b80000047ab9 */ /* 0x000fe20000000a00 */
[----:B------:R-:W-:Y:S01]  /*1420*/  IMAD.IADD R3, R3, 0x1, R9 ;  /* 0x0000000103037824 */ /* 0x000fe200078e0209 */
[----:B------:R-:W-:Y:S01]  /*1430*/  CS2R R120, SRZ ;  /* 0x0000000000787805 */ /* 0x000fe2000001ff00 */
[----:B------:R-:W-:Y:S01]  /*1440*/  IMAD R6, R7, UR4, RZ ;  /* 0x0000000407067c24 */ /* 0x000fe2000f8e02ff */
[----:B------:R-:W-:Y:S01]  /*1450*/  CS2R R118, SRZ ;  /* 0x0000000000767805 */ /* 0x000fe2000001ff00 */
[----:B------:R-:W-:Y:S01]  /*1460*/  IMAD R232, R232, 0x10, R5 ;  /* 0x00000010e8e87824 */ /* 0x000fe200078e0205 */
[----:B------:R-:W-:Y:S01]  /*1470*/  CS2R R116, SRZ ;  /* 0x0000000000747805 */ /* 0x000fe2000001ff00 */
[----:B------:R-:W-:Y:S01]  /*1480*/  IMAD.SHL.U32 R5, R11, 0x8, RZ ;  /* 0x000000080b057824 */ /* 0x000fe200078e00ff */
[----:B------:R-:W-:Y:S01]  /*1490*/  CS2R R114, SRZ ;  /* 0x0000000000727805 */ /* 0x000fe2000001ff00 */
[C---:B------:R-:W-:Y:S01]  /*14a0*/  IMAD R7, R231.reuse, UR5, R6 ;  /* 0x00000005e7077c24 */ /* 0x040fe2000f8e0206 */
[----:B------:R-:W-:Y:S01]  /*14b0*/  CS2R R112, SRZ ;  /* 0x0000000000707805 */ /* 0x000fe2000001ff00 */
[----:B------:R-:W-:Y:S01]  /*14c0*/  IMAD.WIDE.U32 R230, R231, UR4, R2 ;  /* 0x00000004e7e67c25 */ /* 0x000fe2000f8e0002 */
[----:B------:R-:W-:Y:S01]  /*14d0*/  ULDC.64 UR4, c[0x0][0x2c0] ;  /* 0x0000b00000047ab9 */ /* 0x000fe20000000a00 */
[----:B------:R-:W-:-:S02]  /*14e0*/  CS2R R110, SRZ ;  /* 0x00000000006e7805 */ /* 0x000fc4000001ff00 */
[----:B------:R-:W-:Y:S01]  /*14f0*/  CS2R R108, SRZ ;  /* 0x00000000006c7805 */ /* 0x000fe2000001ff00 */
[----:B------:R-:W-:Y:S01]  /*1500*/  IMAD R2, R5, 0x2, R18 ;  /* 0x0000000205027824 */ /* 0x000fe200078e0212 */
[----:B------:R-:W-:Y:S01]  /*1510*/  CS2R R106, SRZ ;  /* 0x00000000006a7805 */ /* 0x000fe2000001ff00 */
[----:B------:R-:W-:Y:S01]  /*1520*/  IMAD.U32 R5, RZ, RZ, UR4 ;  /* 0x00000004ff057e24 */ /* 0x000fe2000f8e00ff */
[----:B------:R-:W-:Y:S01]  /*1530*/  CS2R R104, SRZ ;  /* 0x0000000000687805 */ /* 0x000fe2000001ff00 */
[----:B------:R-:W-:Y:S01]  /*1540*/  IMAD R0, R8, -0x2, R13 ;  /* 0xfffffffe08007824 */ /* 0x000fe200078e020d */
[----:B------:R-:W-:Y:S01]  /*1550*/  CS2R R102, SRZ ;  /* 0x0000000000667805 */ /* 0x000fe2000001ff00 */
[----:B------:R-:W-:Y:S01]  /*1560*/  IMAD.MOV.U32 R3, RZ, RZ, RZ ;  /* 0x000000ffff037224 */ /* 0x000fe200078e00ff */
[----:B------:R0:W-:Y:S01]  /*1570*/  STL [R1], R5 ;  /* 0x0000000501007387 */ /* 0x0001e20000100800 */
        /* <DEDUP_REMOVED lines=63> */
[----:B------:R-:W-:Y:S01]  /*1970*/  SHF.R.S32.HI R235, RZ, 0x6, R235 ;  /* 0x00000006ffeb7819 */ /* 0x000fe200000114eb */
[----:B------:R-:W-:Y:S01]  /*1980*/  IMAD.IADD R234, R231, 0x1, R7 ;  /* 0x00000001e7ea7824 */ /* 0x000fe200078e0207 */
[----:B------:R-:W-:Y:S01]  /*1990*/  ULDC UR60, c[0x0][0x744] ;  /* 0x0001d100003c7ab9 */ /* 0x000fe20000000800 */
[----:B0-----:R-:W-:-:S07]  /*19a0*/  IMAD.U32 R236, RZ, RZ, UR5 ;  /* 0x00000005ffec7e24 */ /* 0x001fce000f8e00ff */
.L_x_134:
[----:B------:R-:W-:-:S13]  /*19b0*/  ISETP.NE.AND P0, PT, R229, 0x3, PT ;  /* 0x00000003e500780c */ /* 0x000fda0003f05270 */
[----:B0-----:R-:W-:Y:S05]  /*19c0*/  @!P0 BRA `(.L_x_124) ;  /* 0x0000000000048947 */ /* 0x001fea0003800000 */
[----:B------:R-:W-:Y:S01]  /*19d0*/  BPT.TRAP 0x1 ;  /* 0x000000040000795c */ /* 0x000fe20000300000 */
.L_x_124:
[----:B------:R-:W-:Y:S01]  /*19e0*/  IMAD R17, R3, 0x8, R18 ;  /* 0x0000000803117824 */ /* 0x000fe200078e0212 */
[----:B------:R-:W-:-:S04]  /*19f0*/  SHF.L.U32 R8, R228, 0x1f, RZ ;  /* 0x0000001fe4087819 */ /* 0x000fc800000006ff */
[----:B------:R0:W1:Y:S01]  /*1a00*/  SYNCS.PHASECHK.TRANS64.TRYWAIT P1, [R17+URZ+0x31610], R8 ;  /* 0x03161008110075a7 */ /* 0x000062000802017f */
[----:B------:R-:W-:Y:S05]  /*1a10*/  @!P0 BRA `(.L_x_125) ;  /* 0x0000000000048947 */ /* 0x000fea0003800000 */
[----:B------:R-:W-:Y:S01]  /*1a20*/  BPT.TRAP 0x1 ;  /* 0x000000040000795c */ /* 0x000fe20000300000 */
.L_x_125:
[----:B------:R-:W-:Y:S02]  /*1a30*/  VIADD R6, R18, 0x14100 ;  /* 0x0001410012067836 */ /* 0x000fe40000000000 */
[----:B------:R-:W-:-:S03]  /*1a40*/  IMAD R5, R4, 0x400, R18 ;  /* 0x0000040004057824 */ /* 0x000fc600078e0212 */
[----:B------:R-:W-:Y:S02]  /*1a50*/  SHF.R.U32.HI R6, RZ, 0x4, R6 ;  /* 0x00000004ff067819 */ /* 0x000fe40000011606 */
[----:B------:R-:W-:Y:S02]  /*1a60*/  SHF.R.U32.HI R7, RZ, 0x4, R5 ;  /* 0x00000004ff077819 */ /* 0x000fe40000011605 */
[----:B------:R-:W-:Y:S02]  /*1a70*/  LOP3.LUT R6, R6, 0x3fff, RZ, 0xc0, !PT ;  /* 0x00003fff06067812 */ /* 0x000fe400078ec0ff */
[----:B------:R-:W-:Y:S02]  /*1a80*/  LOP3.LUT R7, R7, 0x3fff, RZ, 0xc0, !PT ;  /* 0x00003fff07077812 */ /* 0x000fe400078ec0ff */
[----:B------:R-:W-:Y:S02]  /*1a90*/  LOP3.LUT R10, R6, 0x10000, RZ, 0xfc, !PT ;  /* 0x00010000060a7812 */ /* 0x000fe400078efcff */
[----:B------:R-:W-:Y:S01]  /*1aa0*/  LOP3.LUT R6, R7, 0x10000, RZ, 0xfc, !PT ;  /* 0x0001000007067812 */ /* 0x000fe200078efcff */
[----:B-1----:R-:W-:Y:S06]  /*1ab0*/  @P1 BRA `(.L_x_126) ;  /* 0x0000000000081947 */ /* 0x002fec0003800000 */
[----:B------:R-:W1:Y:S02]  /*1ac0*/  SYNCS.PHASECHK.TRANS64.TRYWAIT P1, [R17+URZ+0x31610], R8 ;  /* 0x03161008110075a7 */ /* 0x000e64000802017f */
[----:B-1----:R-:W-:Y:S05]  /*1ad0*/  @!P1 BRA `(.L_x_127) ;  /* 0x000000cc00549947 */ /* 0x002fea0003800000 */
.L_x_126:
[----:B------:R-:W-:Y:S01]  /*1ae0*/  IMAD R7, R3, 0x800, R10 ;  /* 0x0000080003077824 */ /* 0x000fe200078e020a */
[C---:B------:R-:W-:Y:S01]  /*1af0*/  R2UR UR6, R6.reuse ;  /* 0x00000000060672ca */ /* 0x040fe200000e0000 */
[C---:B01----:R-:W-:Y:S01]  /*1b00*/  VIADD R8, R6.reuse, 0x80 ;  /* 0x0000008006087836 */ /* 0x043fe20000000000 */
        /* <DEDUP_REMOVED lines=407> */
[----:B------:R-:W-:Y:S01]  /*3480*/  VIADD R8, R6, 0x806 ;  /* 0x0000080606087836 */ /* 0x000fe20000000000 */
[----:B------:R-:W-:Y:S01]  /*3490*/  UMOV UR7, 0x40000000 ;  /* 0x4000000000077882 */ /* 0x000fe20000000000 */
[----:B------:R-:W-:Y:S01]  /*34a0*/  UMOV UR5, 0x40000040 ;  /* 0x4000004000057882 */ /* 0x000fe20000000000 */
[----:B------:R-:W-:Y:S01]  /*34b0*/  R2UR UR9, R7 ;  /* 0x00000000070972ca */ /* 0x000fe200000e0000 */
[----:B------:R-:W-:Y:S01]  /*34c0*/  IMAD R7, R3, 0x40, R232 ;  /* 0x0000004003077824 */ /* 0x000fe200078e02e8 */
[----:B------:R-:W-:Y:S01]  /*34d0*/  R2UR UR8, R8 ;  /* 0x00000000080872ca */ /* 0x000fe200000e0000 */
[----:B------:R-:W-:-:S02]  /*34e0*/  VIADD R8, R6, 0x906 ;  /* 0x0000090606087836 */ /* 0x000fc40000000000 */
[----:B------:R-:W-:Y:S02]  /*34f0*/  IMAD R7, R7, 0x4, R18 ;  /* 0x0000000407077824 */ /* 0x000fe400078e0212 */
[----:B------:R-:W-:Y:S01]  /*3500*/  VIADD R6, R6, 0x986 ;  /* 0x0000098606067836 */ /* 0x000fe20000000000 */
[----:B------:R-:W-:Y:S02]  /*3510*/  R2UR UR10, R8 ;  /* 0x00000000080a72ca */ /* 0x000fe400000e0000 */
[----:B------:R0:W1:Y:S02]  /*3520*/  LDS R14, [R7+0x2c100] ;  /* 0x02c10000070e7984 */ /* 0x0000640000000800 */
[----:B------:R-:W-:Y:S02]  /*3530*/  R2UR UR11, R6 ;  /* 0x00000000060b72ca */ /* 0x000fe400000e0000 */
[----:B------:R0:W2:Y:S01]  /*3540*/  LDS R20, [R7+0x2c120] ;  /* 0x02c1200007147984 */ /* 0x0000a20000000800 */
        /* <DEDUP_REMOVED lines=12> */
[----:B------:R-:W-:Y:S01]  /*3610*/  HGMMA.64x8x16.F32.BF16 R40, gdesc[UR4], R40, gsb0 ;  /* 0x00000000042879f0 */ /* 0x000fe20008001828 */
[----:B0-----:R-:W-:Y:S05]  /*3620*/  @!P0 BRA `(.L_x_128) ;  /* 0x0000000000048947 */ /* 0x001fea0003800000 */
[----:B------:R-:W-:Y:S01]  /*3630*/  BPT.TRAP 0x1 ;  /* 0x000000040000795c */ /* 0x000fe20000300000 */
.L_x_128:
[----:B------:R-:W-:-:S04]  /*3640*/  SHF.L.U32 R9, R19, 0x1f, RZ ;  /* 0x0000001f13097819 */ /* 0x000fc800000006ff */
[----:B------:R0:W3:Y:S01]  /*3650*/  SYNCS.PHASECHK.TRANS64.TRYWAIT P1, [R18+URZ+0x31630], R9 ;  /* 0x03163009120075a7 */ /* 0x0000e2000802017f */
[----:B------:R-:W-:Y:S05]  /*3660*/  @!P0 BRA `(.L_x_129) ;  /* 0x0000000000048947 */ /* 0x000fea0003800000 */
[----:B------:R-:W-:Y:S01]  /*3670*/  BPT.TRAP 0x1 ;  /* 0x000000040000795c */ /* 0x000fe20000300000 */
.L_x_129:
        /* <DEDUP_REMOVED lines=8> */
[----:B---3--:R-:W-:Y:S06]  /*3700*/  @P1 BRA `(.L_x_130) ;  /* 0x0000000000081947 */ /* 0x008fec0003800000 */
[----:B------:R-:W3:Y:S02]  /*3710*/  SYNCS.PHASECHK.TRANS64.TRYWAIT P1, [R18+URZ+0x31630], R9 ;  /* 0x03163009120075a7 */ /* 0x000ee4000802017f */
[----:B---3--:R-:W-:Y:S05]  /*3720*/  @!P1 BRA `(.L_x_131) ;  /* 0x000000b000549947 */ /* 0x008fea0003800000 */
.L_x_130:
[C---:B------:R-:W-:Y:S01]  /*3730*/  VIADD R8, R6.reuse, 0x80 ;  /* 0x0000008006087836 */ /* 0x040fe20000000000 */
[----:B------:R-:W-:Y:S01]  /*3740*/  R2UR UR4, R7 ;  /* 0x00000000070472ca */ /* 0x000fe200000e0000 */
[C---:B0--3--:R-:W-:Y:S01]  /*3750*/  VIADD R9, R6.reuse, 0x100 ;  /* 0x0000010006097836 */ /* 0x049fe20000000000 */
[----:B------:R-:W-:Y:S01]  /*3760*/  R2UR UR6, R6 ;  /* 0x00000000060672ca */ /* 0x000fe200000e0000 */
[----:B------:R-:W3:Y:S01]  /*3770*/  LDL R224, [R1] ;  /* 0x0000000001e07983 */ /* 0x000ee20000100800 */
[----:B------:R-:W-:Y:S01]  /*3780*/  R2UR UR8, R8 ;  /* 0x00000000080872ca */ /* 0x000fe200000e0000 */
[C---:B------:R-:W-:Y:S01]  /*3790*/  VIADD R8, R6.reuse, 0x180 ;  /* 0x0000018006087836 */ /* 0x040fe20000000000 */
[----:B------:R-:W-:Y:S01]  /*37a0*/  R2UR UR9, R9 ;  /* 0x00000000090972ca */ /* 0x000fe200000e0000 */
[----:B------:R-:W-:Y:S01]  /*37b0*/  VIADD R9, R6, 0x200 ;  /* 0x0000020006097836 */ /* 0x000fe20000000000 */
[----:B------:R-:W-:Y:S01]  /*37c0*/  WARPGROUP.ARRIVE ;  /* 0x00000000000079c5 */ /* 0x000fe20000000000 */
[----:B------:R-:W-:Y:S01]  /*37d0*/  UMOV UR5, 0x40000040 ;  /* 0x4000004000057882 */ /* 0x000fe20000000000 */
[----:B------:R-:W-:Y:S01]  /*37e0*/  R2UR UR10, R8 ;  /* 0x00000000080a72ca */ /* 0x000fe200000e0000 */
[----:B------:R-:W-:Y:S01]  /*37f0*/  UMOV UR7, 0x40000000 ;  /* 0x4000000000077882 */ /* 0x000fe20000000000 */
[----:B------:R-:W-:Y:S01]  /*3800*/  R2UR UR11, R9 ;  /* 0x00000000090b72ca */ /* 0x000fe200000e0000 */
[----:B------:R-:W-:Y:S01]  /*3810*/  VIADD R8, R6, 0x2 ;  /* 0x0000000206087836 */ /* 0x000fe20000000000 */
[C---:B------:R-:W-:Y:S01]  /*3820*/  ISETP.GT.AND P5, PT, R0.reuse, RZ, PT ;  /* 0x000000ff0000720c */ /* 0x040fe20003fa4270 */
[----:B------:R-:W-:Y:S01]  /*3830*/  HGMMA.64x8x16.F32.BF16 R44, gdesc[UR4], RZ, !UPT ;  /* 0x00000000042c79f0 */ /* 0x000fe2000c7018ff */
[----:B------:R-:W-:Y:S01]  /*3840*/  UMOV UR7, 0x40000000 ;  /* 0x4000000000077882 */ /* 0x000fe20000000000 */
[----:B------:R-:W-:Y:S01]  /*3850*/  UMOV UR6, UR8 ;  /* 0x0000000800067c82 */ /* 0x000fe20008000000 */
[C---:B------:R-:W-:Y:S01]  /*3860*/  ISETP.GT.AND P2, PT, R0.reuse, 0x11, PT ;  /* 0x000000110000780c */ /* 0x040fe20003f44270 */
[----:B------:R-:W-:Y:S01]  /*3870*/  HGMMA.64x8x16.F32.BF16 R48, gdesc[UR4], RZ, !UPT ;  /* 0x00000000043079f0 */ /* 0x000fe2000c7018ff */
[----:B------:R-:W-:Y:S01]  /*3880*/  UMOV UR6, UR9 ;  /* 0x0000000900067c82 */ /* 0x000fe20008000000 */
[----:B------:R-:W-:Y:S01]  /*3890*/  UMOV UR7, 0x40000000 ;  /* 0x4000000000077882 */ /* 0x000fe20000000000 */
        /* <DEDUP_REMOVED lines=11> */
[C---:B------:R-:W-:Y:S01]  /*3950*/  VIADD R8, R7.reuse, 0x2 ;  /* 0x0000000207087836 */ /* 0x040fe20000000000 */
[----:B------:R-:W-:Y:S01]  /*3960*/  UMOV UR7, 0x40000000 ;  /* 0x4000000000077882 */ /* 0x000fe20000000000 */
[----:B------:R-:W-:Y:S01]  /*3970*/  UMOV UR5, 0x40000040 ;  /* 0x4000004000057882 */ /* 0x000fe20000000000 */
[----:B------:R-:W-:Y:S01]  /*3980*/  ISETP.GT.AND P4, PT, R0, 0x21, PT ;  /* 0x000000210000780c */ /* 0x000fe20003f84270 */
[----:B------:R-:W-:Y:S01]  /*3990*/  UMOV UR57, 0x40000040 ;  /* 0x4000004000397882 */ /* 0x000fe20000000000 */
[----:B------:R-:W-:Y:S01]  /*39a0*/  R2UR UR4, R8 ;  /* 0x00000000080472ca */ /* 0x000fe200000e0000 */
[----:B------:R-:W-:Y:S01]  /*39b0*/  VIADD R8, R6, 0x82 ;  /* 0x0000008206087836 */ /* 0x000fe20000000000 */
[----:B------:R-:W-:Y:S01]  /*39c0*/  UMOV UR59, 0x40 ;  /* 0x00000040003b7882 */ /* 0x000fe20000000000 */
[----:B------:R-:W-:Y:S01]  /*39d0*/  UMOV UR13, UR57 ;  /* 0x00000039000d7c82 */ /* 0x000fe20008000000 */
[----:B------:R-:W-:Y:S01]  /*39e0*/  UMOV UR15, 0x40 ;  /* 0x00000040000f7882 */ /* 0x000fe20000000000 */
[----:B------:R-:W-:Y:S01]  /*39f0*/  UMOV UR17, UR57 ;  /* 0x0000003900117c82 */ /* 0x000fe20008000000 */
[----:B------:R-:W-:Y:S01]  /*3a00*/  R2UR UR8, R8 ;  /* 0x00000000080872ca */ /* 0x000fe200000e0000 */
[----:B------:R-:W-:Y:S01]  /*3a10*/  VIADD R8, R6, 0x102 ;  /* 0x0000010206087836 */ /* 0x000fe20000000000 */
[----:B------:R-:W-:Y:S01]  /*3a20*/  UMOV UR19, 0x40 ;  /* 0x0000004000137882 */ /* 0x000fe20000000000 */
[----:B------:R-:W-:Y:S01]  /*3a30*/  UMOV UR49, 0x40000040 ;  /* 0x4000004000317882 */ /* 0x000fe20000000000 */
[----:B------:R-:W-:Y:S01]  /*3a40*/  UMOV UR51, 0x40 ;  /* 0x0000004000337882 */ /* 0x000fe20000000000 */
[----:B------:R-:W-:Y:S01]  /*3a50*/  UMOV UR53, UR49 ;  /* 0x0000003100357c82 */ /* 0x000fe20008000000 */
[----:B------:R-:W-:Y:S01]  /*3a60*/  R2UR UR9, R8 ;  /* 0x00000000080972ca */ /* 0x000fe200000e0000 */
[----:B------:R-:W-:Y:S01]  /*3a70*/  VIADD R8, R6, 0x182 ;  /* 0x0000018206087836 */ /* 0x000fe20000000000 */
[----:B------:R-:W-:Y:S01]  /*3a80*/  UMOV UR55, 0x40 ;  /* 0x0000004000377882 */ /* 0x000fe20000000000 */
[----:B------:R-:W-:Y:S01]  /*3a90*/  UMOV UR45, UR49 ;  /* 0x00000031002d7c82 */ /* 0x000fe20008000000 */
[----:B------:R-:W-:Y:S01]  /*3aa0*/  UMOV UR47, 0x40 ;  /* 0x00000040002f7882 */ /* 0x000fe20000000000 */
        /* <DEDUP_REMOVED lines=8> */
[----:B------:R-:W-:Y:S01]  /*3b30*/  HGMMA.64x8x16.F32.BF16 R44, gdesc[UR4], R44 ;  /* 0x00000000042c79f0 */ /* 0x000fe2000870182c */
[----:B------:R-:W-:Y:S01]  /*3b40*/  UMOV UR6, UR8 ;  /* 0x0000000800067c82 */ /* 0x000fe20008000000 */
[----:B------:R-:W-:Y:S01]  /*3b50*/  UMOV UR7, 0x40000000 ;  /* 0x4000000000077882 */ /* 0x000fe20000000000 */
[----:B------:R-:W-:Y:S01]  /*3b60*/  VIADD R8, R6, 0x4 ;  /* 0x0000000406087836 */ /* 0x000fe20000000000 */
        /* <DEDUP_REMOVED lines=15> */
[----:B------:R-:W-:Y:S01]  /*3c60*/  UMOV UR7, 0x40000000 ;  /* 0x4000000000077882 */ /* 0x000fe20000000000 */
[----:B------:R-:W-:Y:S01]  /*3c70*/  UMOV UR5, 0x40000040 ;  /* 0x4000004000057882 */ /* 0x000fe20000000000 */
[----:B------:R-:W-:Y:S01]  /*3c80*/  UMOV UR25, UR29 ;  /* 0x0000001d00197c82 */ /* 0x000fe20008000000 */
[----:B------:R-:W-:Y:S01]  /*3c90*/  UMOV UR27, 0x40 ;  /* 0x00000040001b7882 */ /* 0x000fe20000000000 */
[----:B------:R-:W-:Y:S01]  /*3ca0*/  R2UR UR4, R8 ;  /* 0x00000000080472ca */ /* 0x000fe200000e0000 */
[----:B------:R-:W-:Y:S01]  /*3cb0*/  VIADD R8, R6, 0x84 ;  /* 0x0000008406087836 */ /* 0x000fe20000000000 */
[----:B------:R-:W-:-:S04]  /*3cc0*/  UMOV UR23, 0x40 ;  /* 0x0000004000177882 */ /* 0x000fc80000000000 */
[----:B------:R-:W-:Y:S01]  /*3cd0*/  R2UR UR8, R8 ;  /* 0x00000000080872ca */ /* 0x000fe200000e0000 */
[----:B------:R-:W-:-:S05]  /*3ce0*/  VIADD R8, R6, 0x104 ;  /* 0x0000010406087836 */ /* 0x000fca0000000000 */
[----:B------:R-:W-:Y:S01]  /*3cf0*/  R2UR UR9, R8 ;  /* 0x00000000080972ca */ /* 0x000fe200000e0000 */
[----:B------:R-:W-:-:S05]  /*3d00*/  VIADD R8, R6, 0x184 ;  /* 0x0000018406087836 */ /* 0x000fca0000000000 */
[----:B------:R-:W-:Y:S01]  /*3d10*/  R2UR UR10, R8 ;  /* 0x00000000080a72ca */ /* 0x000fe200000e0000 */
[----:B------:R-:W-:-:S05]  /*3d20*/  VIADD R8, R6, 0x204 ;  /* 0x0000020406087836 */ /* 0x000fca0000000000 */
[----:B------:R-:W-:Y:S01]  /*3d30*/  R2UR UR11, R8 ;  /* 0x00000000080b72ca */ /* 0x000fe200000e0000 */
[----:B------:R-:W-:Y:S01]  /*3d40*/  HGMMA.64x8x16.F32.BF16 R44, gdesc[UR4], R44 ;  /* 0x00000000042c79f0 */ /* 0x000fe2000870182c */
[----:B------:R-:W-:Y:S01]  /*3d50*/  UMOV UR6, UR8 ;  /* 0x0000000800067c82 */ /* 0x000fe20008000000 */
[----:B------:R-:W-:Y:S01]  /*3d60*/  UMOV UR7, 0x40000000 ;  /* 0x4000000000077882 */ /* 0x000fe20000000000 */
        /* <DEDUP_REMOVED lines=13> */
[----:B------:R-:W-:Y:S01]  /*3e40*/  UMOV UR7, 0x40000000 ;  /* 0x4000000000077882 */ /* 0x000fe20000000000 */
[----:B------:R-:W-:-:S03]  /*3e50*/  UMOV UR5, 0x40000040 ;  /* 0x4000004000057882 */ /* 0x000fc60000000000 */
        /* <DEDUP_REMOVED lines=294> */
[C---:B------:R-:W-:Y:S01]  /*50c0*/  VIADD R8, R7.reuse, 0x604 ;  /* 0x0000060407087836 */ /* 0x040fe20000000000 */
[----:B------:R-:W-:Y:S01]  /*50d0*/  UMOV UR7, 0x40000000 ;  /* 0x4000000000077882 */ /* 0x000fe20000000000 */
[----:B------:R-:W-:Y:S01]  /*50e0*/  UMOV UR5, 0x40000040 ;  /* 0x4000004000057882 */ /* 0x000fe20000000000 */
[----:B------:R-:W-:Y:S02]  /*50f0*/  VIADD R7, R7, 0x606 ;  /* 0x0000060607077836 */ /* 0x000fe40000000000 */
        /* <DEDUP_REMOVED lines=31> */
[C---:B------:R-:W-:Y:S02]  /*52f0*/  VIADD R7, R6.reuse, 0x906 ;  /* 0x0000090606077836 */ /* 0x040fe40000000000 */
[----:B------:R-:W-:-:S03]  /*5300*/  VIADD R6, R6, 0x986 ;  /* 0x0000098606067836 */ /* 0x000fc60000000000 */
[----:B------:R-:W-:Y:S02]  /*5310*/  R2UR UR10, R7 ;  /* 0x00000000070a72ca */ /* 0x000fe400000e0000 */
[----:B------:R-:W-:Y:S01]  /*5320*/  R2UR UR11, R6 ;  /* 0x00000000060b72ca */ /* 0x000fe200000e0000 */
[----:B------:R-:W-:Y:S01]  /*5330*/  HGMMA.64x8x16.F32.BF16 R44, gdesc[UR4], R44 ;  /* 0x00000000042c79f0 */ /* 0x000fe2000870182c */
[----:B------:R-:W-:Y:S01]  /*5340*/  UMOV UR6, UR8 ;  /* 0x0000000800067c82 */ /* 0x000fe20008000000 */
[----:B------:R-:W-:Y:S02]  /*5350*/  UMOV UR7, 0x40000000 ;  /* 0x4000000000077882 */ /* 0x000fe40000000000 */
[----:B------:R-:W-:Y:S01]  /*5360*/  HGMMA.64x8x16.F32.BF16 R48, gdesc[UR4], R48 ;  /* 0x00000000043079f0 */ /* 0x000fe20008701830 */
[----:B------:R-:W-:Y:S01]  /*5370*/  UMOV UR6, UR9 ;  /* 0x0000000900067c82 */ /* 0x000fe20008000000 */
[----:B------:R-:W-:Y:S01]  /*5380*/  UMOV UR7, 0x40000000 ;  /* 0x4000000000077882 */ /* 0x000fe20000000000 */
[----:B------:R-:W-:Y:S01]  /*5390*/  UMOV UR9, UR57 ;  /* 0x0000003900097c82 */ /* 0x000fe20008000000 */
[----:B------:R-:W-:Y:S02]  /*53a0*/  HGMMA.64x8x16.F32.BF16 R52, gdesc[UR4], R52 ;  /* 0x00000000043479f0 */ /* 0x000fe40008701834 */
[----:B------:R-:W-:Y:S01]  /*53b0*/  UMOV UR6, UR10 ;  /* 0x0000000a00067c82 */ /* 0x000fe20008000000 */
[----:B------:R-:W-:-:S02]  /*53c0*/  UMOV UR7, 0x40000000 ;  /* 0x4000000000077882 */ /* 0x000fc40000000000 */
[----:B------:R-:W-:Y:S01]  /*53d0*/  HGMMA.64x8x16.F32.BF16 R216, gdesc[UR4], R216 ;  /* 0x0000000004d879f0 */ /* 0x000fe200087018d8 */
[----:B------:R-:W-:Y:S01]  /*53e0*/  UMOV UR6, UR11 ;  /* 0x0000000b00067c82 */ /* 0x000fe20008000000 */
[----:B------:R-:W-:Y:S01]  /*53f0*/  UMOV UR7, 0x40000000 ;  /* 0x4000000000077882 */ /* 0x000fe20000000000 */
[----:B------:R-:W-:Y:S01]  /*5400*/  UMOV UR11, 0x40 ;  /* 0x00000040000b7882 */ /* 0x000fe20000000000 */
[----:B------:R-:W-:Y:S03]  /*5410*/  HGMMA.64x8x16.F32.BF16 R220, gdesc[UR4], R220, gsb0 ;  /* 0x0000000004dc79f0 */ /* 0x000fe600080018dc */
[----:B------:R-:W-:Y:S02]  /*5420*/  WARPGROUP.DEPBAR.LE gsb0, 0x1 ;  /* 0x00008000000079c5 */ /* 0x000fe40000010100 */
[----:B------:R-:W-:Y:S02]  /*5430*/  FSEL R29, R29, -INF , P2 ;  /* 0xff8000001d1d7808 */ /* 0x000fe40001000000 */
[----:B------:R-:W-:Y:S01]  /*5440*/  FSEL R21, R26, -INF , P5 ;  /* 0xff8000001a157808 */ /* 0x000fe20002800000 */
[----:B------:R-:W-:Y:S01]  /*5450*/  IMAD R26, R232, 0x4, R18 ;  /* 0x00000004e81a7824 */ /* 0x000fe200078e0212 */
[----:B------:R-:W-:Y:S01]  /*5460*/  FSEL R7, R24, -INF , P5 ;  /* 0xff80000018077808 */ /* 0x000fe20002800000 */
[--C-:B-1----:R-:W-:Y:S01]  /*5470*/  FFMA.FTZ R10, R29, UR60, -R14.reuse ;  /* 0x0000003c1d0a7c23 */ /* 0x102fe2000801080e */
[----:B------:R-:W-:Y:S01]  /*5480*/  FSEL R25, R25, -INF , P6 ;  /* 0xff80000019197808 */ /* 0x000fe20003000000 */
[----:B------:R-:W-:Y:S01]  /*5490*/  VIADD R24, R18, 0x2c500 ;  /* 0x0002c50012187836 */ /* 0x000fe20000000000 */
[----:B------:R-:W0:Y:S01]  /*54a0*/  LDS R29, [R26+0x2c300] ;  /* 0x02c300001a1d7984 */ /* 0x000e220000000800 */
[C---:B------:R-:W-:Y:S01]  /*54b0*/  ISETP.GT.AND P5, PT, R0.reuse, 0x30, PT ;  /* 0x000000300000780c */ /* 0x040fe20003fa4270 */
[--C-:B------:R-:W-:Y:S01]  /*54c0*/  FFMA.FTZ R8, R7, UR60, -R14.reuse ;  /* 0x0000003c07087c23 */ /* 0x100fe2000801080e */
[----:B------:R-:W-:Y:S01]  /*54d0*/  FSEL R27, R27, -INF , P6 ;  /* 0xff8000001b1b7808 */ /* 0x000fe20003000000 */
[----:B------:R-:W1:Y:S01]  /*54e0*/  LDS R26, [R26+0x2c320] ;  /* 0x02c320001a1a7984 */ /* 0x000e620000000800 */
[----:B------:R-:W-:Y:S01]  /*54f0*/  ISETP.GT.AND P6, PT, R0, 0x31, PT ;  /* 0x000000310000780c */ /* 0x000fe20003fc4270 */
[----:B------:R-:W-:Y:S01]  /*5500*/  FFMA.FTZ R9, R25, UR60, -R14 ;  /* 0x0000003c19097c23 */ /* 0x000fe2000801080e */
[----:B------:R-:W-:Y:S01]  /*5510*/  FSEL R13, R36, -INF , P5 ;  /* 0xff800000240d7808 */ /* 0x000fe20002800000 */
[--C-:B--2---:R-:W-:Y:S01]  /*5520*/  FFMA.FTZ R21, R21, UR60, -R20.reuse ;  /* 0x0000003c15157c23 */ /* 0x104fe20008010814 */
[----:B------:R-:W-:Y:S01]  /*5530*/  FSEL R7, R28, -INF , P1 ;  /* 0xff8000001c077808 */ /* 0x000fe20000800000 */
[----:B------:R-:W-:Y:S01]  /*5540*/  FFMA.FTZ R22, R27, UR60, -R20 ;  /* 0x0000003c1b167c23 */ /* 0x000fe20008010814 */
        /* <DEDUP_REMOVED lines=10> */
[----:B------:R-:W-:Y:S01]  /*55f0*/  FSEL R31, R31, -INF , P2 ;  /* 0xff8000001f1f7808 */ /* 0x000fe20001000000 */
[----:B------:R-:W-:Y:S01]  /*5600*/  FFMA.FTZ R11, R33, UR60, -R14 ;  /* 0x0000003c210b7c23 */ /* 0x000fe2000801080e */
[----:B------:R-:W-:Y:S01]  /*5610*/  ISETP.GT.AND P2, PT, R0, 0x41, PT ;  /* 0x000000410000780c */ /* 0x000fe20003f44270 */
[----:B------:R-:W2:Y:S01]  /*5620*/  MUFU.EX2 R8, R8 ;  /* 0x0000000800087308 */ /* 0x000ea20000000800 */
[----:B------:R-:W-:Y:S01]  /*5630*/  FSEL R15, R40, -INF , P1 ;  /* 0xff800000280f7808 */ /* 0x000fe20000800000 */
[----:B------:R-:W-:Y:S01]  /*5640*/  FFMA.FTZ R28, R31, UR60, -R20 ;  /* 0x0000003c1f1c7c23 */ /* 0x000fe20008010814 */
[----:B------:R-:W-:-:S02]  /*5650*/  FSEL R41, R41, -INF , P2 ;  /* 0xff80000029297808 */ /* 0x000fc40001000000 */
[----:B------:R-:W-:Y:S01]  /*5660*/  FSEL R25, R34, -INF , P3 ;  /* 0xff80000022197808 */ /* 0x000fe20001800000 */
[--C-:B------:R-:W-:Y:S01]  /*5670*/  FFMA.FTZ R15, R15, UR60, -R14.reuse ;  /* 0x0000003c0f0f7c23 */ /* 0x100fe2000801080e */
[----:B------:R-:W-:Y:S01]  /*5680*/  FSEL R37, R35, -INF , P4 ;  /* 0xff80000023257808 */ /* 0x000fe20002000000 */
[----:B------:R-:W-:Y:S01]  /*5690*/  FFMA.FTZ R14, R41, UR60, -R14 ;  /* 0x0000003c290e7c23 */ /* 0x000fe2000801080e */
[----:B------:R-:W-:Y:S01]  /*56a0*/  FSEL R33, R38, -INF , P5 ;  /* 0xff80000026217808 */ /* 0x000fe20002800000 */
[--C-:B------:R-:W-:Y:S01]  /*56b0*/  FFMA.FTZ R36, R25, UR60, -R20.reuse ;  /* 0x0000003c19247c23 */ /* 0x100fe20008010814 */
[----:B------:R-:W-:Y:S01]  /*56c0*/  FSEL R39, R39, -INF , P6 ;  /* 0xff80000027277808 */ /* 0x000fe20003000000 */
[----:B------:R-:W-:Y:S01]  /*56d0*/  FFMA.FTZ R37, R37, UR60, -R20 ;  /* 0x0000003c25257c23 */ /* 0x000fe20008010814 */
[----:B------:R-:W-:Y:S01]  /*56e0*/  SHF.R.U32.HI R24, RZ, 0x4, R24 ;  /* 0x00000004ff187819 */ /* 0x000fe20000011618 */
[--C-:B------:R-:W-:Y:S01]  /*56f0*/  FFMA.FTZ R38, R33, UR60, -R20.reuse ;  /* 0x0000003c21267c23 */ /* 0x100fe20008010814 */
[----:B------:R-:W-:Y:S01]  /*5700*/  FSEL R35, R42, -INF , P1 ;  /* 0xff8000002a237808 */ /* 0x000fe20000800000 */
[----:B------:R-:W-:Y:S01]  /*5710*/  FFMA.FTZ R27, R39, UR60, -R20 ;  /* 0x0000003c271b7c23 */ /* 0x000fe20008010814 */
[----:B------:R-:W-:Y:S01]  /*5720*/  FSEL R43, R43, -INF , P2 ;  /* 0xff8000002b2b7808 */ /* 0x000fe20001000000 */
[----:B------:R-:W-:-:S02]  /*5730*/  WARPGROUP.DEPBAR.LE gsb0, 0x0 ;  /* 0x00008000000079c5 */ /* 0x000fc40000010000 */
[----:B------:R-:W-:Y:S01]  /*5740*/  LOP3.LUT R30, R24, 0x3fff, RZ, 0xc0, !PT ;  /* 0x00003fff181e7812 */ /* 0x000fe200078ec0ff */
[----:B------:R-:W4:Y:S01]  /*5750*/  MUFU.EX2 R9, R9 ;  /* 0x0000000900097308 */ /* 0x000f220000000800 */
[--C-:B------:R-:W-:Y:S01]  /*5760*/  FFMA.FTZ R25, R35, UR60, -R20.reuse ;  /* 0x0000003c23197c23 */ /* 0x100fe20008010814 */
[----:B------:R-:W-:Y:S01]  /*5770*/  FFMA.FTZ R24, R43, UR60, -R20 ;  /* 0x0000003c2b187c23 */ /* 0x000fe20008010814 */
[----:B------:R-:W-:Y:S01]  /*5780*/  LOP3.LUT R20, R30, 0x80000, RZ, 0xfc, !PT ;  /* 0x000800001e147812 */ /* 0x000fe200078efcff */
[--C-:B0-----:R-:W-:Y:S01]  /*5790*/  FADD.FTZ R35, R44, -R29.reuse ;  /* 0x8000001d2c237221 */ /* 0x101fe20000010000 */
[--C-:B------:R-:W-:Y:S01]  /*57a0*/  FADD.FTZ R30, R45, -R29.reuse ;  /* 0x8000001d2d1e7221 */ /* 0x100fe20000010000 */
[--C-:B-1----:R-:W-:Y:S01]  /*57b0*/  FADD.FTZ R47, R47, -R26.reuse ;  /* 0x8000001a2f2f7221 */ /* 0x102fe20000010000 */
[--C-:B------:R-:W-:Y:S01]  /*57c0*/  FADD.FTZ R49, R49, -R29.reuse ;  /* 0x8000001d31317221 */ /* 0x100fe20000010000 */
[----:B------:R-:W-:Y:S01]  /*57d0*/  MUFU.EX2 R21, R21 ;  /* 0x0000001500157308 */ /* 0x000fe20000000800 */
[----:B------:R-:W-:Y:S01]  /*57e0*/  FADD.FTZ R50, R50, -R26 ;  /* 0x8000001a32327221 */ /* 0x000fe20000010000 */
[--C-:B------:R-:W-:Y:S01]  /*57f0*/  FADD.FTZ R48, R48, -R29.reuse ;  /* 0x8000001d30307221 */ /* 0x100fe20000010000 */
[--C-:B------:R-:W-:Y:S01]  /*5800*/  FADD.FTZ R31, R52, -R29.reuse ;  /* 0x8000001d341f7221 */ /* 0x100fe20000010000 */
[--C-:B------:R-:W-:Y:S01]  /*5810*/  FADD.FTZ R32, R53, -R29.reuse ;  /* 0x8000001d35207221 */ /* 0x100fe20000010000 */
[--C-:B------:R-:W-:Y:S01]  /*5820*/  FADD.FTZ R33, R216, -R29.reuse ;  /* 0x8000001dd8217221 */ /* 0x100fe20000010000 */
[--C-:B------:R-:W-:Y:S01]  /*5830*/  FADD.FTZ R34, R217, -R29.reuse ;  /* 0x8000001dd9227221 */ /* 0x100fe20000010000 */
[--C-:B------:R-:W-:Y:S01]  /*5840*/  FADD.FTZ R220, R220, -R29.reuse ;  /* 0x8000001ddcdc7221 */ /* 0x100fe20000010000 */
[----:B------:R-:W0:Y:S01]  /*5850*/  MUFU.EX2 R22, R22 ;  /* 0x0000001600167308 */ /* 0x000e220000000800 */
[----:B--2---:R-:W-:Y:S01]  /*5860*/  FMUL.FTZ R35, R8, R35 ;  /* 0x0000002308237220 */ /* 0x004fe20000410000 */
[----:B------:R-:W-:Y:S01]  /*5870*/  FADD.FTZ R29, R221, -R29 ;  /* 0x8000001ddd1d7221 */ /* 0x000fe20000010000 */
[C---:B----4-:R-:W-:Y:S01]  /*5880*/  FMUL.FTZ R30, R9.reuse, R30 ;  /* 0x0000001e091e7220 */ /* 0x050fe20000410000 */
[----:B------:R-:W-:Y:S01]  /*5890*/  F2FP.BF16.F32.PACK_AB R8, R9, R8 ;  /* 0x000000080908723e */ /* 0x000fe200000010ff */
[----:B------:R-:W-:-:S02]  /*58a0*/  VIADD R39, R20, 0x80 ;  /* 0x0000008014277836 */ /* 0x000fc40000000000 */
[--C-:B------:R-:W-:Y:S01]  /*58b0*/  FADD.FTZ R46, R46, -R26.reuse ;  /* 0x8000001a2e2e7221 */ /* 0x100fe20000010000 */
[----:B------:R-:W-:Y:S01]  /*58c0*/  VIADD R40, R20, 0x180 ;  /* 0x0000018014287836 */ /* 0x000fe20000000000 */
[----:B------:R-:W1:Y:S01]  /*58d0*/  MUFU.EX2 R7, R7 ;  /* 0x0000000700077308 */ /* 0x000e620000000800 */
[----:B------:R-:W-:Y:S01]  /*58e0*/  IMAD R216, R4, 0x2000, R5 ;  /* 0x0000200004d87824 */ /* 0x000fe200078e0205 */
[----:B------:R-:W-:Y:S01]  /*58f0*/  R2UR UR4, R39 ;  /* 0x00000000270472ca */ /* 0x000fe200000e0000 */
[----:B------:R-:W-:Y:S01]  /*5900*/  VIADD R39, R20, 0x100 ;  /* 0x0000010014277836 */ /* 0x000fe20000000000 */
[----:B------:R-:W-:Y:S01]  /*5910*/  R2UR UR6, R40 ;  /* 0x00000000280672ca */ /* 0x000fe200000e0000 */
[--C-:B------:R-:W-:Y:S01]  /*5920*/  FADD.FTZ R51, R51, -R26.reuse ;  /* 0x8000001a33337221 */ /* 0x100fe20000010000 */
[--C-:B------:R-:W-:Y:S01]  /*5930*/  FADD.FTZ R41, R54, -R26.reuse ;  /* 0x8000001a36297221 */ /* 0x100fe20000010000 */
[--C-:B------:R-:W-:Y:S01]  /*5940*/  FADD.FTZ R40, R55, -R26.reuse ;  /* 0x8000001a37287221 */ /* 0x100fe20000010000 */
[----:B------:R-:W2:Y:S01]  /*5950*/  MUFU.EX2 R10, R10 ;  /* 0x0000000a000a7308 */ /* 0x000ea20000000800 */
[C---:B0-----:R-:W-:Y:S01]  /*5960*/  F2FP.BF16.F32.PACK_AB R9, R22.reuse, R21 ;  /* 0x000000151609723e */ /* 0x041fe200000010ff */
[----:B------:R-:W-:Y:S01]  /*5970*/  BAR.SYNC.DEFER_BLOCKING 0x9, 0x100 ;  /* 0x0244000000007b1d */ /* 0x000fe20000010000 */
[----:B------:R-:W-:Y:S01]  /*5980*/  FMUL.FTZ R42, R22, R47 ;  /* 0x0000002f162a7220 */ /* 0x000fe20000410000 */
[----:B------:R-:W-:Y:S01]  /*5990*/  R2UR UR5, R39 ;  /* 0x00000000270572ca */ /* 0x000fe200000e0000 */
[--C-:B------:R-:W-:Y:S01]  /*59a0*/  FADD.FTZ R39, R218, -R26.reuse ;  /* 0x8000001ada277221 */ /* 0x100fe20000010000 */
[--C-:B------:R-:W-:Y:S01]  /*59b0*/  FADD.FTZ R219, R219, -R26.reuse ;  /* 0x8000001adbdb7221 */ /* 0x100fe20000010000 */
[--C-:B------:R-:W-:Y:S01]  /*59c0*/  FADD.FTZ R222, R222, -R26.reuse ;  /* 0x8000001adede7221 */ /* 0x100fe20000010000 */
[----:B------:R-:W0:Y:S01]  /*59d0*/  MUFU.EX2 R23, R23 ;  /* 0x0000001700177308 */ /* 0x000e220000000800 */
[----:B-1----:R-:W-:Y:S01]  /*59e0*/  FMUL.FTZ R48, R7, R48 ;  /* 0x0000003007307220 */ /* 0x002fe20000410000 */
[----:B------:R-:W-:Y:S01]  /*59f0*/  FADD.FTZ R26, R223, -R26 ;  /* 0x8000001adf1a7221 */ /* 0x000fe20000010000 */
[----:B------:R-:W-:Y:S01]  /*5a00*/  FMUL.FTZ R21, R21, R46 ;  /* 0x0000002e15157220 */ /* 0x000fe20000410000 */
[----:B------:R-:W-:Y:S01]  /*5a10*/  F2FP.BF16.F32.PACK_AB R30, R30, R35 ;  /* 0x000000231e1e723e */ /* 0x000fe200000010ff */
[C---:B------:R-:W-:Y:S01]  /*5a20*/  VIADD R5, R20.reuse, 0x200 ;  /* 0x0000020014057836 */ /* 0x040fe20000000000 */
[----:B------:R-:W-:Y:S01]  /*5a30*/  R2UR UR58, R20 ;  /* 0x00000000143a72ca */ /* 0x000fe200000e0000 */
[----:B------:R-:W-:Y:S01]  /*5a40*/  UMOV UR14, UR4 ;  /* 0x00000004000e7c82 */ /* 0x000fe20008000000 */
[----:B------:R-:W1:Y:S01]  /*5a50*/  MUFU.EX2 R6, R6 ;  /* 0x0000000600067308 */ /* 0x000e620000000800 */
[C---:B--2---:R-:W-:Y:S01]  /*5a60*/  FMUL.FTZ R49, R10.reuse, R49 ;  /* 0x000000310a317220 */ /* 0x044fe20000410000 */
[----:B------:R-:W-:Y:S01]  /*5a70*/  F2FP.BF16.F32.PACK_AB R22, R10, R7 ;  /* 0x000000070a16723e */ /* 0x000fe200000010ff */
[----:B------:R-:W-:Y:S01]  /*5a80*/  UMOV UR10, UR5 ;  /* 0x00000005000a7c82 */ /* 0x000fe20008000000 */
[----:B------:R-:W-:Y:S01]  /*5a90*/  R2UR UR7, R5 ;  /* 0x00000000050772ca */ /* 0x000fe200000e0000 */
[----:B------:R-:W-:Y:S01]  /*5aa0*/  UMOV UR18, UR6 ;  /* 0x0000000600127c82 */ /* 0x000fe20008000000 */
[----:B------:R-:W-:-:S02]  /*5ab0*/  F2FP.BF16.F32.PACK_AB R48, R49, R48 ;  /* 0x000000303130723e */ /* 0x000fc400000010ff */
[----:B------:R-:W2:Y:S01]  /*5ac0*/  MUFU.EX2 R12, R12 ;  /* 0x0000000c000c7308 */ /* 0x000ea20000000800 */
[----:B0-----:R-:W-:Y:S01]  /*5ad0*/  FMUL.FTZ R50, R23, R50 ;  /* 0x0000003217327220 */ /* 0x001fe20000410000 */
[----:B------:R0:W-:Y:S06]  /*5ae0*/  STSM.16.M88.2 [R2+0x2c500], R8 ;  /* 0x02c5000802007844 */ /* 0x0001ec0000000100 */
[----:B------:R-:W4:Y:S01]  /*5af0*/  MUFU.EX2 R28, R28 ;  /* 0x0000001c001c7308 */ /* 0x000f220000000800 */
[----:B-1----:R-:W-:Y:S01]  /*5b00*/  FMUL.FTZ R10, R6, R31 ;  /* 0x0000001f060a7220 */ /* 0x002fe20000410000 */
[----:B------:R-:W-:-:S02]  /*5b10*/  F2FP.BF16.F32.PACK_AB R31, R42, R21 ;  /* 0x000000152a1f723e */ /* 0x000fc400000010ff */
[----:B0-----:R-:W-:-:S04]  /*5b20*/  SHF.R.U32.HI R8, RZ, 0x4, R216 ;  /* 0x00000004ff087819 */ /* 0x001fc800000116d8 */
[----:B------:R-:W0:Y:S01]  /*5b30*/  MUFU.EX2 R11, R11 ;  /* 0x0000000b000b7308 */ /* 0x000e220000000800 */
[----:B--2---:R-:W-:Y:S01]  /*5b40*/  FMUL.FTZ R33, R12, R33 ;  /* 0x000000210c217220 */ /* 0x004fe20000410000 */
[----:B------:R-:W-:-:S04]  /*5b50*/  LOP3.LUT R8, R8, 0x3fff, RZ, 0xc0, !PT ;  /* 0x00003fff08087812 */ /* 0x000fc800078ec0ff */
[C---:B------:R-:W-:Y:S01]  /*5b60*/  R2UR UR56, R8.reuse ;  /* 0x00000000083872ca */ /* 0x040fe200000e0000 */
[----:B------:R-:W-:Y:S01]  /*5b70*/  VIADD R5, R8, 0x80 ;  /* 0x0000008008057836 */ /* 0x000fe20000000000 */
[----:B------:R-:W1:Y:S01]  /*5b80*/  MUFU.EX2 R13, R13 ;  /* 0x0000000d000d7308 */ /* 0x000e620000000800 */
[C---:B----4-:R-:W-:Y:S01]  /*5b90*/  F2FP.BF16.F32.PACK_AB R23, R28.reuse, R23 ;  /* 0x000000171c17723e */ /* 0x050fe200000010ff */
[----:B------:R-:W-:Y:S02]  /*5ba0*/  FMUL.FTZ R51, R28, R51 ;  /* 0x000000331c337220 */ /* 0x000fe40000410000 */
[----:B------:R-:W-:Y:S01]  /*5bb0*/  R2UR UR48, R5 ;  /* 0x00000000053072ca */ /* 0x000fe200000e0000 */
[C---:B------:R-:W-:Y:S01]  /*5bc0*/  VIADD R5, R20.reuse, 0x90 ;  /* 0x0000009014057836 */ /* 0x040fe20000000000 */
[----:B------:R-:W-:Y:S01]  /*5bd0*/  STSM.16.M88.2 [R2+0x2cd00], R22 ;  /* 0x02cd001602007844 */ /* 0x000fe20000000100 */
[----:B------:R-:W-:Y:S01]  /*5be0*/  F2FP.BF16.F32.PACK_AB R49, R51, R50 ;  /* 0x000000323331723e */ /* 0x000fe200000010ff */
[----:B------:R-:W2:Y:S01]  /*5bf0*/  MUFU.EX2 R14, R14 ;  /* 0x0000000e000e7308 */ /* 0x000ea20000000800 */
[C---:B0-----:R-:W-:Y:S01]  /*5c00*/  F2FP.BF16.F32.PACK_AB R6, R11.reuse, R6 ;  /* 0x000000060b06723e */ /* 0x041fe200000010ff */
[----:B------:R-:W-:Y:S01]  /*5c10*/  FMUL.FTZ R43, R11, R32 ;  /* 0x000000200b2b7220 */ /* 0x000fe20000410000 */
[----:B------:R-:W-:Y:S01]  /*5c20*/  UMOV UR12, UR56 ;  /* 0x00000038000c7c82 */ /* 0x000fe20008000000 */
[----:B------:R-:W-:Y:S01]  /*5c30*/  UMOV UR8, UR56 ;  /* 0x0000003800087c82 */ /* 0x000fe20008000000 */
[----:B------:R-:W-:Y:S01]  /*5c40*/  UMOV UR16, UR56 ;  /* 0x0000003800107c82 */ /* 0x000fe20008000000 */
[----:B------:R-:W-:Y:S01]  /*5c50*/  R2UR UR4, R5 ;  /* 0x00000000050472ca */ /* 0x000fe200000e0000 */
[----:B------:R-:W-:Y:S01]  /*5c60*/  VIADD R5, R20, 0x190 ;  /* 0x0000019014057836 */ /* 0x000fe20000000000 */
[----:B------:R-:W0:Y:S01]  /*5c70*/  MUFU.EX2 R36, R36 ;  /* 0x0000002400247308 */ /* 0x000e220000000800 */
[C---:B-1----:R-:W-:Y:S01]  /*5c80*/  FMUL.FTZ R34, R13.reuse, R34 ;  /* 0x000000220d227220 */ /* 0x042fe20000410000 */
[----:B------:R-:W-:Y:S01]  /*5c90*/  F2FP.BF16.F32.PACK_AB R12, R13, R12 ;  /* 0x0000000c0d0c723e */ /* 0x000fe200000010ff */
[----:B------:R-:W-:Y:S01]  /*5ca0*/  UMOV UR52, UR48 ;  /* 0x0000003000347c82 */ /* 0x000fe20008000000 */
[----:B------:R-:W-:Y:S01]  /*5cb0*/  F2FP.BF16.F32.PACK_AB R10, R43, R10 ;  /* 0x0000000a2b0a723e */ /* 0x000fe200000010ff */
[----:B------:R-:W-:Y:S01]  /*5cc0*/  UMOV UR44, UR48 ;  /* 0x00000030002c7c82 */ /* 0x000fe20008000000 */
[----:B------:R-:W-:-:S02]  /*5cd0*/  F2FP.BF16.F32.PACK_AB R34, R34, R33 ;  /* 0x000000212222723e */ /* 0x000fc400000010ff */
[----:B------:R-:W1:Y:S01]  /*5ce0*/  MUFU.EX2 R37, R37 ;  /* 0x0000002500257308 */ /* 0x000e620000000800 */
[----:B--2---:R-:W-:Y:S01]  /*5cf0*/  FMUL.FTZ R29, R14, R29 ;  /* 0x0000001d0e1d7220 */ /* 0x004fe20000410000 */
[----:B------:R-:W-:Y:S01]  /*5d00*/  R2UR UR54, R5 ;  /* 0x00000000053672ca */ /* 0x000fe200000e0000 */
[----:B------:R-:W-:-:S05]  /*5d10*/  VIADD R5, R20, 0x210 ;  /* 0x0000021014057836 */ /* 0x000fca0000000000 */
[----:B------:R-:W2:Y:S01]  /*5d20*/  MUFU.EX2 R15, R15 ;  /* 0x0000000f000f7308 */ /* 0x000ea20000000800 */
[----:B0-----:R-:W-:Y:S01]  /*5d30*/  FMUL.FTZ R41, R36, R41 ;  /* 0x0000002924297220 */ /* 0x001fe20000410000 */
[----:B------:R-:W-:Y:S01]  /*5d40*/  R2UR UR46, R5 ;  /* 0x00000000052e72ca */ /* 0x000fe200000e0000 */
[----:B------:R-:W-:-:S05]  /*5d50*/  VIADD R5, R8, 0x100 ;  /* 0x0000010008057836 */ /* 0x000fca0000000000 */
[----:B------:R-:W0:Y:S01]  /*5d60*/  MUFU.EX2 R38, R38 ;  /* 0x0000002600267308 */ /* 0x000e220000000800 */
[C---:B-1----:R-:W-:Y:S01]  /*5d70*/  F2FP.BF16.F32.PACK_AB R7, R37.reuse, R36 ;  /* 0x000000242507723e */ /* 0x042fe200000010ff */
[----:B------:R-:W-:Y:S01]  /*5d80*/  FMUL.FTZ R40, R37, R40 ;  /* 0x0000002825287220 */ /* 0x000fe20000410000 */
[----:B------:R-:W-:Y:S01]  /*5d90*/  R2UR UR28, R5 ;  /* 0x00000000051c72ca */ /* 0x000fe200000e0000 */
[----:B------:R-:W-:Y:S02]  /*5da0*/  VIADD R5, R20, 0xa0 ;  /* 0x000000a014057836 */ /* 0x000fe40000000000 */
[----:B------:R1:W-:Y:S01]  /*5db0*/  STSM.16.M88.2 [R2+0x2d500], R6 ;  /* 0x02d5000602007844 */ /* 0x0003e20000000100 */
[----:B------:R-:W-:Y:S01]  /*5dc0*/  F2FP.BF16.F32.PACK_AB R11, R40, R41 ;  /* 0x00000029280b723e */ /* 0x000fe200000010ff */
[----:B------:R-:W4:Y:S01]  /*5dd0*/  MUFU.EX2 R27, R27 ;  /* 0x0000001b001b7308 */ /* 0x000f220000000800 */
[----:B--2---:R-:W-:Y:S01]  /*5de0*/  FMUL.FTZ R220, R15, R220 ;  /* 0x000000dc0fdc7220 */ /* 0x004fe20000410000 */
[----:B------:R-:W-:-:S02]  /*5df0*/  F2FP.BF16.F32.PACK_AB R14, R14, R15 ;  /* 0x0000000f0e0e723e */ /* 0x000fc400000010ff */
[----:B------:R-:W-:Y:S01]  /*5e00*/  R2UR UR42, R5 ;  /* 0x00000000052a72ca */ /* 0x000fe200000e0000 */
[----:B------:R-:W-:Y:S01]  /*5e10*/  VIADD R5, R20, 0x1a0 ;  /* 0x000001a014057836 */ /* 0x000fe20000000000 */
[----:B------:R-:W-:Y:S02]  /*5e20*/  F2FP.BF16.F32.PACK_AB R220, R29, R220 ;  /* 0x000000dc1ddc723e */ /* 0x000fe400000010ff */
[----:B------:R-:W2:Y:S01]  /*5e30*/  MUFU.EX2 R25, R25 ;  /* 0x0000001900197308 */ /* 0x000ea20000000800 */
[----:B0-----:R-:W-:Y:S01]  /*5e40*/  FMUL.FTZ R39, R38, R39 ;  /* 0x0000002726277220 */ /* 0x001fe20000410000 */
[C---:B-1----:R-:W-:Y:S01]  /*5e50*/  VIADD R6, R20.reuse, 0x10 ;  /* 0x0000001014067836 */ /* 0x042fe20000000000 */
[----:B------:R-:W-:Y:S01]  /*5e60*/  R2UR UR34, R5 ;  /* 0x00000000052272ca */ /* 0x000fe200000e0000 */
[----:B------:R-:W-:Y:S01]  /*5e70*/  VIADD R5, R20, 0x220 ;  /* 0x0000022014057836 */ /* 0x000fe20000000000 */
[----:B------:R-:W-:Y:S01]  /*5e80*/  UMOV UR40, UR28 ;  /* 0x0000001c00287c82 */ /* 0x000fe20008000000 */
[----:B------:R-:W-:Y:S01]  /*5e90*/  UMOV UR36, UR28 ;  /* 0x0000001c00247c82 */ /* 0x000fe20008000000 */
[----:B------:R-:W-:Y:S01]  /*5ea0*/  R2UR UR50, R6 ;  /* 0x00000000063272ca */ /* 0x000fe200000e0000 */
[----:B------:R-:W0:Y:S01]  /*5eb0*/  MUFU.EX2 R24, R24 ;  /* 0x0000001800187308 */ /* 0x000e220000000800 */
[C---:B----4-:R-:W-:Y:S01]  /*5ec0*/  F2FP.BF16.F32.PACK_AB R13, R27.reuse, R38 ;  /* 0x000000261b0d723e */ /* 0x050fe200000010ff */
[----:B------:R-:W-:Y:S01]  /*5ed0*/  FMUL.FTZ R28, R27, R219 ;  /* 0x000000db1b1c7220 */ /* 0x000fe20000410000 */
[----:B------:R-:W-:Y:S01]  /*5ee0*/  VIADD R6, R20, 0x110 ;  /* 0x0000011014067836 */ /* 0x000fe20000000000 */
[----:B------:R-:W-:Y:S01]  /*5ef0*/  R2UR UR26, R5 ;  /* 0x00000000051a72ca */ /* 0x000fe200000e0000 */
[----:B------:R-:W-:Y:S01]  /*5f00*/  UMOV UR32, UR28 ;  /* 0x0000001c00207c82 */ /* 0x000fe20008000000 */
[----:B------:R-:W-:Y:S01]  /*5f10*/  STSM.16.M88.2 [R2+0x2dd00], R12 ;  /* 0x02dd000c02007844 */ /* 0x000fe20000000100 */
[----:B------:R-:W-:Y:S01]  /*5f20*/  F2FP.BF16.F32.PACK_AB R35, R28, R39 ;  /* 0x000000271c23723e */ /* 0x000fe200000010ff */
[----:B------:R-:W-:Y:S01]  /*5f30*/  UMOV UR24, UR28 ;  /* 0x0000001c00187c82 */ /* 0x000fe20008000000 */
[----:B--2---:R-:W-:Y:S01]  /*5f40*/  FMUL.FTZ R222, R25, R222 ;  /* 0x000000de19de7220 */ /* 0x004fe20000410000 */
[----:B------:R-:W-:Y:S01]  /*5f50*/  R2UR UR5, R6 ;  /* 0x00000000060572ca */ /* 0x000fe200000e0000 */
[----:B------:R-:W-:-:S02]  /*5f60*/  VIADD R6, R20, 0x20 ;  /* 0x0000002014067836 */ /* 0x000fc40000000000 */
[----:B------:R-:W-:Y:S02]  /*5f70*/  IMAD R5, R4, 0x2800, R18 ;  /* 0x0000280004057824 */ /* 0x000fe400078e0212 */
[----:B------:R-:W-:Y:S01]  /*5f80*/  VIADD R7, R8, 0x180 ;  /* 0x0000018008077836 */ /* 0x000fe20000000000 */
[----:B------:R-:W-:Y:S01]  /*5f90*/  R2UR UR30, R6 ;  /* 0x00000000061e72ca */ /* 0x000fe200000e0000 */
[C---:B0-----:R-:W-:Y:S01]  /*5fa0*/  FMUL.FTZ R9, R24.reuse, R26 ;  /* 0x0000001a18097220 */ /* 0x041fe20000410000 */
[----:B------:R-:W-:Y:S01]  /*5fb0*/  F2FP.BF16.F32.PACK_AB R15, R24, R25 ;  /* 0x00000019180f723e */ /* 0x000fe200000010ff */
[----:B------:R-:W-:Y:S01]  /*5fc0*/  VIADD R6, R20, 0x120 ;  /* 0x0000012014067836 */ /* 0x000fe20000000000 */
[----:B------:R-:W-:Y:S02]  /*5fd0*/  SHF.R.U32.HI R5, RZ, 0x4, R5 ;  /* 0x00000004ff057819 */ /* 0x000fe40000011605 */
[----:B------:R-:W-:Y:S01]  /*5fe0*/  F2FP.BF16.F32.PACK_AB R221, R9, R222 ;  /* 0x000000de09dd723e */ /* 0x000fe200000010ff */
[----:B------:R-:W-:Y:S01]  /*5ff0*/  STSM.16.M88.2 [R2+0x2e500], R14 ;  /* 0x02e5000e02007844 */ /* 0x000fe20000000100 */
[----:B------:R-:W-:Y:S01]  /*6000*/  R2UR UR38, R6 ;  /* 0x00000000062672ca */ /* 0x000fe200000e0000 */
[----:B------:R-:W-:Y:S01]  /*6010*/  VIADD R6, R18, 0x2ed00 ;  /* 0x0002ed0012067836 */ /* 0x000fe20000000000 */
[----:B------:R-:W-:Y:S01]  /*6020*/  LOP3.LUT R5, R5, 0x3fff, RZ, 0xc0, !PT ;  /* 0x00003fff05057812 */ /* 0x000fe200078ec0ff */
[----:B------:R0:W-:Y:S06]  /*6030*/  MEMBAR.ALL.CTA ;  /* 0x0000000000007992 */ /* 0x0001ec0000008000 */
[----:B0-----:R-:W0:Y:S01]  /*6040*/  FENCE.VIEW.ASYNC.S ;  /* 0x00000000000073c6 */ /* 0x001e220000000000 */
[----:B------:R-:W-:-:S02]  /*6050*/  MOV R9, UR31 ;  /* 0x0000001f00097c02 */ /* 0x000fc40008000f00 */
[----:B------:R-:W-:Y:S02]  /*6060*/  SHF.R.U32.HI R6, RZ, 0x4, R6 ;  /* 0x00000004ff067819 */ /* 0x000fe40000011606 */
[----:B------:R-:W-:Y:S02]  /*6070*/  MOV R23, UR30 ;  /* 0x0000001e00177c02 */ /* 0x000fe40008000f00 */
[----:B------:R-:W-:-:S04]  /*6080*/  LOP3.LUT R22, R6, 0x3fff, RZ, 0xc0, !PT ;  /* 0x00003fff06167812 */ /* 0x000fc800078ec0ff */
[----:B------:R-:W-:Y:S01]  /*6090*/  LOP3.LUT R6, R22, 0x400000, RZ, 0xfc, !PT ;  /* 0x0040000016067812 */ /* 0x000fe200078efcff */
[----:B0-----:R-:W-:Y:S06]  /*60a0*/  BAR.SYNC.DEFER_BLOCKING 0x9, 0x100 ;  /* 0x0244000000007b1d */ /* 0x001fec0000010000 */
[----:B------:R-:W-:Y:S04]  /*60b0*/  STSM.16.M88.2 [R2+0x2ed00], R30 ;  /* 0x02ed001e02007844 */ /* 0x000fe80000000100 */
[----:B------:R-:W-:Y:S04]  /*60c0*/  STSM.16.M88.2 [R2+0x2f500], R48 ;  /* 0x02f5003002007844 */ /* 0x000fe80000000100 */
[----:B------:R0:W-:Y:S04]  /*60d0*/  STSM.16.M88.2 [R2+0x2fd00], R10 ;  /* 0x02fd000a02007844 */ /* 0x0001e80000000100 */
[----:B------:R1:W-:Y:S04]  /*60e0*/  STSM.16.M88.2 [R2+0x30500], R34 ;  /* 0x0305002202007844 */ /* 0x0003e80000000100 */
[----:B------:R-:W-:Y:S01]  /*60f0*/  STSM.16.M88.2 [R2+0x30d00], R220 ;  /* 0x030d00dc02007844 */ /* 0x000fe20000000100 */
[----:B------:R-:W-:Y:S01]  /*6100*/  WARPGROUP.ARRIVE ;  /* 0x00000000000079c5 */ /* 0x000fe20000000000 */
[----:B0-----:R-:W-:-:S02]  /*6110*/  VIADD R10, R20, 0x30 ;  /* 0x00000030140a7836 */ /* 0x001fc40000000000 */
[----:B------:R-:W-:-:S03]  /*6120*/  VIADD R11, R20, 0xb0 ;  /* 0x000000b0140b7836 */ /* 0x000fc60000000000 */
[----:B------:R-:W-:Y:S04]  /*6130*/  HGMMA.64x16x16.F32.BF16 R136, gdesc[UR56].tnspA.tnspB, R136 ;  /* 0x60200000388879f0 */ /* 0x000fe80008701888 */
[----:B------:R-:W-:Y:S01]  /*6140*/  HGMMA.64x16x16.F32.BF16 R152, gdesc[UR12].tnspA.tnspB, R152 ;  /* 0x602000000c9879f0 */ /* 0x000fe20008701898 */
[----:B------:R-:W-:Y:S01]  /*6150*/  R2UR UR22, R11 ;  /* 0x000000000b1672ca */ /* 0x000fe200000e0000 */
[----:B------:R-:W-:Y:S01]  /*6160*/  UMOV UR12, UR14 ;  /* 0x0000000e000c7c82 */ /* 0x000fe20008000000 */
[----:B------:R-:W-:Y:S01]  /*6170*/  UMOV UR13, UR15 ;  /* 0x0000000f000d7c82 */ /* 0x000fe20008000000 */
[----:B------:R-:W-:Y:S01]  /*6180*/  HGMMA.64x16x16.F32.BF16 R168, gdesc[UR8].tnspA.tnspB, R168 ;  /* 0x6020000008a879f0 */ /* 0x000fe200087018a8 */
[----:B------:R-:W-:Y:S01]  /*6190*/  UMOV UR8, UR18 ;  /* 0x0000001200087c82 */ /* 0x000fe20008000000 */
[----:B------:R-:W-:Y:S01]  /*61a0*/  UMOV UR9, UR19 ;  /* 0x0000001300097c82 */ /* 0x000fe20008000000 */
[----:B------:R-:W-:Y:S01]  /*61b0*/  UMOV UR15, 0x40 ;  /* 0x00000040000f7882 */ /* 0x000fe20000000000 */
[----:B------:R-:W-:Y:S01]  /*61c0*/  HGMMA.64x16x16.F32.BF16 R184, gdesc[UR16].tnspA.tnspB, R184 ;  /* 0x6020000010b879f0 */ /* 0x000fe200087018b8 */
[----:B------:R-:W-:Y:S01]  /*61d0*/  UMOV UR16, UR56 ;  /* 0x0000003800107c82 */ /* 0x000fe20008000000 */
[----:B------:R-:W-:Y:S01]  /*61e0*/  UMOV UR17, UR57 ;  /* 0x0000003900117c82 */ /* 0x000fe20008000000 */
[----:B------:R-:W-:Y:S01]  /*61f0*/  UMOV UR18, UR7 ;  /* 0x0000000700127c82 */ /* 0x000fe20008000000 */
[----:B------:R-:W-:Y:S01]  /*6200*/  UMOV UR19, 0x40 ;  /* 0x0000004000137882 */ /* 0x000fe20000000000 */
[----:B------:R-:W-:Y:S01]  /*6210*/  UMOV UR6, UR18 ;  /* 0x0000001200067c82 */ /* 0x000fe20008000000 */
[----:B------:R-:W-:Y:S01]  /*6220*/  HGMMA.64x16x16.F32.BF16 R200, gdesc[UR16].tnspA.tnspB, R200 ;  /* 0x6020000010c879f0 */ /* 0x000fe200087018c8 */
[----:B------:R-:W-:Y:S01]  /*6230*/  UMOV UR7, UR19 ;  /* 0x0000001300077c82 */ /* 0x000fe20008000000 */
[----:B------:R-:W-:Y:S01]  /*6240*/  UMOV UR16, UR48 ;  /* 0x0000003000107c82 */ /* 0x000fe20008000000 */
[----:B------:R-:W-:Y:S01]  /*6250*/  UMOV UR17, UR49 ;  /* 0x0000003100117c82 */ /* 0x000fe20008000000 */
[----:B------:R-:W-:Y:S01]  /*6260*/  UMOV UR18, UR4 ;  /* 0x0000000400127c82 */ /* 0x000fe20008000000 */
[----:B------:R-:W-:Y:S01]  /*6270*/  UMOV UR19, 0x40 ;  /* 0x0000004000137882 */ /* 0x000fe20000000000 */
[----:B------:R-:W-:Y:S01]  /*6280*/  UMOV UR56, UR18 ;  /* 0x0000001200387c82 */ /* 0x000fe20008000000 */
[----:B------:R-:W-:Y:S01]  /*6290*/  UMOV UR57, UR19 ;  /* 0x0000001300397c82 */ /* 0x000fe20008000000 */
[----:B------:R-:W-:Y:S04]  /*62a0*/  HGMMA.64x16x16.F32.BF16 R136, gdesc[UR48].tnspA.tnspB, R136 ;  /* 0x60200000308879f0 */ /* 0x000fe80008701888 */
        /* <DEDUP_REMOVED lines=13> */
[----:B------:R-:W-:Y:S01]  /*6380*/  R2UR UR5, R5 ;  /* 0x00000000050572ca */ /* 0x000fe200000e0000 */
[----:B------:R-:W-:Y:S01]  /*6390*/  HGMMA.64x16x16.F32.BF16 R200, gdesc[UR44].tnspA.tnspB, R200 ;  /* 0x602000002cc879f0 */ /* 0x000fe200087018c8 */
[----:B------:R-:W-:Y:S01]  /*63a0*/  R2UR UR4, R6 ;  /* 0x00000000060472ca */ /* 0x000fe200000e0000 */
[----:B------:R-:W-:Y:S01]  /*63b0*/  UMOV UR44, UR12 ;  /* 0x0000000c002c7c82 */ /* 0x000fe20008000000 */
[----:B------:R-:W-:Y:S01]  /*63c0*/  UMOV UR45, UR13 ;  /* 0x0000000d002d7c82 */ /* 0x000fe20008000000 */
[----:B------:R-:W-:Y:S01]  /*63d0*/  UMOV UR49, UR7 ;  /* 0x0000000700317c82 */ /* 0x000fe20008000000 */
[----:B------:R-:W-:Y:S01]  /*63e0*/  UMOV UR7, 0x40 ;  /* 0x0000004000077882 */ /* 0x000fe20000000000 */
[----:B------:R-:W-:Y:S06]  /*63f0*/  HGMMA.64x16x16.F32.BF16 R136, gdesc[UR28].tnspA.tnspB, R136 ;  /* 0x602000001c8879f0 */ /* 0x000fec0008701888 */
[----:B------:R-:W-:-:S02]  /*6400*/  UMOV UR28, UR5 ;  /* 0x00000005001c7c82 */ /* 0x000fc40008000000 */
[----:B------:R-:W-:Y:S01]  /*6410*/  UMOV UR30, UR4 ;  /* 0x00000004001e7c82 */ /* 0x000fe20008000000 */
[----:B------:R-:W-:Y:S01]  /*6420*/  UMOV UR29, 0x40000040 ;  /* 0x40000040001d7882 */ /* 0x000fe20000000000 */
[----:B------:R-:W-:Y:S01]  /*6430*/  HGMMA.64x16x16.F32.BF16 R152, gdesc[UR40].tnspA.tnspB, R152 ;  /* 0x60200000289879f0 */ /* 0x000fe20008701898 */
[----:B------:R-:W-:Y:S01]  /*6440*/  UMOV UR40, UR8 ;  /* 0x0000000800287c82 */ /* 0x000fe20008000000 */
[----:B------:R-:W-:Y:S01]  /*6450*/  R2UR UR8, R7 ;  /* 0x00000000070872ca */ /* 0x000fe200000e0000 */
[----:B------:R-:W-:Y:S01]  /*6460*/  VIADD R7, R20, 0x130 ;  /* 0x0000013014077836 */ /* 0x000fe20000000000 */
[----:B------:R-:W-:Y:S01]  /*6470*/  UMOV UR41, UR9 ;  /* 0x0000000900297c82 */ /* 0x000fe20008000000 */
[----:B------:R-:W-:Y:S01]  /*6480*/  UMOV UR9, 0x40000040 ;  /* 0x4000004000097882 */ /* 0x000fe20000000000 */
[----:B------:R-:W-:Y:S01]  /*6490*/  HGMMA.64x16x16.F32.BF16 R168, gdesc[UR36].tnspA.tnspB, R168 ;  /* 0x6020000024a879f0 */ /* 0x000fe200087018a8 */
[----:B------:R-:W-:Y:S01]  /*64a0*/  UMOV UR36, UR10 ;  /* 0x0000000a00247c82 */ /* 0x000fe20008000000 */
[----:B------:R-:W-:Y:S01]  /*64b0*/  R2UR UR10, R10 ;  /* 0x000000000a0a72ca */ /* 0x000fe200000e0000 */
[C---:B------:R-:W-:Y:S01]  /*64c0*/  VIADD R10, R20.reuse, 0x1b0 ;  /* 0x000001b0140a7836 */ /* 0x040fe20000000000 */
[----:B------:R-:W-:Y:S01]  /*64d0*/  HGMMA.64x16x16.F32.BF16 R184, gdesc[UR32].tnspA.tnspB, R184 ;  /* 0x6020000020b879f0 */ /* 0x000fe200087018b8 */
[----:B------:R-:W-:Y:S01]  /*64e0*/  VIADD R20, R20, 0x230 ;  /* 0x0000023014147836 */ /* 0x000fe20000000000 */
[----:B------:R-:W-:Y:S01]  /*64f0*/  R2UR UR18, R7 ;  /* 0x00000000071272ca */ /* 0x000fe200000e0000 */
[----:B------:R-:W-:Y:S01]  /*6500*/  UMOV UR37, UR11 ;  /* 0x0000000b00257c82 */ /* 0x000fe20008000000 */
[----:B------:R-:W-:Y:S01]  /*6510*/  HGMMA.64x16x16.F32.BF16 R200, gdesc[UR24].tnspA.tnspB, R200 ;  /* 0x6020000018c879f0 */ /* 0x000fe200087018c8 */
[----:B------:R-:W-:Y:S01]  /*6520*/  R2UR UR14, R10 ;  /* 0x000000000a0e72ca */ /* 0x000fe200000e0000 */
[----:B------:R-:W-:Y:S01]  /*6530*/  UMOV UR11, 0x40 ;  /* 0x00000040000b7882 */ /* 0x000fe20000000000 */
[----:B------:R-:W-:Y:S01]  /*6540*/  R2UR UR6, R20 ;  /* 0x00000000140672ca */ /* 0x000fe200000e0000 */
        /* <DEDUP_REMOVED lines=9> */
[----:B------:R-:W-:Y:S01]  /*65e0*/  VIADD R7, R5, 0x80 ;  /* 0x0000008005077836 */ /* 0x000fe20000000000 */
[----:B------:R-:W-:Y:S01]  /*65f0*/  UMOV UR32, UR44 ;  /* 0x0000002c00207c82 */ /* 0x000fe20008000000 */
[----:B------:R-:W-:Y:S01]  /*6600*/  VIADD R10, R6, 0x80 ;  /* 0x00000080060a7836 */ /* 0x000fe20000000000 */
[----:B------:R-:W-:Y:S01]  /*6610*/  UMOV UR44, UR56 ;  /* 0x00000038002c7c82 */ /* 0x000fe20008000000 */
[----:B------:R-:W-:Y:S01]  /*6620*/  IMAD.U32 R20, RZ, RZ, UR30 ;  /* 0x0000001eff147e24 */ /* 0x000fe2000f8e00ff */
[----:B------:R-:W-:Y:S01]  /*6630*/  UMOV UR33, UR45 ;  /* 0x0000002d00217c82 */ /* 0x000fe20008000000 */
[----:B------:R-:W-:Y:S01]  /*6640*/  IMAD.U32 R21, RZ, RZ, UR31 ;  /* 0x0000001fff157e24 */ /* 0x000fe2000f8e00ff */
[----:B------:R-:W-:Y:S01]  /*6650*/  UMOV UR45, UR57 ;  /* 0x00000039002d7c82 */ /* 0x000fe20008000000 */
[----:B------:R-:W-:Y:S01]  /*6660*/  UMOV UR57, 0x40000040 ;  /* 0x4000004000397882 */ /* 0x000fe20000000000 */
[----:B------:R-:W-:Y:S01]  /*6670*/  HGMMA.64x16x16.F32.BF16 R136, gdesc[UR8].tnspA.tnspB, R136 ;  /* 0x60200000088879f0 */ /* 0x000fe20008701888 */
[----:B------:R-:W-:-:S03]  /*6680*/  UMOV UR9, 0x40000040 ;  /* 0x4000004000097882 */ /* 0x000fc60000000000 */
[----:B------:R-:W-:Y:S01]  /*6690*/  HGMMA.64x16x16.F32.BF16 R152, gdesc[UR20].tnspA.tnspB, R152 ;  /* 0x60200000149879f0 */ /* 0x000fe20008701898 */
[----:B------:R-:W-:-:S03]  /*66a0*/  UMOV UR21, UR9 ;  /* 0x0000000900157c82 */ /* 0x000fc60008000000 */
[----:B------:R-:W-:Y:S01]  /*66b0*/  HGMMA.64x16x16.F32.BF16 R168, gdesc[UR16].tnspA.tnspB, R168 ;  /* 0x6020000010a879f0 */ /* 0x000fe200087018a8 */
[----:B------:R-:W-:Y:S01]  /*66c0*/  VIADD R216, R216, 0xffff0000 ;  /* 0xffff0000d8d87836 */ /* 0x000fe20000000000 */
[----:B------:R-:W-:Y:S02]  /*66d0*/  UMOV UR17, UR9 ;  /* 0x0000000900117c82 */ /* 0x000fe40008000000 */
[----:B------:R-:W-:Y:S01]  /*66e0*/  HGMMA.64x16x16.F32.BF16 R184, gdesc[UR12].tnspA.tnspB, R184 ;  /* 0x602000000cb879f0 */ /* 0x000fe200087018b8 */
[----:B------:R-:W-:-:S03]  /*66f0*/  UMOV UR13, UR9 ;  /* 0x00000009000d7c82 */ /* 0x000fc60008000000 */
[----:B------:R-:W-:Y:S01]  /*6700*/  HGMMA.64x16x16.F32.BF16 R200, gdesc[UR4].tnspA.tnspB, R200, gsb0 ;  /* 0x6020000004c879f0 */ /* 0x000fe200080018c8 */
[----:B------:R0:W-:Y:S06]  /*6710*/  MEMBAR.ALL.CTA ;  /* 0x0000000000007992 */ /* 0x0001ec0000008000 */
[----:B0-----:R-:W0:Y:S01]  /*6720*/  FENCE.VIEW.ASYNC.S ;  /* 0x00000000000073c6 */ /* 0x001e220000000000 */
[----:B------:R-:W-:Y:S01]  /*6730*/  R2UR UR4, R7 ;  /* 0x00000000070472ca */ /* 0x000fe200000e0000 */
[----:B------:R-:W-:Y:S01]  /*6740*/  VIADD R7, R5, 0x100 ;  /* 0x0000010005077836 */ /* 0x000fe20000000000 */
[----:B------:R-:W-:Y:S01]  /*6750*/  R2UR UR5, R10 ;  /* 0x000000000a0572ca */ /* 0x000fe200000e0000 */
[----:B------:R-:W-:Y:S01]  /*6760*/  VIADD R10, R6, 0x100 ;  /* 0x00000100060a7836 */ /* 0x000fe20000000000 */
[----:B0-----:R-:W-:Y:S06]  /*6770*/  BAR.SYNC.DEFER_BLOCKING 0x9, 0x100 ;  /* 0x0244000000007b1d */ /* 0x001fec0000010000 */
[----:B-1----:R-:W-:-:S06]  /*6780*/  WARPGROUP.ARRIVE ;  /* 0x00000000000079c5 */ /* 0x002fcc0000000000 */
[----:B------:R-:W-:Y:S01]  /*6790*/  HGMMA.64x64x16.F32.BF16 R24, gdesc[UR28].tnspA, RZ, !UPT ;  /* 0x20e000001c1879f0 */ /* 0x000fe2000c7018ff */
[----:B------:R-:W-:Y:S01]  /*67a0*/  UMOV UR28, UR4 ;  /* 0x00000004001c7c82 */ /* 0x000fe20008000000 */
[----:B------:R-:W-:Y:S01]  /*67b0*/  UMOV UR29, 0x40000040 ;  /* 0x40000040001d7882 */ /* 0x000fe20000000000 */
[----:B------:R-:W-:Y:S01]  /*67c0*/  UMOV UR30, UR5 ;  /* 0x00000005001e7c82 */ /* 0x000fe20008000000 */
[----:B------:R-:W-:Y:S01]  /*67d0*/  UMOV UR31, 0x8 ;  /* 0x00000008001f7882 */ /* 0x000fe20000000000 */
[----:B------:R-:W-:Y:S01]  /*67e0*/  R2UR UR4, R7 ;  /* 0x00000000070472ca */ /* 0x000fe200000e0000 */
[----:B------:R-:W-:Y:S01]  /*67f0*/  IMAD.U32 R14, RZ, RZ, UR30 ;  /* 0x0000001eff0e7e24 */ /* 0x000fe2000f8e00ff */
[----:B------:R-:W-:Y:S01]  /*6800*/  R2UR UR5, R10 ;  /* 0x000000000a0572ca */ /* 0x000fe200000e0000 */
[----:B------:R-:W-:Y:S02]  /*6810*/  IMAD.U32 R15, RZ, RZ, UR31 ;  /* 0x0000001fff0f7e24 */ /* 0x000fe4000f8e00ff */
[----:B------:R-:W-:-:S02]  /*6820*/  VIADD R7, R5, 0x180 ;  /* 0x0000018005077836 */ /* 0x000fc40000000000 */
[C---:B------:R-:W-:Y:S02]  /*6830*/  VIADD R10, R6.reuse, 0x180 ;  /* 0x00000180060a7836 */ /* 0x040fe40000000000 */
[----:B------:R-:W-:Y:S01]  /*6840*/  VIADD R6, R6, 0x200 ;  /* 0x0000020006067836 */ /* 0x000fe20000000000 */
[----:B------:R-:W-:Y:S03]  /*6850*/  HGMMA.64x64x16.F32.BF16 R24, gdesc[UR28].tnspA, R24 ;  /* 0x20e000001c1879f0 */ /* 0x000fe60008701818 */
[----:B------:R-:W-:Y:S01]  /*6860*/  UMOV UR28, UR4 ;  /* 0x00000004001c7c82 */ /* 0x000fe20008000000 */
[----:B------:R-:W-:Y:S01]  /*6870*/  UMOV UR29, 0x40000040 ;  /* 0x40000040001d7882 */ /* 0x000fe20000000000 */
[----:B------:R-:W-:Y:S01]  /*6880*/  UMOV UR30, UR5 ;  /* 0x00000005001e7c82 */ /* 0x000fe20008000000 */
[----:B------:R-:W-:Y:S01]  /*6890*/  UMOV UR31, 0x8 ;  /* 0x00000008001f7882 */ /* 0x000fe20000000000 */
[----:B------:R-:W-:Y:S01]  /*68a0*/  R2UR UR4, R7 ;  /* 0x00000000070472ca */ /* 0x000fe200000e0000 */
[----:B------:R-:W-:Y:S01]  /*68b0*/  IMAD.U32 R12, RZ, RZ, UR30 ;  /* 0x0000001eff0c7e24 */ /* 0x000fe2000f8e00ff */
[----:B------:R-:W-:Y:S01]  /*68c0*/  R2UR UR5, R10 ;  /* 0x000000000a0572ca */ /* 0x000fe200000e0000 */
[----:B------:R-:W-:-:S02]  /*68d0*/  IMAD.U32 R13, RZ, RZ, UR31 ;  /* 0x0000001fff0d7e24 */ /* 0x000fc4000f8e00ff */
[----:B------:R-:W-:Y:S01]  /*68e0*/  VIADD R7, R5, 0x200 ;  /* 0x0000020005077836 */ /* 0x000fe20000000000 */
[----:B------:R-:W-:Y:S07]  /*68f0*/  HGMMA.64x64x16.F32.BF16 R24, gdesc[UR28].tnspA, R24 ;  /* 0x20e000001c1879f0 */ /* 0x000fee0008701818 */
[----:B------:R-:W-:Y:S01]  /*6900*/  UMOV UR28, UR4 ;  /* 0x00000004001c7c82 */ /* 0x000fe20008000000 */
[----:B------:R-:W-:Y:S01]  /*6910*/  UMOV UR29, 0x40000040 ;  /* 0x40000040001d7882 */ /* 0x000fe20000000000 */
[----:B------:R-:W-:Y:S01]  /*6920*/  UMOV UR30, UR5 ;  /* 0x00000005001e7c82 */ /* 0x000fe20008000000 */
[----:B------:R-:W-:Y:S01]  /*6930*/  UMOV UR31, 0x8 ;  /* 0x00000008001f7882 */ /* 0x000fe20000000000 */
[----:B------:R-:W-:Y:S01]  /*6940*/  R2UR UR4, R7 ;  /* 0x00000000070472ca */ /* 0x000fe200000e0000 */
[----:B------:R-:W-:Y:S01]  /*6950*/  VIADD R7, R8, 0x400 ;  /* 0x0000040008077836 */ /* 0x000fe20000000000 */
[----:B------:R-:W-:Y:S01]  /*6960*/  R2UR UR5, R6 ;  /* 0x00000000060572ca */ /* 0x000fe200000e0000 */
[----:B------:R-:W-:-:S02]  /*6970*/  IMAD.U32 R10, RZ, RZ, UR30 ;  /* 0x0000001eff0a7e24 */ /* 0x000fc4000f8e00ff */
[----:B------:R-:W-:Y:S01]  /*6980*/  IMAD.U32 R11, RZ, RZ, UR31 ;  /* 0x0000001fff0b7e24 */ /* 0x000fe2000f8e00ff */
[----:B------:R-:W-:Y:S01]  /*6990*/  R2UR UR56, R7 ;  /* 0x00000000073872ca */ /* 0x000fe200000e0000 */
[----:B------:R-:W-:Y:S06]  /*69a0*/  HGMMA.64x64x16.F32.BF16 R24, gdesc[UR28].tnspA, R24 ;  /* 0x20e000001c1879f0 */ /* 0x000fec0008701818 */
[----:B------:R-:W-:Y:S01]  /*69b0*/  UMOV UR28, UR4 ;  /* 0x00000004001c7c82 */ /* 0x000fe20008000000 */
[----:B------:R-:W-:Y:S01]  /*69c0*/  UMOV UR29, 0x40000040 ;  /* 0x40000040001d7882 */ /* 0x000fe20000000000 */
[----:B------:R-:W-:Y:S01]  /*69d0*/  UMOV UR30, UR5 ;  /* 0x00000005001e7c82 */ /* 0x000fe20008000000 */
[----:B------:R-:W-:Y:S01]  /*69e0*/  UMOV UR31, 0x8 ;  /* 0x00000008001f7882 */ /* 0x000fe20000000000 */
[----:B------:R-:W-:Y:S01]  /*69f0*/  IMAD.U32 R6, RZ, RZ, UR30 ;  /* 0x0000001eff067e24 */ /* 0x000fe2000f8e00ff */
[----:B---3--:R-:W-:Y:S01]  /*6a00*/  R2UR UR5, R224 ;  /* 0x00000000e00572ca */ /* 0x008fe200000e0000 */
[----:B------:R-:W-:Y:S01]  /*6a10*/  IMAD.U32 R7, RZ, RZ, UR31 ;  /* 0x0000001fff077e24 */ /* 0x000fe2000f8e00ff */
[----:B------:R-:W-:Y:S01]  /*6a20*/  R2UR UR4, R236 ;  /* 0x00000000ec0472ca */ /* 0x000fe200000e0000 */
[----:B------:R-:W-:Y:S01]  /*6a30*/  HGMMA.64x64x16.F32.BF16 R24, gdesc[UR28].tnspA, R24, gsb0 ;  /* 0x20e000001c1879f0 */ /* 0x000fe20008001818 */
[----:B------:R-:W-:Y:S01]  /*6a40*/  WARPGROUP.ARRIVE ;  /* 0x00000000000079c5 */ /* 0x000fe20000000000 */
[----:B------:R-:W-:Y:S01]  /*6a50*/  R2UR UR31, R9 ;  /* 0x00000000091f72ca */ /* 0x000fe200000e0000 */
[----:B------:R-:W-:Y:S01]  /*6a60*/  VIADD R9, R8, 0x480 ;  /* 0x0000048008097836 */ /* 0x000fe20000000000 */
[----:B------:R-:W-:Y:S01]  /*6a70*/  R2UR UR30, R23 ;  /* 0x00000000171e72ca */ /* 0x000fe200000e0000 */
[----:B------:R-:W-:-:S02]  /*6a80*/  UMOV UR29, 0x40000040 ;  /* 0x40000040001d7882 */ /* 0x000fc40000000000 */
        /* <DEDUP_REMOVED lines=19> */
[----:B------:R-:W-:Y:S01]  /*6bc0*/  UMOV UR25, UR29 ;  /* 0x0000001d00197c82 */ /* 0x000fe20008000000 */
[----:B------:R-:W-:Y:S01]  /*6bd0*/  VIADD R8, R8, 0x580 ;  /* 0x0000058008087836 */ /* 0x000fe20000000000 */
[----:B------:R-:W-:Y:S01]  /*6be0*/  SHF.R.U32.HI R216, RZ, 0x4, R216 ;  /* 0x00000004ffd87819 */ /* 0x000fe200000116d8 */
[----:B------:R-:W-:Y:S01]  /*6bf0*/  ULDC.64 UR56, c[0x0][0x208] ;  /* 0x0000820000387ab9 */ /* 0x000fe20000000a00 */
[----:B------:R-:W-:Y:S01]  /*6c00*/  R2UR UR28, R9 ;  /* 0x00000000091c72ca */ /* 0x000fe200000e0000 */
[----:B------:R-:W-:Y:S01]  /*6c10*/  IMAD.SHL.U32 R9, R16, 0x4000, RZ ;  /* 0x0000400010097824 */ /* 0x000fe200078e00ff */
[----:B------:R-:W-:-:S04]  /*6c20*/  R2UR UR8, R8 ;  /* 0x00000000080872ca */ /* 0x000fc800000e0000 */
[----:B------:R-:W-:-:S04]  /*6c30*/  IADD3 R23, P1, R9, R230, RZ ;  /* 0x000000e609177210 */ /* 0x000fc80007f3e0ff */
[----:B------:R-:W-:Y:S02]  /*6c40*/  LEA.HI.X.SX32 R218, R9, R234, 0x1, P1 ;  /* 0x000000ea09da7211 */ /* 0x000fe400008f0eff */
[C---:B------:R-:W-:Y:S01]  /*6c50*/  LEA R8, P1, R23.reuse, UR5, 0x2 ;  /* 0x0000000517087c11 */ /* 0x040fe2000f8210ff */
[----:B------:R-:W-:Y:S01]  /*6c60*/  UMOV UR40, UR28 ;  /* 0x0000001c00287c82 */ /* 0x000fe20008000000 */
[----:B------:R-:W-:Y:S01]  /*6c70*/  UMOV UR36, UR28 ;  /* 0x0000001c00247c82 */ /* 0x000fe20008000000 */
[----:B------:R-:W-:Y:S01]  /*6c80*/  UMOV UR32, UR28 ;  /* 0x0000001c00207c82 */ /* 0x000fe20008000000 */
[----:B------:R-:W-:Y:S01]  /*6c90*/  UMOV UR24, UR28 ;  /* 0x0000001c00187c82 */ /* 0x000fe20008000000 */
[----:B------:R-:W-:Y:S01]  /*6ca0*/  UMOV UR20, UR8 ;  /* 0x0000000800147c82 */ /* 0x000fe20008000000 */
[----:B------:R-:W-:Y:S01]  /*6cb0*/  UMOV UR16, UR8 ;  /* 0x0000000800107c82 */ /* 0x000fe20008000000 */
[----:B------:R-:W-:Y:S01]  /*6cc0*/  LEA.HI.X R9, R23, UR4, R218, 0x2, P1 ;  /* 0x0000000417097c11 */ /* 0x000fe200088f14da */
        /* <DEDUP_REMOVED lines=11> */
[----:B------:R-:W-:Y:S01]  /*6d80*/  UMOV UR53, UR49 ;  /* 0x0000003100357c82 */ /* 0x000fe20008000000 */
[----:B------:R-:W-:Y:S01]  /*6d90*/  HGMMA.64x16x16.F32.BF16 R176, gdesc[UR48].tnspA.tnspB, R176 ;  /* 0x6020000030b079f0 */ /* 0x000fe200087018b0 */
[----:B------:R-:W-:-:S03]  /*6da0*/  UMOV UR45, UR49 ;  /* 0x00000031002d7c82 */ /* 0x000fc60008000000 */
[----:B------:R-:W-:Y:S04]  /*6db0*/  HGMMA.64x16x16.F32.BF16 R192, gdesc[UR52].tnspA.tnspB, R192 ;  /* 0x6020000034c079f0 */ /* 0x000fe800087018c0 */
[----:B------:R-:W-:Y:S04]  /*6dc0*/  HGMMA.64x16x16.F32.BF16 R208, gdesc[UR44].tnspA.tnspB, R208 ;  /* 0x602000002cd079f0 */ /* 0x000fe800087018d0 */
[----:B------:R-:W-:Y:S04]  /*6dd0*/  HGMMA.64x16x16.F32.BF16 R144, gdesc[UR28].tnspA.tnspB, R144 ;  /* 0x602000001c9079f0 */ /* 0x000fe80008701890 */
[----:B------:R-:W-:Y:S04]  /*6de0*/  HGMMA.64x16x16.F32.BF16 R160, gdesc[UR40].tnspA.tnspB, R160 ;  /* 0x6020000028a079f0 */ /* 0x000fe800087018a0 */
[----:B------:R-:W-:Y:S04]  /*6df0*/  HGMMA.64x16x16.F32.BF16 R176, gdesc[UR36].tnspA.tnspB, R176 ;  /* 0x6020000024b079f0 */ /* 0x000fe800087018b0 */
[----:B------:R-:W-:Y:S04]  /*6e00*/  HGMMA.64x16x16.F32.BF16 R192, gdesc[UR32].tnspA.tnspB, R192 ;  /* 0x6020000020c079f0 */ /* 0x000fe800087018c0 */
[----:B------:R-:W-:Y:S01]  /*6e10*/  HGMMA.64x16x16.F32.BF16 R208, gdesc[UR24].tnspA.tnspB, R208 ;  /* 0x6020000018d079f0 */ /* 0x000fe200087018d0 */
[----:B------:R-:W-:-:S05]  /*6e20*/  LOP3.LUT R216, R216, 0x3fff, RZ, 0xc0, !PT ;  /* 0x00003fffd8d87812 */ /* 0x000fca00078ec0ff */
[----:B------:R-:W-:-:S05]  /*6e30*/  IMAD R237, R3, 0x800, R216 ;  /* 0x0000080003ed7824 */ /* 0x000fca00078e02d8 */
[----:B------:R-:W-:Y:S01]  /*6e40*/  R2UR UR52, R237 ;  /* 0x00000000ed3472ca */ /* 0x000fe200000e0000 */
[----:B------:R-:W-:Y:S04]  /*6e50*/  HGMMA.64x16x16.F32.BF16 R144, gdesc[UR8].tnspA.tnspB, R144 ;  /* 0x60200000089079f0 */ /* 0x000fe80008701890 */
[----:B------:R-:W-:Y:S04]  /*6e60*/  HGMMA.64x16x16.F32.BF16 R160, gdesc[UR20].tnspA.tnspB, R160 ;  /* 0x6020000014a079f0 */ /* 0x000fe800087018a0 */
[----:B------:R-:W-:Y:S04]  /*6e70*/  HGMMA.64x16x16.F32.BF16 R176, gdesc[UR16].tnspA.tnspB, R176 ;  /* 0x6020000010b079f0 */ /* 0x000fe800087018b0 */
[----:B------:R-:W-:Y:S04]  /*6e80*/  HGMMA.64x16x16.F32.BF16 R192, gdesc[UR12].tnspA.tnspB, R192 ;  /* 0x602000000cc079f0 */ /* 0x000fe800087018c0 */
[----:B------:R-:W-:Y:S03]  /*6e90*/  HGMMA.64x16x16.F32.BF16 R208, gdesc[UR4].tnspA.tnspB, R208, gsb0 ;  /* 0x6020000004d079f0 */ /* 0x000fe600080018d0 */
[----:B------:R-:W-:-:S02]  /*6ea0*/  WARPGROUP.DEPBAR.LE gsb0, 0x1 ;  /* 0x00008000000079c5 */ /* 0x000fc40000010100 */
[----:B------:R0:W-:Y:S01]  /*6eb0*/  REDG.E.ADD.F32x4.FTZ.RN.STRONG.GPU desc[UR56][R8.64], R24 ;  /* 0x00000018080079a6 */ /* 0x0001e2000c10f7b8 */
[----:B------:R-:W-:Y:S01]  /*6ec0*/  WARPGROUP.ARRIVE ;  /* 0x00000000000079c5 */ /* 0x000fe20000000000 */
[----:B------:R-:W-:Y:S01]  /*6ed0*/  UMOV UR53, 0x40000040 ;  /* 0x4000004000357882 */ /* 0x000fe20000000000 */
[----:B0-----:R-:W-:Y:S01]  /*6ee0*/  LOP3.LUT R24, R22, 0x80000, RZ, 0xfc, !PT ;  /* 0x0008000016187812 */ /* 0x001fe200078efcff */
[----:B------:R-:W-:Y:S01]  /*6ef0*/  UMOV UR55, 0x40 ;  /* 0x0000004000377882 */ /* 0x000fe20000000000 */
[----:B------:R-:W-:Y:S01]  /*6f00*/  UMOV UR8, UR52 ;  /* 0x0000003400087c82 */ /* 0x000fe20008000000 */
[----:B------:R-:W-:Y:S01]  /*6f10*/  UMOV UR11, 0x40 ;  /* 0x00000040000b7882 */ /* 0x000fe20000000000 */
[----:B------:R-:W-:Y:S01]  /*6f20*/  VIADD R25, R237, 0x80 ;  /* 0x00000080ed197836 */ /* 0x000fe20000000000 */
[----:B------:R-:W-:Y:S01]  /*6f30*/  UMOV UR45, 0x40000040 ;  /* 0x40000040002d7882 */ /* 0x000fe20000000000 */
[C---:B------:R-:W-:Y:S01]  /*6f40*/  VIADD R22, R24.reuse, 0x80 ;  /* 0x0000008018167836 */ /* 0x040fe20000000000 */
[----:B------:R-:W-:Y:S01]  /*6f50*/  UMOV UR47, 0x40 ;  /* 0x00000040002f7882 */ /* 0x000fe20000000000 */
[C---:B------:R-:W-:Y:S01]  /*6f60*/  VIADD R23, R24.reuse, 0x100 ;  /* 0x0000010018177836 */ /* 0x040fe20000000000 */
[----:B------:R-:W-:Y:S01]  /*6f70*/  R2UR UR54, R24 ;  /* 0x00000000183672ca */ /* 0x000fe200000e0000 */
[----:B------:R-:W-:Y:S01]  /*6f80*/  UMOV UR51, 0x40 ;  /* 0x0000004000337882 */ /* 0x000fe20000000000 */
[----:B------:R-:W-:Y:S01]  /*6f90*/  R2UR UR4, R22 ;  /* 0x00000000160472ca */ /* 0x000fe200000e0000 */
[C---:B------:R-:W-:Y:S01]  /*6fa0*/  VIADD R22, R24.reuse, 0x180 ;  /* 0x0000018018167836 */ /* 0x040fe20000000000 */
[----:B------:R-:W-:Y:S01]  /*6fb0*/  R2UR UR5, R23 ;  /* 0x00000000170572ca */ /* 0x000fe200000e0000 */
[----:B------:R-:W-:Y:S01]  /*6fc0*/  VIADD R23, R24, 0x200 ;  /* 0x0000020018177836 */ /* 0x000fe20000000000 */
[----:B------:R-:W-:Y:S01]  /*6fd0*/  UMOV UR25, 0x40000040 ;  /* 0x4000004000197882 */ /* 0x000fe20000000000 */
[----:B------:R-:W-:Y:S01]  /*6fe0*/  UMOV UR27, 0x40 ;  /* 0x00000040001b7882 */ /* 0x000fe20000000000 */
[----:B------:R-:W-:Y:S01]  /*6ff0*/  R2UR UR6, R22 ;  /* 0x00000000160672ca */ /* 0x000fe200000e0000 */
[----:B------:R-:W-:Y:S01]  /*7000*/  UMOV UR43, 0x40 ;  /* 0x00000040002b7882 */ /* 0x000fe20000000000 */
[----:B------:R-:W-:Y:S01]  /*7010*/  R2UR UR7, R23 ;  /* 0x00000000170772ca */ /* 0x000fe200000e0000 */
[----:B------:R-:W-:Y:S01]  /*7020*/  UMOV UR9, UR53 ;  /* 0x0000003500097c82 */ /* 0x000fe20008000000 */
[----:B------:R-:W-:Y:S01]  /*7030*/  IMAD.U32 R23, RZ, RZ, UR11 ;  /* 0x0000000bff177e24 */ /* 0x000fe2000f8e00ff */
[----:B------:R-:W-:Y:S01]  /*7040*/  HGMMA.64x16x16.F32.BF16 R56, gdesc[UR52].tnspA.tnspB, R56 ;  /* 0x60200000343879f0 */ /* 0x000fe20008701838 */
[----:B------:R-:W-:Y:S01]  /*7050*/  UMOV UR39, 0x40 ;  /* 0x0000004000277882 */ /* 0x000fe20000000000 */
[----:B------:R-:W-:Y:S01]  /*7060*/  UMOV UR10, UR4 ;  /* 0x00000004000a7c82 */ /* 0x000fe20008000000 */
[----:B------:R-:W-:Y:S01]  /*7070*/  UMOV UR35, 0x40 ;  /* 0x0000004000237882 */ /* 0x000fe20000000000 */
        /* <DEDUP_REMOVED lines=20> */
[----:B------:R-:W-:Y:S01]  /*71c0*/  UMOV UR31, 0x40 ;  /* 0x00000040001f7882 */ /* 0x000fe20000000000 */
[----:B------:R-:W-:Y:S01]  /*71d0*/  HGMMA.64x16x16.F32.BF16 R88, gdesc[UR8].tnspA.tnspB, R88 ;  /* 0x60200000085879f0 */ /* 0x000fe20008701858 */
[----:B------:R-:W-:Y:S01]  /*71e0*/  VIADD R26, R24, 0x10 ;  /* 0x00000010181a7836 */ /* 0x000fe20000000000 */
[----:B------:R-:W-:Y:S01]  /*71f0*/  R2UR UR44, R25 ;  /* 0x00000000192c72ca */ /* 0x000fe200000e0000 */
[----:B------:R-:W-:Y:S01]  /*7200*/  UMOV UR23, 0x40 ;  /* 0x0000004000177882 */ /* 0x000fe20000000000 */
[----:B------:R-:W-:Y:S01]  /*7210*/  UMOV UR19, 0x40 ;  /* 0x0000004000137882 */ /* 0x000fe20000000000 */
[----:B------:R0:W-:Y:S01]  /*7220*/  REDG.E.ADD.F32x4.FTZ.RN.STRONG.GPU desc[UR56][R8.64+0x800], R28 ;  /* 0x0008001c080079a6 */ /* 0x0001e2000c10f7b8 */
[----:B------:R-:W-:Y:S01]  /*7230*/  R2UR UR46, R26 ;  /* 0x000000001a2e72ca */ /* 0x000fe200000e0000 */
[----:B------:R-:W-:-:S02]  /*7240*/  VIADD R26, R24, 0x90 ;  /* 0x00000090181a7836 */ /* 0x000fc40000000000 */
[----:B------:R-:W-:Y:S01]  /*7250*/  VIADD R25, R24, 0x110 ;  /* 0x0000011018197836 */ /* 0x000fe20000000000 */
[----:B------:R-:W-:Y:S01]  /*7260*/  UMOV UR9, UR45 ;  /* 0x0000002d00097c82 */ /* 0x000fe20008000000 */
[----:B------:R-:W-:Y:S01]  /*7270*/  IMAD.U32 R220, RZ, RZ, UR10 ;  /* 0x0000000affdc7e24 */ /* 0x000fe2000f8e00ff */
[----:B------:R-:W-:Y:S01]  /*7280*/  R2UR UR4, R26 ;  /* 0x000000001a0472ca */ /* 0x000fe200000e0000 */
[C---:B------:R-:W-:Y:S01]  /*7290*/  VIADD R26, R24.reuse, 0x190 ;  /* 0x00000190181a7836 */ /* 0x040fe20000000000 */
[----:B------:R-:W-:Y:S01]  /*72a0*/  R2UR UR5, R25 ;  /* 0x00000000190572ca */ /* 0x000fe200000e0000 */
[----:B------:R-:W-:Y:S01]  /*72b0*/  VIADD R25, R24, 0x210 ;  /* 0x0000021018197836 */ /* 0x000fe20000000000 */
[----:B------:R-:W-:Y:S01]  /*72c0*/  UMOV UR8, UR44 ;  /* 0x0000002c00087c82 */ /* 0x000fe20008000000 */
[----:B------:R-:W-:Y:S01]  /*72d0*/  IMAD.U32 R221, RZ, RZ, UR11 ;  /* 0x0000000bffdd7e24 */ /* 0x000fe2000f8e00ff */
[----:B------:R-:W-:Y:S01]  /*72e0*/  R2UR UR6, R26 ;  /* 0x000000001a0672ca */ /* 0x000fe200000e0000 */
[----:B------:R-:W-:Y:S01]  /*72f0*/  UMOV UR48, UR44 ;  /* 0x0000002c00307c82 */ /* 0x000fe20008000000 */
[----:B------:R-:W-:Y:S01]  /*7300*/  R2UR UR50, R25 ;  /* 0x00000000193272ca */ /* 0x000fe200000e0000 */
[----:B------:R-:W-:Y:S01]  /*7310*/  UMOV UR11, 0x40 ;  /* 0x00000040000b7882 */ /* 0x000fe20000000000 */
[----:B------:R-:W-:Y:S01]  /*7320*/  UMOV UR49, UR45 ;  /* 0x0000002d00317c82 */ /* 0x000fe20008000000 */
[----:B------:R-:W-:Y:S01]  /*7330*/  IMAD.U32 R223, RZ, RZ, UR11 ;  /* 0x0000000bffdf7e24 */ /* 0x000fe2000f8e00ff */
[----:B------:R-:W-:Y:S01]  /*7340*/  UMOV UR41, UR25 ;  /* 0x0000001900297c82 */ /* 0x000fe20008000000 */
[----:B------:R-:W-:Y:S01]  /*7350*/  UMOV UR10, UR4 ;  /* 0x00000004000a7c82 */ /* 0x000fe20008000000 */
[----:B------:R-:W-:Y:S01]  /*7360*/  UMOV UR37, UR25 ;  /* 0x0000001900257c82 */ /* 0x000fe20008000000 */
[----:B------:R-:W-:Y:S01]  /*7370*/  HGMMA.64x16x16.F32.BF16 R56, gdesc[UR44].tnspA.tnspB, R56 ;  /* 0x602000002c3879f0 */ /* 0x000fe20008701838 */
[----:B------:R-:W-:Y:S01]  /*7380*/  IMAD.U32 R222, RZ, RZ, UR10 ;  /* 0x0000000affde7e24 */ /* 0x000fe2000f8e00ff */
        /* <DEDUP_REMOVED lines=17> */
[----:B------:R0:W-:Y:S01]  /*74a0*/  REDG.E.ADD.F32x4.FTZ.RN.STRONG.GPU desc[UR56][R8.64+0x1000], R32 ;  /* 0x00100020080079a6 */ /* 0x0001e2000c10f7b8 */
[----:B------:R-:W-:-:S02]  /*74b0*/  VIADD R26, R24, 0x20 ;  /* 0x00000020181a7836 */ /* 0x000fc40000000000 */
[----:B------:R-:W-:Y:S01]  /*74c0*/  VIADD R25, R237, 0x100 ;  /* 0x00000100ed197836 */ /* 0x000fe20000000000 */
[----:B------:R-:W-:Y:S01]  /*74d0*/  UMOV UR5, 0x40000040 ;  /* 0x4000004000057882 */ /* 0x000fe20000000000 */
[----:B------:R-:W-:Y:S01]  /*74e0*/  IMAD.U32 R226, RZ, RZ, UR10 ;  /* 0x0000000affe27e24 */ /* 0x000fe2000f8e00ff */
[----:B------:R-:W-:Y:S01]  /*74f0*/  HGMMA.64x16x16.F32.BF16 R88, gdesc[UR48].tnspA.tnspB, R88 ;  /* 0x60200000305879f0 */ /* 0x000fe20008701858 */
[----:B------:R-:W-:Y:S01]  /*7500*/  R2UR UR26, R26 ;  /* 0x000000001a1a72ca */ /* 0x000fe200000e0000 */
[C---:B------:R-:W-:Y:S01]  /*7510*/  VIADD R26, R24.reuse, 0xa0 ;  /* 0x000000a0181a7836 */ /* 0x040fe20000000000 */
[----:B------:R-:W-:Y:S01]  /*7520*/  R2UR UR24, R25 ;  /* 0x00000000191872ca */ /* 0x000fe200000e0000 */
[----:B------:R-:W-:Y:S01]  /*7530*/  VIADD R25, R24, 0x120 ;  /* 0x0000012018197836 */ /* 0x000fe20000000000 */
[----:B------:R0:W-:Y:S02]  /*7540*/  REDG.E.ADD.F32x4.FTZ.RN.STRONG.GPU desc[UR56][R8.64+0x1800], R36 ;  /* 0x00180024080079a6 */ /* 0x0001e4000c10f7b8 */
[----:B------:R-:W-:Y:S01]  /*7550*/  R2UR UR42, R26 ;  /* 0x000000001a2a72ca */ /* 0x000fe200000e0000 */
[C---:B------:R-:W-:Y:S01]  /*7560*/  VIADD R26, R24.reuse, 0x1a0 ;  /* 0x000001a0181a7836 */ /* 0x040fe20000000000 */
[----:B------:R-:W-:Y:S01]  /*7570*/  R2UR UR38, R25 ;  /* 0x00000000192672ca */ /* 0x000fe200000e0000 */
[----:B------:R-:W-:Y:S01]  /*7580*/  VIADD R25, R24, 0x220 ;  /* 0x0000022018197836 */ /* 0x000fe20000000000 */
[----:B------:R-:W-:Y:S01]  /*7590*/  UMOV UR21, UR5 ;  /* 0x0000000500157c82 */ /* 0x000fe20008000000 */
[----:B------:R-:W-:Y:S01]  /*75a0*/  UMOV UR17, UR5 ;  /* 0x0000000500117c82 */ /* 0x000fe20008000000 */
[----:B------:R-:W-:Y:S01]  /*75b0*/  R2UR UR34, R26 ;  /* 0x000000001a2272ca */ /* 0x000fe200000e0000 */
[----:B------:R-:W-:Y:S01]  /*75c0*/  IMAD.U32 R227, RZ, RZ, UR11 ;  /* 0x0000000bffe37e24 */ /* 0x000fe2000f8e00ff */
[----:B------:R-:W-:Y:S01]  /*75d0*/  R2UR UR30, R25 ;  /* 0x00000000191e72ca */ /* 0x000fe200000e0000 */
[----:B------:R-:W-:Y:S01]  /*75e0*/  UMOV UR40, UR24 ;  /* 0x0000001800287c82 */ /* 0x000fe20008000000 */
[----:B------:R-:W-:Y:S01]  /*75f0*/  UMOV UR36, UR24 ;  /* 0x0000001800247c82 */ /* 0x000fe20008000000 */
[----:B------:R-:W-:Y:S01]  /*7600*/  UMOV UR32, UR24 ;  /* 0x0000001800207c82 */ /* 0x000fe20008000000 */
[----:B------:R-:W-:Y:S01]  /*7610*/  UMOV UR28, UR24 ;  /* 0x00000018001c7c82 */ /* 0x000fe20008000000 */
[----:B------:R-:W-:Y:S01]  /*7620*/  HGMMA.64x16x16.F32.BF16 R56, gdesc[UR24].tnspA.tnspB, R56 ;  /* 0x60200000183879f0 */ /* 0x000fe20008701838 */
[----:B------:R-:W-:Y:S01]  /*7630*/  UMOV UR13, UR5 ;  /* 0x00000005000d7c82 */ /* 0x000fe20008000000 */
[----:B------:R-:W-:Y:S01]  /*7640*/  UMOV UR9, UR5 ;  /* 0x0000000500097c82 */ /* 0x000fe20008000000 */
[----:B------:R0:W-:Y:S01]  /*7650*/  REDG.E.ADD.F32x4.FTZ.RN.STRONG.GPU desc[UR56][R8.64+0x2000], R40 ;  /* 0x00200028080079a6 */ /* 0x0001e2000c10f7b8 */
[----:B------:R-:W-:Y:S01]  /*7660*/  HGMMA.64x16x16.F32.BF16 R64, gdesc[UR40].tnspA.tnspB, R64 ;  /* 0x60200000284079f0 */ /* 0x000fe20008701840 */
[----:B------:R-:W-:Y:S01]  /*7670*/  VIADD R26, R24, 0x30 ;  /* 0x00000030181a7836 */ /* 0x000fe20000000000 */
[----:B------:R-:W-:Y:S01]  /*7680*/  UMOV UR11, 0x40 ;  /* 0x00000040000b7882 */ /* 0x000fe20000000000 */
[----:B------:R-:W-:Y:S01]  /*7690*/  VIADD R25, R237, 0x180 ;  /* 0x00000180ed197836 */ /* 0x000fe20000000000 */
[----:B------:R0:W-:Y:S01]  /*76a0*/  REDG.E.ADD.F32x4.FTZ.RN.STRONG.GPU desc[UR56][R8.64+0x2800], R44 ;  /* 0x0028002c080079a6 */ /* 0x0001e2000c10f7b8 */
[----:B------:R-:W-:Y:S01]  /*76b0*/  HGMMA.64x16x16.F32.BF16 R72, gdesc[UR36].tnspA.tnspB, R72 ;  /* 0x60200000244879f0 */ /* 0x000fe20008701848 */
[----:B------:R-:W-:-:S02]  /*76c0*/  R2UR UR6, R26 ;  /* 0x000000001a0672ca */ /* 0x000fc400000e0000 */
[----:B------:R0:W-:Y:S01]  /*76d0*/  REDG.E.ADD.F32x4.FTZ.RN.STRONG.GPU desc[UR56][R8.64+0x3000], R48 ;  /* 0x00300030080079a6 */ /* 0x0001e2000c10f7b8 */
[----:B------:R-:W-:Y:S01]  /*76e0*/  HGMMA.64x16x16.F32.BF16 R80, gdesc[UR32].tnspA.tnspB, R80 ;  /* 0x60200000205079f0 */ /* 0x000fe20008701850 */
[C---:B------:R-:W-:Y:S01]  /*76f0*/  VIADD R26, R24.reuse, 0xb0 ;  /* 0x000000b0181a7836 */ /* 0x040fe20000000000 */
[----:B------:R-:W-:Y:S01]  /*7700*/  R2UR UR4, R25 ;  /* 0x00000000190472ca */ /* 0x000fe200000e0000 */
[----:B------:R0:W-:Y:S01]  /*7710*/  REDG.E.ADD.F32x4.FTZ.RN.STRONG.GPU desc[UR56][R8.64+0x3800], R52 ;  /* 0x00380034080079a6 */ /* 0x0001e2000c10f7b8 */
[----:B------:R-:W-:Y:S02]  /*7720*/  VIADD R25, R24, 0x130 ;  /* 0x0000013018197836 */ /* 0x000fe40000000000 */
[----:B------:R-:W-:Y:S01]  /*7730*/  R2UR UR22, R26 ;  /* 0x000000001a1672ca */ /* 0x000fe200000e0000 */
[----:B------:R-:W-:Y:S01]  /*7740*/  HGMMA.64x16x16.F32.BF16 R88, gdesc[UR28].tnspA.tnspB, R88 ;  /* 0x602000001c5879f0 */ /* 0x000fe20008701858 */
[C---:B------:R-:W-:Y:S01]  /*7750*/  VIADD R26, R24.reuse, 0x1b0 ;  /* 0x000001b0181a7836 */ /* 0x040fe20000000000 */
[----:B------:R-:W-:Y:S01]  /*7760*/  R2UR UR18, R25 ;  /* 0x00000000191272ca */ /* 0x000fe200000e0000 */
[----:B------:R-:W-:-:S03]  /*7770*/  VIADD R24, R24, 0x230 ;  /* 0x0000023018187836 */ /* 0x000fc60000000000 */
[----:B------:R-:W-:Y:S02]  /*7780*/  R2UR UR14, R26 ;  /* 0x000000001a0e72ca */ /* 0x000fe400000e0000 */
[----:B------:R-:W-:Y:S01]  /*7790*/  R2UR UR10, R24 ;  /* 0x00000000180a72ca */ /* 0x000fe200000e0000 */
[----:B------:R-:W-:Y:S01]  /*77a0*/  UMOV UR20, UR4 ;  /* 0x0000000400147c82 */ /* 0x000fe20008000000 */
[----:B------:R-:W-:Y:S01]  /*77b0*/  UMOV UR16, UR4 ;  /* 0x0000000400107c82 */ /* 0x000fe20008000000 */
[----:B------:R-:W-:Y:S01]  /*77c0*/  UMOV UR12, UR4 ;  /* 0x00000004000c7c82 */ /* 0x000fe20008000000 */
[----:B------:R-:W-:Y:S01]  /*77d0*/  UMOV UR8, UR4 ;  /* 0x0000000400087c82 */ /* 0x000fe20008000000 */
[----:B------:R-:W-:Y:S04]  /*77e0*/  HGMMA.64x16x16.F32.BF16 R56, gdesc[UR4].tnspA.tnspB, R56 ;  /* 0x60200000043879f0 */ /* 0x000fe80008701838 */
[----:B------:R-:W-:Y:S04]  /*77f0*/  HGMMA.64x16x16.F32.BF16 R64, gdesc[UR20].tnspA.tnspB, R64 ;  /* 0x60200000144079f0 */ /* 0x000fe80008701840 */
[----:B------:R-:W-:Y:S04]  /*7800*/  HGMMA.64x16x16.F32.BF16 R72, gdesc[UR16].tnspA.tnspB, R72 ;  /* 0x60200000104879f0 */ /* 0x000fe80008701848 */
[----:B------:R-:W-:Y:S04]  /*7810*/  HGMMA.64x16x16.F32.BF16 R80, gdesc[UR12].tnspA.tnspB, R80 ;  /* 0x602000000c5079f0 */ /* 0x000fe80008701850 */
[----:B------:R-:W-:Y:S03]  /*7820*/  HGMMA.64x16x16.F32.BF16 R88, gdesc[UR8].tnspA.tnspB, R88, gsb0 ;  /* 0x60200000085879f0 */ /* 0x000fe60008001858 */
[----:B------:R-:W-:-:S02]  /*7830*/  WARPGROUP.DEPBAR.LE gsb0, 0x1 ;  /* 0x00008000000079c5 */ /* 0x000fc40000010100 */
[----:B0-----:R-:W-:Y:S05]  /*7840*/  @!P0 BRA `(.L_x_132) ;  /* 0x0000000000048947 */ /* 0x001fea0003800000 */
[----:B------:R-:W-:Y:S01]  /*7850*/  BPT.TRAP 0x1 ;  /* 0x000000040000795c */ /* 0x000fe20000300000 */
.L_x_132:
[----:B------:R-:W-:Y:S01]  /*7860*/  VIADD R24, R5, 0x500 ;  /* 0x0000050005187836 */ /* 0x000fe20000000000 */
[----:B------:R-:W-:Y:S01]  /*7870*/  R2UR UR58, R20 ;  /* 0x00000000143a72ca */ /* 0x000fe200000e0000 */
[----:B------:R-:W-:Y:S01]  /*7880*/  UMOV UR57, 0x40000040 ;  /* 0x4000004000397882 */ /* 0x000fe20000000000 */
[----:B------:R-:W-:Y:S01]  /*7890*/  R2UR UR59, R21 ;  /* 0x00000000153b72ca */ /* 0x000fe200000e0000 */
[----:B------:R-:W-:Y:S01]  /*78a0*/  VIADD R20, R5, 0x580 ;  /* 0x0000058005147836 */ /* 0x000fe20000000000 */
[----:B------:R-:W-:Y:S01]  /*78b0*/  R2UR UR56, R24 ;  /* 0x00000000183872ca */ /* 0x000fe200000e0000 */
[----:B------:R-:W-:Y:S01]  /*78c0*/  VIADD R24, R18, 0x31638 ;  /* 0x0003163812187836 */ /* 0x000fe20000000000 */
[----:B------:R-:W-:-:S04]  /*78d0*/  ULDC.64 UR4, c[0x0][0x208] ;  /* 0x0000820000047ab9 */ /* 0x000fc80000000a00 */
[----:B------:R-:W-:-:S04]  /*78e0*/  PRMT R24, RZ, 0x654, R24 ;  /* 0x00000654ff187816 */ /* 0x000fc80000000018 */
[----:B------:R0:W-:Y:S02]  /*78f0*/  SYNCS.ARRIVE.TRANS64.RED.A1T0 RZ, [R24+URZ], RZ ;  /* 0x000000ff18ff79a7 */ /* 0x0001e4000810043f */
[----:B0-----:R-:W-:-:S06]  /*7900*/  WARPGROUP.ARRIVE ;  /* 0x00000000000079c5 */ /* 0x001fcc0000000000 */
        /* <DEDUP_REMOVED lines=34> */
[----:B------:R0:W-:Y:S02]  /*7b30*/  REDG.E.ADD.F32x4.FTZ.RN.STRONG.GPU desc[UR4][R8.64+0x4000], R24 ;  /* 0x00400018080079a6 */ /* 0x0001e4000c10f784 */
[----:B------:R-:W-:Y:S01]  /*7b40*/  HGMMA.64x16x16.F32.BF16 R96, gdesc[UR52].tnspA.tnspB, R96 ;  /* 0x60200000346079f0 */ /* 0x000fe20008701860 */
[----:B------:R-:W-:-:S02]  /*7b50*/  R2UR UR54, R22 ;  /* 0x00000000163672ca */ /* 0x000fc400000e0000 */
[----:B------:R-:W-:Y:S01]  /*7b60*/  R2UR UR24, R5 ;  /* 0x00000000051872ca */ /* 0x000fe200000e0000 */
[----:B------:R-:W-:Y:S01]  /*7b70*/  UMOV UR41, UR25 ;  /* 0x0000001900297c82 */ /* 0x000fe20008000000 */
[----:B------:R-:W-:Y:S01]  /*7b80*/  R2UR UR55, R23 ;  /* 0x00000000173772ca */ /* 0x000fe200000e0000 */
[----:B------:R-:W-:Y:S01]  /*7b90*/  UMOV UR37, UR25 ;  /* 0x0000001900257c82 */ /* 0x000fe20008000000 */
[----:B------:R-:W-:Y:S01]  /*7ba0*/  UMOV UR33, UR25 ;  /* 0x0000001900217c82 */ /* 0x000fe20008000000 */
[----:B------:R0:W-:Y:S01]  /*7bb0*/  REDG.E.ADD.F32x4.FTZ.RN.STRONG.GPU desc[UR4][R8.64+0x4800], R28 ;  /* 0x0048001c080079a6 */ /* 0x0001e2000c10f784 */
[----:B------:R-:W-:-:S03]  /*7bc0*/  VIADD R237, R237, 0x580 ;  /* 0x00000580eded7836 */ /* 0x000fc60000000000 */
[----:B------:R0:W-:Y:S04]  /*7bd0*/  REDG.E.ADD.F32x4.FTZ.RN.STRONG.GPU desc[UR4][R8.64+0x5000], R32 ;  /* 0x00500020080079a6 */ /* 0x0001e8000c10f784 */
[----:B------:R-:W-:Y:S01]  /*7be0*/  UMOV UR40, UR24 ;  /* 0x0000001800287c82 */ /* 0x000fe20008000000 */
[----:B------:R-:W-:Y:S01]  /*7bf0*/  UMOV UR36, UR24 ;  /* 0x0000001800247c82 */ /* 0x000fe20008000000 */
[----:B------:R-:W-:Y:S01]  /*7c00*/  HGMMA.64x16x16.F32.BF16 R104, gdesc[UR52].tnspA.tnspB, R104 ;  /* 0x60200000346879f0 */ /* 0x000fe20008701868 */
[----:B------:R-:W-:Y:S01]  /*7c10*/  R2UR UR54, R216 ;  /* 0x00000000d83672ca */ /* 0x000fe200000e0000 */
[----:B------:R-:W-:Y:S01]  /*7c20*/  UMOV UR32, UR24 ;  /* 0x0000001800207c82 */ /* 0x000fe20008000000 */
[----:B------:R-:W-:Y:S01]  /*7c30*/  R2UR UR55, R217 ;  /* 0x00000000d93772ca */ /* 0x000fe200000e0000 */
[----:B------:R0:W-:Y:S04]  /*7c40*/  REDG.E.ADD.F32x4.FTZ.RN.STRONG.GPU desc[UR4][R8.64+0x5800], R36 ;  /* 0x00580024080079a6 */ /* 0x0001e8000c10f784 */
[----:B------:R0:W-:Y:S04]  /*7c50*/  REDG.E.ADD.F32x4.FTZ.RN.STRONG.GPU desc[UR4][R8.64+0x6000], R40 ;  /* 0x00600028080079a6 */ /* 0x0001e8000c10f784 */
[----:B------:R0:W-:Y:S04]  /*7c60*/  REDG.E.ADD.F32x4.FTZ.RN.STRONG.GPU desc[UR4][R8.64+0x6800], R44 ;  /* 0x0068002c080079a6 */ /* 0x0001e8000c10f784 */
[----:B------:R-:W-:Y:S01]  /*7c70*/  HGMMA.64x16x16.F32.BF16 R112, gdesc[UR52].tnspA.tnspB, R112 ;  /* 0x60200000347079f0 */ /* 0x000fe20008701870 */
[----:B------:R-:W-:Y:S01]  /*7c80*/  R2UR UR54, R218 ;  /* 0x00000000da3672ca */ /* 0x000fe200000e0000 */
[----:B------:R0:W-:Y:S01]  /*7c90*/  REDG.E.ADD.F32x4.FTZ.RN.STRONG.GPU desc[UR4][R8.64+0x7000], R48 ;  /* 0x00700030080079a6 */ /* 0x0001e2000c10f784 */
[----:B------:R-:W-:-:S03]  /*7ca0*/  R2UR UR55, R219 ;  /* 0x00000000db3772ca */ /* 0x000fc600000e0000 */
[----:B------:R0:W-:Y:S01]  /*7cb0*/  REDG.E.ADD.F32x4.FTZ.RN.STRONG.GPU desc[UR4][R8.64+0x7800], R52 ;  /* 0x00780034080079a6 */ /* 0x0001e2000c10f784 */
[----:B------:R-:W-:Y:S01]  /*7cc0*/  R2UR UR4, R237 ;  /* 0x00000000ed0472ca */ /* 0x000fe200000e0000 */
[----:B------:R-:W-:Y:S02]  /*7cd0*/  UMOV UR5, 0x40000040 ;  /* 0x4000004000057882 */ /* 0x000fe40000000000 */
[----:B------:R-:W-:Y:S01]  /*7ce0*/  UMOV UR21, UR5 ;  /* 0x0000000500157c82 */ /* 0x000fe20008000000 */
[----:B------:R-:W-:Y:S01]  /*7cf0*/  UMOV UR17, UR5 ;  /* 0x0000000500117c82 */ /* 0x000fe20008000000 */
[----:B------:R-:W-:-:S04]  /*7d00*/  UMOV UR13, UR5 ;  /* 0x00000005000d7c82 */ /* 0x000fc80008000000 */
[----:B------:R-:W-:Y:S01]  /*7d10*/  HGMMA.64x16x16.F32.BF16 R120, gdesc[UR52].tnspA.tnspB, R120 ;  /* 0x60200000347879f0 */ /* 0x000fe20008701878 */
[----:B------:R-:W-:Y:S02]  /*7d20*/  R2UR UR54, R220 ;  /* 0x00000000dc3672ca */ /* 0x000fe400000e0000 */
[----:B------:R-:W-:Y:S01]  /*7d30*/  R2UR UR55, R221 ;  /* 0x00000000dd3772ca */ /* 0x000fe200000e0000 */
[----:B------:R-:W-:Y:S01]  /*7d40*/  UMOV UR20, UR4 ;  /* 0x0000000400147c82 */ /* 0x000fe20008000000 */
[----:B------:R-:W-:Y:S01]  /*7d50*/  UMOV UR16, UR4 ;  /* 0x0000000400107c82 */ /* 0x000fe20008000000 */
[----:B------:R-:W-:-:S10]  /*7d60*/  UMOV UR12, UR4 ;  /* 0x00000004000c7c82 */ /* 0x000fd40008000000 */
        /* <DEDUP_REMOVED lines=29> */
[----:B0-----:R-:W-:Y:S05]  /*7f40*/  @!P0 BRA `(.L_x_133) ;  /* 0x0000000000048947 */ /* 0x001fea0003800000 */
[----:B------:R-:W-:Y:S01]  /*7f50*/  BPT.TRAP 0x1 ;  /* 0x000000040000795c */ /* 0x000fe20000300000 */
.L_x_133:
        /* <DEDUP_REMOVED lines=12> */
[----:B------:R-:W-:Y:S01]  /*8020*/  ULDC UR4, c[0x0][0x740] ;  /* 0x0001d00000047ab9 */ /* 0x000fe20000000800 */
[----:B------:R-:W-:Y:S01]  /*8030*/  PLOP3.LUT P0, PT, PT, PT, PT, 0x8, 0x0 ;  /* 0x000000000000781c */ /* 0x000fe20003f0e170 */
        /* <DEDUP_REMOVED lines=79> */
[----:B------:R-:W-:-:S07]  /*8530*/  FMUL.FTZ R135, R135, UR4 ;  /* 0x0000000487877c20 */ /* 0x000fce0008410000 */
.L_x_121:
[----:B------:R-:W-:Y:S05]  /*8540*/  @P0 BRA `(.L_x_135) ;  /* 0x0000002400900947 */ /* 0x000fea0003800000 */
[----:B0-----:R-:W0:Y:S01]  /*8550*/  S2R R2, SR_TID.X ;  /* 0x0000000000027919 */ /* 0x001e220000002100 */
[----:B------:R-:W1:Y:S01]  /*8560*/  S2UR UR5, SR_CgaCtaId ;  /* 0x00000000000579c3 */ /* 0x000e620000008800 */
[----:B------:R-:W-:Y:S01]  /*8570*/  UMOV UR4, 0x400 ;  /* 0x0000040000047882 */ /* 0x000fe20000000000 */
[----:B------:R-:W-:-:S06]  /*8580*/  F2FP.BF16.F32.PACK_AB R136, R137, R136 ;  /* 0x000000888988723e */ /* 0x000fcc00000010ff */
[----:B------:R-:W-:Y:S01]  /*8590*/  BAR.SYNC.DEFER_BLOCKING 0x1, 0x100 ;  /* 0x0044000000007b1d */ /* 0x000fe20000010000 */
[----:B------:R-:W-:Y:S02]  /*85a0*/  F2FP.BF16.F32.PACK_AB R137, R139, R138 ;  /* 0x0000008a8b89723e */ /* 0x000fe400000010ff */
[----:B------:R-:W-:Y:S02]  /*85b0*/  F2FP.BF16.F32.PACK_AB R144, R145, R144 ;  /* 0x000000909190723e */ /* 0x000fe400000010ff */
[----:B------:R-:W-:Y:S01]  /*85c0*/  F2FP.BF16.F32.PACK_AB R138, R141, R140 ;  /* 0x0000008c8d8a723e */ /* 0x000fe200000010ff */
[----:B------:R-:W-:Y:S01]  /*85d0*/  ULDC.64 UR8, c[0x0][0x208] ;  /* 0x0000820000087ab9 */ /* 0x000fe20000000a00 */
[----:B------:R-:W-:Y:S02]  /*85e0*/  F2FP.BF16.F32.PACK_AB R139, R143, R142 ;  /* 0x0000008e8f8b723e */ /* 0x000fe400000010ff */
[----:B------:R-:W-:Y:S02]  /*85f0*/  F2FP.BF16.F32.PACK_AB R152, R153, R152 ;  /* 0x000000989998723e */ /* 0x000fe400000010ff */
[----:B------:R-:W-:-:S02]  /*8600*/  F2FP.BF16.F32.PACK_AB R160, R161, R160 ;  /* 0x000000a0a1a0723e */ /* 0x000fc400000010ff */
[----:B------:R-:W-:Y:S02]  /*8610*/  F2FP.BF16.F32.PACK_AB R168, R169, R168 ;  /* 0x000000a8a9a8723e */ /* 0x000fe400000010ff */
[----:B------:R-:W-:Y:S02]  /*8620*/  F2FP.BF16.F32.PACK_AB R176, R177, R176 ;  /* 0x000000b0b1b0723e */ /* 0x000fe400000010ff */
[----:B------:R-:W-:Y:S02]  /*8630*/  F2FP.BF16.F32.PACK_AB R184, R185, R184 ;  /* 0x000000b8b9b8723e */ /* 0x000fe400000010ff */
[----:B------:R-:W-:Y:S02]  /*8640*/  F2FP.BF16.F32.PACK_AB R192, R193, R192 ;  /* 0x000000c0c1c0723e */ /* 0x000fe400000010ff */
[----:B------:R-:W-:Y:S01]  /*8650*/  F2FP.BF16.F32.PACK_AB R200, R201, R200 ;  /* 0x000000c8c9c8723e */ /* 0x000fe200000010ff */
[----:B-1----:R-:W-:Y:S01]  /*8660*/  ULEA UR4, UR5, UR4, 0x18 ;  /* 0x0000000405047291 */ /* 0x002fe2000f8ec03f */
[----:B------:R-:W-:-:S02]  /*8670*/  F2FP.BF16.F32.PACK_AB R145, R147, R146 ;  /* 0x000000929391723e */ /* 0x000fc400000010ff */
[----:B------:R-:W-:Y:S02]  /*8680*/  F2FP.BF16.F32.PACK_AB R208, R209, R208 ;  /* 0x000000d0d1d0723e */ /* 0x000fe400000010ff */
[----:B------:R-:W-:Y:S01]  /*8690*/  F2FP.BF16.F32.PACK_AB R56, R57, R56 ;  /* 0x000000383938723e */ /* 0x000fe200000010ff */
[----:B0-----:R-:W-:Y:S01]  /*86a0*/  VIADD R2, R2, 0xffffff80 ;  /* 0xffffff8002027836 */ /* 0x001fe20000000000 */
[----:B------:R-:W-:Y:S02]  /*86b0*/  F2FP.BF16.F32.PACK_AB R146, R149, R148 ;  /* 0x000000949592723e */ /* 0x000fe400000010ff */
[----:B------:R-:W-:Y:S01]  /*86c0*/  F2FP.BF16.F32.PACK_AB R96, R97, R96 ;  /* 0x000000606160723e */ /* 0x000fe200000010ff */
[----:B------:R-:W-:Y:S01]  /*86d0*/  IMAD.SHL.U32 R3, R2, 0x40, RZ ;  /* 0x0000004002037824 */ /* 0x000fe200078e00ff */
[----:B------:R-:W-:Y:S02]  /*86e0*/  SHF.R.S32.HI R9, RZ, 0x1f, R2 ;  /* 0x0000001fff097819 */ /* 0x000fe40000011402 */
[----:B------:R-:W-:-:S02]  /*86f0*/  F2FP.BF16.F32.PACK_AB R64, R65, R64 ;  /* 0x000000404140723e */ /* 0x000fc400000010ff */
[----:B------:R-:W-:Y:S02]  /*8700*/  F2FP.BF16.F32.PACK_AB R104, R105, R104 ;  /* 0x000000686968723e */ /* 0x000fe400000010ff */
[----:B------:R-:W-:Y:S02]  /*8710*/  F2FP.BF16.F32.PACK_AB R72, R73, R72 ;  /* 0x000000484948723e */ /* 0x000fe400000010ff */
[----:B------:R-:W-:Y:S02]  /*8720*/  F2FP.BF16.F32.PACK_AB R112, R113, R112 ;  /* 0x000000707170723e */ /* 0x000fe400000010ff */
[----:B------:R-:W-:Y:S02]  /*8730*/  F2FP.BF16.F32.PACK_AB R80, R81, R80 ;  /* 0x000000505150723e */ /* 0x000fe400000010ff */
[----:B------:R-:W-:Y:S02]  /*8740*/  F2FP.BF16.F32.PACK_AB R120, R121, R120 ;  /* 0x000000787978723e */ /* 0x000fe400000010ff */
[----:B------:R-:W-:-:S02]  /*8750*/  F2FP.BF16.F32.PACK_AB R88, R89, R88 ;  /* 0x000000585958723e */ /* 0x000fc400000010ff */
[----:B------:R-:W-:Y:S01]  /*8760*/  F2FP.BF16.F32.PACK_AB R128, R129, R128 ;  /* 0x000000808180723e */ /* 0x000fe200000010ff */
[----:B------:R-:W0:Y:S01]  /*8770*/  S2R R39, SR_CTAID.X ;  /* 0x0000000000277919 */ /* 0x000e220000002500 */
[CC--:B------:R-:W-:Y:S01]  /*8780*/  LEA.HI R11, R9.reuse, R2.reuse, RZ, 0x5 ;  /* 0x00000002090b7211 */ /* 0x0c0fe200078f28ff */
[----:B------:R-:W1:Y:S01]  /*8790*/  LDC.64 R36, c[0x0][0x850] ;  /* 0x00021400ff247b82 */ /* 0x000e620000000a00 */
[----:B------:R-:W-:Y:S02]  /*87a0*/  LEA.HI R8, R9, R2, RZ, 0x4 ;  /* 0x0000000209087211 */ /* 0x000fe400078f20ff */
[----:B------:R-:W-:Y:S02]  /*87b0*/  SHF.R.S32.HI R0, RZ, 0x5, R11 ;  /* 0x00000005ff007819 */ /* 0x000fe4000001140b */
[----:B------:R-:W-:Y:S02]  /*87c0*/  SHF.R.S32.HI R7, RZ, 0x4, R8 ;  /* 0x00000004ff077819 */ /* 0x000fe40000011408 */
[----:B------:R-:W-:Y:S01]  /*87d0*/  LOP3.LUT R3, R3, 0x1c0, RZ, 0xc0, !PT ;  /* 0x000001c003037812 */ /* 0x000fe200078ec0ff */
[----:B------:R-:W-:Y:S01]  /*87e0*/  IMAD.SHL.U32 R6, R0, 0x10, RZ ;  /* 0x0000001000067824 */ /* 0x000fe200078e00ff */
[----:B------:R-:W-:-:S02]  /*87f0*/  LEA.HI R8, R8, R7, RZ, 0x1 ;  /* 0x0000000708087211 */ /* 0x000fc400078f08ff */
[-C--:B------:R-:W-:Y:S02]  /*8800*/  LEA.HI R4, R9, R2.reuse, RZ, 0x3 ;  /* 0x0000000209047211 */ /* 0x080fe400078f18ff */
[----:B------:R-:W-:Y:S02]  /*8810*/  LOP3.LUT R5, R3, 0x30, R6, 0xf8, !PT ;  /* 0x0000003003057812 */ /* 0x000fe400078ef806 */
[----:B------:R-:W-:Y:S02]  /*8820*/  LOP3.LUT R8, R8, 0x7ffffe, RZ, 0xc0, !PT ;  /* 0x007ffffe08087812 */ /* 0x000fe400078ec0ff */
[----:B------:R-:W-:Y:S02]  /*8830*/  LEA.HI R9, R9, R2, RZ, 0x7 ;  /* 0x0000000209097211 */ /* 0x000fe400078f38ff */
[----:B------:R-:W-:Y:S01]  /*8840*/  LOP3.LUT R4, R5, 0x8, R4, 0xf8, !PT ;  /* 0x0000000805047812 */ /* 0x000fe200078ef804 */
[----:B------:R-:W-:Y:S01]  /*8850*/  IMAD.IADD R8, R7, 0x1, -R8 ;  /* 0x0000000107087824 */ /* 0x000fe200078e0a08 */
[----:B------:R-:W-:Y:S01]  /*8860*/  SHF.R.U32.HI R3, RZ, 0x3, R3 ;  /* 0x00000003ff037819 */ /* 0x000fe20000011603 */
[----:B------:R-:W2:Y:S01]  /*8870*/  LDC.64 R6, c[0x0][0x870] ;  /* 0x00021c00ff067b82 */ /* 0x000ea20000000a00 */
[----:B------:R-:W-:-:S02]  /*8880*/  SHF.R.S32.HI R9, RZ, 0x7, R9 ;  /* 0x00000007ff097819 */ /* 0x000fc40000011409 */
[----:B------:R-:W-:Y:S02]  /*8890*/  LOP3.LUT R3, R4, R3, RZ, 0x3c, !PT ;  /* 0x0000000304037212 */ /* 0x000fe400078e3cff */
[----:B------:R-:W-:Y:S01]  /*88a0*/  F2FP.BF16.F32.PACK_AB R147, R151, R150 ;  /* 0x000000969793723e */ /* 0x000fe200000010ff */
[----:B------:R-:W-:Y:S01]  /*88b0*/  IMAD R8, R9, 0xa, R8 ;  /* 0x0000000a09087824 */ /* 0x000fe200078e0208 */
[----:B------:R-:W-:Y:S01]  /*88c0*/  F2FP.BF16.F32.PACK_AB R153, R155, R154 ;  /* 0x0000009a9b99723e */ /* 0x000fe200000010ff */
[----:B------:R-:W3:Y:S01]  /*88d0*/  LDC.64 R4, c[0x0][0x870] ;  /* 0x00021c00ff047b82 */ /* 0x000ee20000000a00 */
[----:B------:R-:W-:Y:S01]  /*88e0*/  F2FP.BF16.F32.PACK_AB R154, R157, R156 ;  /* 0x0000009c9d9a723e */ /* 0x000fe200000010ff */
[----:B------:R-:W-:Y:S01]  /*88f0*/  IMAD.U32 R3, R8, 0x200, R3 ;  /* 0x0000020008037824 */ /* 0x000fe200078e0003 */
[----:B------:R-:W-:Y:S02]  /*8900*/  F2FP.BF16.F32.PACK_AB R155, R159, R158 ;  /* 0x0000009e9f9b723e */ /* 0x000fe400000010ff */
[----:B------:R-:W-:-:S02]  /*8910*/  F2FP.BF16.F32.PACK_AB R161, R163, R162 ;  /* 0x000000a2a3a1723e */ /* 0x000fc400000010ff */
        /* <DEDUP_REMOVED lines=26> */
[----:B------:R-:W-:Y:S02]  /*8ac0*/  F2FP.BF16.F32.PACK_AB R209, R211, R210 ;  /* 0x000000d2d3d1723e */ /* 0x000fe400000010ff */
[----:B------:R-:W-:Y:S01]  /*8ad0*/  F2FP.BF16.F32.PACK_AB R210, R213, R212 ;  /* 0x000000d4d5d2723e */ /* 0x000fe200000010ff */
[----:B------:R-:W-:Y:S01]  /*8ae0*/  STSM.16.MT88.4 [R3+0xc000], R200 ;  /* 0x00c000c803007844 */ /* 0x000fe20000004200 */
[----:B------:R-:W-:Y:S02]  /*8af0*/  F2FP.BF16.F32.PACK_AB R211, R215, R214 ;  /* 0x000000d6d7d3723e */ /* 0x000fe400000010ff */
[----:B------:R-:W-:Y:S02]  /*8b00*/  F2FP.BF16.F32.PACK_AB R57, R59, R58 ;  /* 0x0000003a3b39723e */ /* 0x000fe400000010ff */
[----:B------:R-:W-:Y:S01]  /*8b10*/  F2FP.BF16.F32.PACK_AB R58, R61, R60 ;  /* 0x0000003c3d3a723e */ /* 0x000fe200000010ff */
[----:B------:R-:W-:Y:S01]  /*8b20*/  STSM.16.MT88.4 [R3+0x11000], R208 ;  /* 0x011000d003007844 */ /* 0x000fe20000004200 */
[----:B------:R-:W-:-:S02]  /*8b30*/  F2FP.BF16.F32.PACK_AB R59, R63, R62 ;  /* 0x0000003e3f3b723e */ /* 0x000fc400000010ff */
[----:B------:R-:W-:Y:S02]  /*8b40*/  F2FP.BF16.F32.PACK_AB R97, R99, R98 ;  /* 0x000000626361723e */ /* 0x000fe400000010ff */
[----:B------:R-:W-:Y:S01]  /*8b50*/  F2FP.BF16.F32.PACK_AB R98, R101, R100 ;  /* 0x000000646562723e */ /* 0x000fe200000010ff */
[----:B------:R-:W-:Y:S01]  /*8b60*/  STSM.16.MT88.4 [R3], R56 ;  /* 0x0000003803007844 */ /* 0x000fe20000004200 */
[----:B------:R-:W-:Y:S02]  /*8b70*/  F2FP.BF16.F32.PACK_AB R99, R103, R102 ;  /* 0x000000666763723e */ /* 0x000fe400000010ff */
        /* <DEDUP_REMOVED lines=32> */
[----:B--2---:R-:W-:-:S03]  /*8d80*/  ISETP.NE.U32.AND P0, PT, R6, RZ, PT ;  /* 0x000000ff0600720c */ /* 0x004fc60003f05070 */
[----:B------:R2:W-:Y:S01]  /*8d90*/  STSM.16.MT88.4 [R3+0x7000], R128 ;  /* 0x0070008003007844 */ /* 0x0005e20000004200 */
[----:B------:R-:W-:Y:S01]  /*8da0*/  BAR.SYNC.DEFER_BLOCKING 0x1, 0x100 ;  /* 0x0044000000007b1d */ /* 0x000fe20000010000 */
[----:B------:R-:W-:Y:S01]  /*8db0*/  ISETP.NE.AND.EX P0, PT, R7, RZ, PT, P0 ;  /* 0x000000ff0700720c */ /* 0x000fe20003f05300 */
[----:B---3--:R-:W-:-:S06]  /*8dc0*/  IMAD.WIDE R6, R233, 0x4, R4 ;  /* 0x00000004e9067825 */ /* 0x008fcc00078e0204 */
[----:B------:R-:W3:Y:S06]  /*8dd0*/  LDC.64 R4, c[0x0][0x878] ;  /* 0x00021e00ff047b82 */ /* 0x000eec0000000a00 */
[----:B------:R-:W4:Y:S01]  /*8de0*/  @P0 LDG.E R9, desc[UR8][R6.64] ;  /* 0x0000000806090981 */ /* 0x000f22000c1e1900 */
[----:B------:R-:W-:Y:S01]  /*8df0*/  LOP3.LUT R11, R11, 0xffffffe0, RZ, 0xc0, !PT ;  /* 0xffffffe00b0b7812 */ /* 0x000fe200078ec0ff */
[----:B------:R-:W-:Y:S01]  /*8e00*/  ULDC UR5, c[0x0][0x808] ;  /* 0x0002020000057ab9 */ /* 0x000fe20000000800 */
[----:B------:R-:W0:Y:S01]  /*8e10*/  S2UR UR7, SR_CTAID.Y ;  /* 0x00000000000779c3 */ /* 0x000e220000002600 */
[----:B------:R-:W-:Y:S01]  /*8e20*/  IMAD.U32 R8, RZ, RZ, UR5 ;  /* 0x00000005ff087e24 */ /* 0x000fe2000f8e00ff */
[----:B---3--:R-:W-:Y:S01]  /*8e30*/  ISETP.NE.U32.AND P1, PT, R4, RZ, PT ;  /* 0x000000ff0400720c */ /* 0x008fe20003f25070 */
[----:B------:R-:W-:-:S02]  /*8e40*/  IMAD.IADD R11, R2, 0x1, -R11 ;  /* 0x00000001020b7824 */ /* 0x000fc400078e0a0b */
[----:B------:R-:W-:Y:S01]  /*8e50*/  IMAD.SHL.U32 R2, R0, 0x40, RZ ;  /* 0x0000004000027824 */ /* 0x000fe200078e00ff */
[----:B------:R-:W-:Y:S01]  /*8e60*/  ISETP.NE.AND.EX P1, PT, R5, RZ, PT, P1 ;  /* 0x000000ff0500720c */ /* 0x000fe20003f25310 */
[----:B------:R-:W-:Y:S01]  /*8e70*/  IMAD.SHL.U32 R28, R11, 0x8, RZ ;  /* 0x000000080b1c7824 */ /* 0x000fe200078e00ff */
[----:B------:R-:W-:Y:S02]  /*8e80*/  SHF.R.S32.HI R10, RZ, 0x1f, R11 ;  /* 0x0000001fff0a7819 */ /* 0x000fe4000001140b */
[----:B--2---:R-:W-:Y:S02]  /*8e90*/  LOP3.LUT R3, R2, 0x1c0, RZ, 0xc0, !PT ;  /* 0x000001c002037812 */ /* 0x004fe400078ec0ff */
[----:B------:R-:W-:Y:S02]  /*8ea0*/  LEA.HI R10, R10, R11, RZ, 0x3 ;  /* 0x0000000b0a0a7211 */ /* 0x000fe400078f18ff */
[----:B------:R-:W-:Y:S02]  /*8eb0*/  LOP3.LUT R2, R3, 0x38, R28, 0xf8, !PT ;  /* 0x0000003803027812 */ /* 0x000fe400078ef81c */
[----:B------:R-:W-:-:S03]  /*8ec0*/  SHF.R.U32.HI R3, RZ, 0x3, R3 ;  /* 0x00000003ff037819 */ /* 0x000fc60000011603 */
[----:B------:R-:W2:Y:S01]  /*8ed0*/  @P1 LDC.64 R4, c[0x0][0x878] ;  /* 0x00021e00ff041b82 */ /* 0x000ea20000000a00 */
[----:B------:R-:W-:Y:S02]  /*8ee0*/  LOP3.LUT R3, R2, R3, RZ, 0x3c, !PT ;  /* 0x0000000302037212 */ /* 0x000fe400078e3cff */
[----:B------:R-:W-:-:S05]  /*8ef0*/  SHF.R.S32.HI R10, RZ, 0x3, R10 ;  /* 0x00000003ff0a7819 */ /* 0x000fca000001140a */
[----:B------:R-:W-:Y:S01]  /*8f00*/  IMAD R10, R10, 0x1400, R3 ;  /* 0x000014000a0a7824 */ /* 0x000fe200078e0203 */
[----:B------:R-:W-:Y:S01]  /*8f10*/  CS2R R2, SRZ ;  /* 0x0000000000027805 */ /* 0x000fe2000001ff00 */
[----:B--2---:R-:W-:-:S05]  /*8f20*/  @P1 IMAD.WIDE R4, R233, 0x4, R4 ;  /* 0x00000004e9041825 */ /* 0x004fca00078e0204 */
[----:B------:R2:W5:Y:S01]  /*8f30*/  @P1 LDG.E R8, desc[UR8][R4.64] ;  /* 0x0000000804081981 */ /* 0x000562000c1e1900 */
[----:B----4-:R-:W-:Y:S01]  /*8f40*/  @P0 SHF.R.S32.HI R12, RZ, 0x1f, R9 ;  /* 0x0000001fff0c0819 */ /* 0x010fe20000011409 */
[----:B012---:R-:W-:Y:S06]  /*8f50*/  @P1 BRA `(.L_x_136) ;  /* 0x0000000000141947 */ /* 0x007fec0003800000 */
[----:B------:R-:W-:Y:S05]  /*8f60*/  @!P0 BRA `(.L_x_136) ;  /* 0x0000000000108947 */ /* 0x000fea0003800000 */
[----:B------:R-:W-:Y:S02]  /*8f70*/  ULDC.64 UR8, c[0x0][0x208] ;  /* 0x0000820000087ab9 */ /* 0x000fe40000000a00 */
[----:B------:R-:W2:Y:S04]  /*8f80*/  LDG.E R5, desc[UR8][R6.64] ;  /* 0x0000000806057981 */ /* 0x000ea8000c1e1900 */
[----:B-----5:R-:W2:Y:S02]  /*8f90*/  LDG.E R8, desc[UR8][R6.64+0x4] ;  /* 0x0000040806087981 */ /* 0x020ea4000c1e1900 */
[----:B--2---:R-:W-:-:S07]  /*8fa0*/  IMAD.IADD R8, R8, 0x1, -R5 ;  /* 0x0000000108087824 */ /* 0x004fce00078e0a05 */
.L_x_136:
[----:B-----5:R-:W-:Y:S01]  /*8fb0*/  IMAD R8, R39, -0x50, R8 ;  /* 0xffffffb027087824 */ /* 0x020fe200078e0208 */
[----:B------:R-:W-:Y:S01]  /*8fc0*/  LEA R30, R10, UR4, 0x1 ;  /* 0x000000040a1e7c11 */ /* 0x000fe2000f8e08ff */
[----:B------:R-:W-:Y:S01]  /*8fd0*/  @P0 IMAD.MOV.U32 R2, RZ, RZ, R9 ;  /* 0x000000ffff020224 */ /* 0x000fe200078e0009 */
[----:B------:R-:W-:Y:S01]  /*8fe0*/  USHF.R.S32.HI UR8, URZ, 0x1f, UR7 ;  /* 0x0000001f3f087899 */ /* 0x000fe20008011407 */
[----:B------:R-:W-:Y:S01]  /*8ff0*/  @P0 IMAD.MOV.U32 R3, RZ, RZ, R12 ;  /* 0x000000ffff030224 */ /* 0x000fe200078e000c */
[----:B------:R-:W-:Y:S01]  /*9000*/  VIMNMX R52, R8, 0x50, PT ;  /* 0x0000005008347848 */ /* 0x000fe20003fe0100 */
[----:B------:R0:W1:Y:S01]  /*9010*/  LDS.128 R40, [R30+0xa400] ;  /* 0x00a400001e287984 */ /* 0x0000620000000c00 */
[C---:B------:R-:W-:Y:S01]  /*9020*/  VIADD R32, R0.reuse, 0x18 ;  /* 0x0000001800207836 */ /* 0x040fe20000000000 */
[C---:B------:R-:W-:Y:S01]  /*9030*/  IADD3 R2, P1, R0.reuse, R2, RZ ;  /* 0x0000000200027210 */ /* 0x040fe20007f3e0ff */
[C---:B------:R-:W-:Y:S01]  /*9040*/  VIADD R29, R0.reuse, 0x8 ;  /* 0x00000008001d7836 */ /* 0x040fe20000000000 */
[----:B------:R0:W2:Y:S01]  /*9050*/  LDS.128 R4, [R30+0x1000] ;  /* 0x001000001e047984 */ /* 0x0000a20000000c00 */
[----:B------:R-:W-:Y:S01]  /*9060*/  VIADD R31, R0, 0x10 ;  /* 0x00000010001f7836 */ /* 0x000fe20000000000 */
[-C--:B------:R-:W-:Y:S01]  /*9070*/  ISETP.GE.AND P2, PT, R32, R52.reuse, PT ;  /* 0x000000342000720c */ /* 0x080fe20003f46270 */
[----:B------:R-:W-:Y:S01]  /*9080*/  IMAD R34, R36, UR8, RZ ;  /* 0x0000000824227c24 */ /* 0x000fe2000f8e02ff */
[----:B------:R0:W3:Y:S01]  /*9090*/  LDS.128 R8, [R30+0x1400] ;  /* 0x001400001e087984 */ /* 0x0000e20000000c00 */
[----:B------:R-:W4:Y:S01]  /*90a0*/  LDC.64 R32, c[0x0][0x820] ;  /* 0x00020800ff207b82 */ /* 0x000f220000000a00 */
[CC--:B------:R-:W-:Y:S01]  /*90b0*/  ISETP.GE.AND P4, PT, R0.reuse, R52.reuse, PT ;  /* 0x000000340000720c */ /* 0x0c0fe20003f86270 */
[----:B------:R-:W-:Y:S01]  /*90c0*/  ULDC UR6, c[0x0][0x83c] ;  /* 0x00020f0000067ab9 */ /* 0x000fe20000000800 */
[----:B------:R0:W0:Y:S01]  /*90d0*/  LDS.128 R12, [R30+0x1800] ;  /* 0x001800001e0c7984 */ /* 0x0000220000000c00 */
[-C--:B------:R-:W-:Y:S01]  /*90e0*/  ISETP.GE.AND P6, PT, R29, R52.reuse, PT ;  /* 0x000000341d00720c */ /* 0x080fe20003fc6270 */
[----:B------:R-:W-:Y:S01]  /*90f0*/  IMAD R37, R37, UR7, R34 ;  /* 0x0000000725257c24 */ /* 0x000fe2000f8e0222 */
[--C-:B------:R-:W-:Y:S01]  /*9100*/  SHF.R.S32.HI R29, RZ, 0x1f, R28.reuse ;  /* 0x0000001fff1d7819 */ /* 0x100fe2000001141c */
[----:B------:R0:W0:Y:S01]  /*9110*/  LDS.128 R16, [R30+0x1c00] ;  /* 0x001c00001e107984 */ /* 0x0000220000000c00 */
[----:B------:R-:W-:Y:S01]  /*9120*/  SHF.R.S32.HI R50, RZ, 0x1f, R233 ;  /* 0x0000001fff327819 */ /* 0x000fe200000114e9 */
[----:B------:R-:W-:Y:S01]  /*9130*/  ULDC.64 UR4, c[0x0][0x858] ;  /* 0x0002160000047ab9 */ /* 0x000fe20000000a00 */
[C---:B------:R-:W-:Y:S01]  /*9140*/  LEA.HI.X.SX32 R3, R0.reuse, R3, 0x1, P1 ;  /* 0x0000000300037211 */ /* 0x040fe200008f0eff */
[----:B------:R0:W0:Y:S01]  /*9150*/  LDS.128 R20, [R30+0x2000] ;  /* 0x002000001e147984 */ /* 0x0000220000000c00 */
[-C--:B------:R-:W-:Y:S01]  /*9160*/  ISETP.GE.AND P3, PT, R31, R52.reuse, PT ;  /* 0x000000341f00720c */ /* 0x080fe20003f66270 */
[----:B------:R-:W-:Y:S01]  /*9170*/  VIADD R31, R0, 0x20 ;  /* 0x00000020001f7836 */ /* 0x000fe20000000000 */
[----:B------:R-:W-:Y:S01]  /*9180*/  ISETP.GE.OR P1, PT, R28, UR6, P4 ;  /* 0x000000061c007c0c */ /* 0x000fe2000a726670 */
[----:B------:R0:W0:Y:S01]  /*9190*/  LDS.128 R24, [R30+0x2400] ;  /* 0x002400001e187984 */ /* 0x0000220000000c00 */
[----:B------:R-:W-:Y:S01]  /*91a0*/  SEL R50, R50, RZ, !P0 ;  /* 0x000000ff32327207 */ /* 0x000fe20004000000 */
[----:B------:R-:W-:Y:S01]  /*91b0*/  IMAD.WIDE.U32 R34, R36, UR7, R28 ;  /* 0x0000000724227c25 */ /* 0x000fe2000f8e001c */
[----:B------:R-:W-:Y:S01]  /*91c0*/  ISETP.GE.AND P5, PT, R31, R52, PT ;  /* 0x000000341f00720c */ /* 0x000fe20003fa6270 */
[----:B------:R-:W-:Y:S01]  /*91d0*/  BSSY B1, `(.L_x_137) ;  /* 0x0000019000017945 */ /* 0x000fe20003800000 */
[----:B------:R-:W-:Y:S01]  /*91e0*/  SEL R233, R233, RZ, !P0 ;  /* 0x000000ffe9e97207 */ /* 0x000fe20004000000 */
[----:B------:R-:W-:Y:S01]  /*91f0*/  IMAD.IADD R35, R35, 0x1, R37 ;  /* 0x0000000123237824 */ /* 0x000fe200078e0225 */
[----:B------:R-:W-:Y:S01]  /*9200*/  P2R R51, PR, RZ, 0x40 ;  /* 0x00000040ff337803 */ /* 0x000fe20000000000 */
[----:B------:R-:W-:Y:S01]  /*9210*/  IMAD R31, R50, UR4, RZ ;  /* 0x00000004321f7c24 */ /* 0x000fe2000f8e02ff */
[----:B------:R-:W-:Y:S01]  /*9220*/  P2R R53, PR, RZ, 0x8 ;  /* 0x00000008ff357803 */ /* 0x000fe20000000000 */
[----:B------:R-:W-:Y:S01]  /*9230*/  IMAD.WIDE.U32 R34, R233, UR4, R34 ;  /* 0x00000004e9227c25 */ /* 0x000fe2000f8e0022 */
[----:B------:R-:W-:-:S02]  /*9240*/  P2R R54, PR, RZ, 0x4 ;  /* 0x00000004ff367803 */ /* 0x000fc40000000000 */
[----:B------:R-:W-:Y:S01]  /*9250*/  ISETP.GE.OR P0, PT, R28, UR6, P6 ;  /* 0x000000061c007c0c */ /* 0x000fe2000b706670 */
[----:B------:R-:W-:Y:S02]  /*9260*/  IMAD R31, R233, UR5, R31 ;  /* 0x00000005e91f7c24 */ /* 0x000fe4000f8e021f */
[----:B------:R-:W-:-:S04]  /*9270*/  IMAD.WIDE R2, R39, 0x50, R2 ;  /* 0x0000005027027825 */ /* 0x000fc800078e0202 */
[----:B------:R-:W-:Y:S01]  /*9280*/  IMAD.IADD R37, R35, 0x1, R31 ;  /* 0x0000000123257824 */ /* 0x000fe200078e021f */
[----:B-12---:R-:W-:Y:S06]  /*9290*/  @P1 BRA `(.L_x_138) ;  /* 0x0000000000301947 */ /* 0x006fec0003800000 */
[----:B------:R-:W1:Y:S01]  /*92a0*/  LDS.128 R44, [R30+0xa000] ;  /* 0x00a000001e2c7984 */ /* 0x000e620000000c00 */
[----:B------:R-:W-:Y:S01]  /*92b0*/  ULDC.64 UR4, c[0x0][0x848] ;  /* 0x0002120000047ab9 */ /* 0x000fe20000000a00 */
[----:B------:R-:W-:Y:S01]  /*92c0*/  IMAD.MOV.U32 R36, RZ, RZ, R34 ;  /* 0x000000ffff247224 */ /* 0x000fe200078e0022 */
[----:B------:R-:W-:Y:S01]  /*92d0*/  ULDC.64 UR10, c[0x0][0x208] ;  /* 0x00008200000a7ab9 */ /* 0x000fe20000000a00 */
[----:B------:R-:W-:Y:S02]  /*92e0*/  IMAD R31, R3, UR4, RZ ;  /* 0x00000004031f7c24 */ /* 0x000fe4000f8e02ff */
[----:B------:R-:W-:-:S04]  /*92f0*/  IMAD.WIDE.U32 R38, R2, UR4, R36 ;  /* 0x0000000402267c25 */ /* 0x000fc8000f8e0024 */
[----:B------:R-:W-:Y:S01]  /*9300*/  IMAD R31, R2, UR5, R31 ;  /* 0x00000005021f7c24 */ /* 0x000fe2000f8e021f */
[----:B------:R-:W-:Y:S02]  /*9310*/  ULDC.64 UR4, c[0x0][0x830] ;  /* 0x00020c0000047ab9 */ /* 0x000fe40000000a00 */
[----:B------:R-:W-:Y:S01]  /*9320*/  LEA R48, P1, R38, UR4, 0x1 ;  /* 0x0000000426307c11 */ /* 0x000fe2000f8208ff */
[----:B------:R-:W-:-:S05]  /*9330*/  IMAD.IADD R31, R39, 0x1, R31 ;  /* 0x00000001271f7824 */ /* 0x000fca00078e021f */
[----:B------:R-:W-:-:S05]  /*9340*/  LEA.HI.X R49, R38, UR5, R31, 0x1, P1 ;  /* 0x0000000526317c11 */ /* 0x000fca00088f0c1f */
[----:B-1----:R1:W-:Y:S02]  /*9350*/  STG.E.128 desc[UR10][R48.64], R44 ;  /* 0x0000002c30007986 */ /* 0x0023e4000c101d0a */
.L_x_138:
[----:B------:R-:W-:Y:S05]  /*9360*/  BSYNC B1 ;  /* 0x0000000000017941 */ /* 0x000fea0003800000 */
.L_x_137:
[----:B------:R-:W-:Y:S04]  /*9370*/  BSSY B1, `(.L_x_139) ;  /* 0x0000010000017945 */ /* 0x000fe80003800000 */
[----:B------:R-:W-:Y:S05]  /*9380*/  @P0 BRA `(.L_x_140) ;  /* 0x0000000000380947 */ /* 0x000fea0003800000 */
[----:B------:R-:W-:Y:S01]  /*9390*/  IADD3 R31, P0, R2, 0x8, RZ ;  /* 0x00000008021f7810 */ /* 0x000fe20007f1e0ff */
[----:B------:R-:W-:Y:S01]  /*93a0*/  ULDC.64 UR4, c[0x0][0x848] ;  /* 0x0002120000047ab9 */ /* 0x000fe20000000a00 */
[----:B------:R-:W-:Y:S01]  /*93b0*/  IMAD.MOV.U32 R39, RZ, RZ, R37 ;  /* 0x000000ffff277224 */ /* 0x000fe200078e0025 */
[----:B------:R-:W-:Y:S02]  /*93c0*/  ULDC.64 UR10, c[0x0][0x208] ;  /* 0x00008200000a7ab9 */ /* 0x000fe40000000a00 */
[----:B------:R-:W-:-:S04]  /*93d0*/  IMAD.X R38, RZ, RZ, R3, P0 ;  /* 0x000000ffff267224 */ /* 0x000fc800000e0603 */
[----:B-1----:R-:W-:Y:S02]  /*93e0*/  IMAD R44, R38, UR4, RZ ;  /* 0x00000004262c7c24 */ /* 0x002fe4000f8e02ff */
[----:B------:R-:W-:-:S04]  /*93f0*/  IMAD.MOV.U32 R38, RZ, RZ, R34 ;  /* 0x000000ffff267224 */ /* 0x000fc800078e0022 */
[----:B------:R-:W-:-:S04]  /*9400*/  IMAD.WIDE.U32 R38, R31, UR4, R38 ;  /* 0x000000041f267c25 */ /* 0x000fc8000f8e0026 */
[----:B------:R-:W-:Y:S01]  /*9410*/  IMAD R31, R31, UR5, R44 ;  /* 0x000000051f1f7c24 */ /* 0x000fe2000f8e022c */
[----:B------:R-:W-:Y:S02]  /*9420*/  ULDC.64 UR4, c[0x0][0x830] ;  /* 0x00020c0000047ab9 */ /* 0x000fe40000000a00 */
[----:B------:R-:W-:Y:S01]  /*9430*/  LEA R44, P0, R38, UR4, 0x1 ;  /* 0x00000004262c7c11 */ /* 0x000fe2000f8008ff */
[----:B------:R-:W-:-:S05]  /*9440*/  IMAD.IADD R31, R39, 0x1, R31 ;  /* 0x00000001271f7824 */ /* 0x000fca00078e021f */
[----:B------:R-:W-:-:S05]  /*9450*/  LEA.HI.X R45, R38, UR5, R31, 0x1, P0 ;  /* 0x00000005262d7c11 */ /* 0x000fca00080f0c1f */
[----:B------:R2:W-:Y:S02]  /*9460*/  STG.E.128 desc[UR10][R44.64], R40 ;  /* 0x000000282c007986 */ /* 0x0005e4000c101d0a */
.L_x_140:
[----:B------:R-:W-:Y:S05]  /*9470*/  BSYNC B1 ;  /* 0x0000000000017941 */ /* 0x000fea0003800000 */
.L_x_139:
[----:B--2---:R2:W0:Y:S01]  /*9480*/  LDS.128 R40, [R30+0xa800] ;  /* 0x00a800001e287984 */ /* 0x0044220000000c00 */
[C---:B------:R-:W-:Y:S01]  /*9490*/  ISETP.GE.OR P1, PT, R28.reuse, UR6, P3 ;  /* 0x000000061c007c0c */ /* 0x040fe20009f26670 */
[----:B------:R-:W-:Y:S01]  /*94a0*/  BSSY B1, `(.L_x_141) ;  /* 0x0000011000017945 */ /* 0x000fe20003800000 */
[----:B------:R-:W-:-:S11]  /*94b0*/  ISETP.GE.OR P0, PT, R28, UR6, P2 ;  /* 0x000000061c007c0c */ /* 0x000fd60009706670 */
[----:B--2---:R-:W-:Y:S05]  /*94c0*/  @P1 BRA `(.L_x_142) ;  /* 0x0000000000381947 */ /* 0x004fea0003800000 */
        /* <DEDUP_REMOVED lines=13> */
[----:B0-----:R2:W-:Y:S02]  /*95a0*/  STG.E.128 desc[UR10][R44.64], R40 ;  /* 0x000000282c007986 */ /* 0x0015e4000c101d0a */
.L_x_142:
[----:B------:R-:W-:Y:S05]  /*95b0*/  BSYNC B1 ;  /* 0x0000000000017941 */ /* 0x000fea0003800000 */
.L_x_141:
[----:B0-2---:R0:W2:Y:S01]  /*95c0*/  LDS.128 R40, [R30+0xac00] ;  /* 0x00ac00001e287984 */ /* 0x0050a20000000c00 */
[----:B------:R-:W-:Y:S01]  /*95d0*/  BSSY B1, `(.L_x_143) ;  /* 0x0000011000017945 */ /* 0x000fe20003800000 */
[----:B------:R-:W-:-:S03]  /*95e0*/  VIADD R31, R0, 0x28 ;  /* 0x00000028001f7836 */ /* 0x000fc60000000000 */
[----:B------:R-:W-:Y:S05]  /*95f0*/  @P0 BRA `(.L_x_144) ;  /* 0x0000000000380947 */ /* 0x000fea0003800000 */
[----:B-1----:R-:W-:Y:S01]  /*9600*/  IADD3 R45, P0, R2, 0x18, RZ ;  /* 0x00000018022d7810 */ /* 0x002fe20007f1e0ff */
[----:B------:R-:W-:Y:S01]  /*9610*/  ULDC.64 UR4, c[0x0][0x848] ;  /* 0x0002120000047ab9 */ /* 0x000fe20000000a00 */
[----:B------:R-:W-:Y:S01]  /*9620*/  IMAD.MOV.U32 R39, RZ, RZ, R37 ;  /* 0x000000ffff277224 */ /* 0x000fe200078e0025 */
[----:B------:R-:W-:Y:S02]  /*9630*/  ULDC.64 UR10, c[0x0][0x208] ;  /* 0x00008200000a7ab9 */ /* 0x000fe40000000a00 */
[----:B------:R-:W-:-:S04]  /*9640*/  IMAD.X R38, RZ, RZ, R3, P0 ;  /* 0x000000ffff267224 */ /* 0x000fc800000e0603 */
[----:B------:R-:W-:Y:S02]  /*9650*/  IMAD R44, R38, UR4, RZ ;  /* 0x00000004262c7c24 */ /* 0x000fe4000f8e02ff */
[----:B------:R-:W-:-:S04]  /*9660*/  IMAD.MOV.U32 R38, RZ, RZ, R34 ;  /* 0x000000ffff267224 */ /* 0x000fc800078e0022 */
[----:B------:R-:W-:-:S04]  /*9670*/  IMAD.WIDE.U32 R38, R45, UR4, R38 ;  /* 0x000000042d267c25 */ /* 0x000fc8000f8e0026 */
[----:B------:R-:W-:Y:S01]  /*9680*/  IMAD R45, R45, UR5, R44 ;  /* 0x000000052d2d7c24 */ /* 0x000fe2000f8e022c */
[----:B------:R-:W-:Y:S02]  /*9690*/  ULDC.64 UR4, c[0x0][0x830] ;  /* 0x00020c0000047ab9 */ /* 0x000fe40000000a00 */
[----:B------:R-:W-:Y:S01]  /*96a0*/  LEA R44, P0, R38, UR4, 0x1 ;  /* 0x00000004262c7c11 */ /* 0x000fe2000f8008ff */
[----:B------:R-:W-:-:S05]  /*96b0*/  IMAD.IADD R39, R39, 0x1, R45 ;  /* 0x0000000127277824 */ /* 0x000fca00078e022d */
[----:B------:R-:W-:-:S05]  /*96c0*/  LEA.HI.X R45, R38, UR5, R39, 0x1, P0 ;  /* 0x00000005262d7c11 */ /* 0x000fca00080f0c27 */
[----:B--2---:R1:W-:Y:S02]  /*96d0*/  STG.E.128 desc[UR10][R44.64], R40 ;  /* 0x000000282c007986 */ /* 0x0043e4000c101d0a */
.L_x_144:
[----:B------:R-:W-:Y:S05]  /*96e0*/  BSYNC B1 ;  /* 0x0000000000017941 */ /* 0x000fea0003800000 */
.L_x_143:
[----:B-12---:R1:W2:Y:S01]  /*96f0*/  LDS.128 R40, [R30+0xb000] ;  /* 0x00b000001e287984 */ /* 0x0062a20000000c00 */
[----:B------:R-:W-:Y:S01]  /*9700*/  ISETP.GE.OR P0, PT, R28, UR6, P5 ;  /* 0x000000061c007c0c */ /* 0x000fe2000af06670 */
[----:B------:R-:W-:Y:S01]  /*9710*/  BSSY B1, `(.L_x_145) ;  /* 0x0000011000017945 */ /* 0x000fe20003800000 */
[----:B------:R-:W-:-:S11]  /*9720*/  ISETP.GE.AND P3, PT, R31, R52, PT ;  /* 0x000000341f00720c */ /* 0x000fd60003f66270 */
[----:B-1----:R-:W-:Y:S05]  /*9730*/  @P0 BRA `(.L_x_146) ;  /* 0x0000000000380947 */ /* 0x002fea0003800000 */
[----:B------:R-:W-:Y:S01]  /*9740*/  IADD3 R31, P0, R2, 0x20, RZ ;  /* 0x00000020021f7810 */ /* 0x000fe20007f1e0ff */
        /* <DEDUP_REMOVED lines=13> */
.L_x_146:
[----:B------:R-:W-:Y:S05]  /*9820*/  BSYNC B1 ;  /* 0x0000000000017941 */ /* 0x000fea0003800000 */
.L_x_145:
[----:B-12---:R1:W2:Y:S01]  /*9830*/  LDS.128 R40, [R30+0xb400] ;  /* 0x00b400001e287984 */ /* 0x0062a20000000c00 */
[----:B------:R-:W-:Y:S01]  /*9840*/  ISETP.GE.OR P0, PT, R28, UR6, P3 ;  /* 0x000000061c007c0c */ /* 0x000fe20009f06670 */
[----:B------:R-:W-:Y:S01]  /*9850*/  BSSY B1, `(.L_x_147) ;  /* 0x0000011000017945 */ /* 0x000fe20003800000 */
[----:B------:R-:W-:-:S11]  /*9860*/  VIADD R31, R0, 0x30 ;  /* 0x00000030001f7836 */ /* 0x000fd60000000000 */
        /* <DEDUP_REMOVED lines=15> */
.L_x_148:
[----:B------:R-:W-:Y:S05]  /*9960*/  BSYNC B1 ;  /* 0x0000000000017941 */ /* 0x000fea0003800000 */
.L_x_147:
[----:B-12---:R1:W2:Y:S01]  /*9970*/  LDS.128 R40, [R30+0xb800] ;  /* 0x00b800001e287984 */ /* 0x0062a20000000c00 */
[----:B------:R-:W-:Y:S01]  /*9980*/  ISETP.GE.AND P2, PT, R31, R52, PT ;  /* 0x000000341f00720c */ /* 0x000fe20003f46270 */
[----:B------:R-:W-:Y:S01]  /*9990*/  BSSY B1, `(.L_x_149) ;  /* 0x0000012000017945 */ /* 0x000fe20003800000 */
[----:B------:R-:W-:Y:S02]  /*99a0*/  VIADD R31, R0, 0x38 ;  /* 0x00000038001f7836 */ /* 0x000fe40000000000 */
[----:B------:R-:W-:-:S13]  /*99b0*/  ISETP.GE.OR P0, PT, R28, UR6, P2 ;  /* 0x000000061c007c0c */ /* 0x000fda0009706670 */
        /* <DEDUP_REMOVED lines=15> */
.L_x_150:
[----:B------:R-:W-:Y:S05]  /*9ab0*/  BSYNC B1 ;  /* 0x0000000000017941 */ /* 0x000fea0003800000 */
.L_x_149:
        /* <DEDUP_REMOVED lines=20> */
.L_x_152:
[----:B------:R-:W-:Y:S05]  /*9c00*/  BSYNC B1 ;  /* 0x0000000000017941 */ /* 0x000fea0003800000 */
.L_x_151:
[----:B-12---:R1:W2:Y:S01]  /*9c10*/  LDS.128 R40, [R30+0xc000] ;  /* 0x00c000001e287984 */ /* 0x0062a20000000c00 */
[----:B------:R-:W-:Y:S01]  /*9c20*/  ISETP.GE.AND P0, PT, R46, R52, PT ;  /* 0x000000342e00720c */ /* 0x000fe20003f06270 */
[----:B------:R-:W-:Y:S01]  /*9c30*/  BSSY B1, `(.L_x_153) ;  /* 0x0000012000017945 */ /* 0x000fe20003800000 */
[----:B----4-:R-:W-:Y:S02]  /*9c40*/  IMAD R48, R32, UR8, RZ ;  /* 0x0000000820307c24 */ /* 0x010fe4000f8e02ff */
        /* <DEDUP_REMOVED lines=16> */
.L_x_154:
[----:B------:R-:W-:Y:S05]  /*9d50*/  BSYNC B1 ;  /* 0x0000000000017941 */ /* 0x000fea0003800000 */
.L_x_153:
[----:B-12---:R1:W2:Y:S01]  /*9d60*/  LDS.128 R40, [R30+0xc400] ;  /* 0x00c400001e287984 */ /* 0x0062a20000000c00 */
[----:B------:R-:W-:Y:S01]  /*9d70*/  VIADD R0, R0, 0x48 ;  /* 0x0000004800007836 */ /* 0x000fe20000000000 */
[----:B------:R-:W-:Y:S01]  /*9d80*/  BSSY B1, `(.L_x_155) ;  /* 0x0000015000017945 */ /* 0x000fe20003800000 */
[----:B------:R-:W-:Y:S02]  /*9d90*/  IMAD R45, R33, UR7, R48 ;  /* 0x00000007212d7c24 */ /* 0x000fe4000f8e0230 */
[----:B------:R-:W-:Y:S01]  /*9da0*/  IMAD.WIDE.U32 R38, R32, UR7, R28 ;  /* 0x0000000720267c25 */ /* 0x000fe2000f8e001c */
[----:B------:R-:W-:-:S04]  /*9db0*/  ISETP.GE.AND P6, PT, R0, R52, PT ;  /* 0x000000340000720c */ /* 0x000fc80003fc6270 */
[----:B------:R-:W-:Y:S02]  /*9dc0*/  P2R R44, PR, RZ, 0x40 ;  /* 0x00000040ff2c7803 */ /* 0x000fe40000000000 */
[----:B------:R-:W-:-:S13]  /*9dd0*/  ISETP.GE.OR P6, PT, R28, UR6, P6 ;  /* 0x000000061c007c0c */ /* 0x000fda000b7c6670 */
[----:B-1----:R-:W-:Y:S05]  /*9de0*/  @P6 BRA `(.L_x_156) ;  /* 0x0000000000386947 */ /* 0x002fea0003800000 */
[----:B------:R-:W-:Y:S01]  /*9df0*/  IADD3 R31, P6, R2, 0x48, RZ ;  /* 0x00000048021f7810 */ /* 0x000fe20007fde0ff */
[----:B------:R-:W-:Y:S01]  /*9e00*/  ULDC.64 UR4, c[0x0][0x848] ;  /* 0x0002120000047ab9 */ /* 0x000fe20000000a00 */
[----:B------:R-:W-:Y:S01]  /*9e10*/  IMAD.MOV.U32 R32, RZ, RZ, R34 ;  /* 0x000000ffff207224 */ /* 0x000fe200078e0022 */
[----:B------:R-:W-:Y:S01]  /*9e20*/  ULDC.64 UR10, c[0x0][0x208] ;  /* 0x00008200000a7ab9 */ /* 0x000fe20000000a00 */
[----:B------:R-:W-:Y:S02]  /*9e30*/  IMAD.MOV.U32 R33, RZ, RZ, R37 ;  /* 0x000000ffff217224 */ /* 0x000fe400078e0025 */
[----:B------:R-:W-:Y:S02]  /*9e40*/  IMAD.X R0, RZ, RZ, R3, P6 ;  /* 0x000000ffff007224 */ /* 0x000fe400030e0603 */
[----:B------:R-:W-:-:S04]  /*9e50*/  IMAD.WIDE.U32 R32, R31, UR4, R32 ;  /* 0x000000041f207c25 */ /* 0x000fc8000f8e0020 */
[----:B------:R-:W-:-:S04]  /*9e60*/  IMAD R0, R0, UR4, RZ ;  /* 0x0000000400007c24 */ /* 0x000fc8000f8e02ff */
[----:B------:R-:W-:Y:S01]  /*9e70*/  IMAD R31, R31, UR5, R0 ;  /* 0x000000051f1f7c24 */ /* 0x000fe2000f8e0200 */
[----:B------:R-:W-:Y:S02]  /*9e80*/  ULDC.64 UR4, c[0x0][0x830] ;  /* 0x00020c0000047ab9 */ /* 0x000fe40000000a00 */
[----:B------:R-:W-:Y:S01]  /*9e90*/  LEA R34, P6, R32, UR4, 0x1 ;  /* 0x0000000420227c11 */ /* 0x000fe2000f8c08ff */
[----:B------:R-:W-:-:S05]  /*9ea0*/  IMAD.IADD R31, R33, 0x1, R31 ;  /* 0x00000001211f7824 */ /* 0x000fca00078e021f */
[----:B------:R-:W-:-:S05]  /*9eb0*/  LEA.HI.X R35, R32, UR5, R31, 0x1, P6 ;  /* 0x0000000520237c11 */ /* 0x000fca000b0f0c1f */
[----:B--2---:R1:W-:Y:S02]  /*9ec0*/  STG.E.128 desc[UR10][R34.64], R40 ;  /* 0x0000002822007986 */ /* 0x0043e4000c101d0a */
.L_x_156:
[----:B------:R-:W-:Y:S05]  /*9ed0*/  BSYNC B1 ;  /* 0x0000000000017941 */ /* 0x000fea0003800000 */
.L_x_155:
[----:B-1----:R1:W4:Y:S01]  /*9ee0*/  LDS.128 R32, [R30] ;  /* 0x000000001e207984 */ /* 0x0023220000000c00 */
[----:B------:R-:W-:Y:S01]  /*9ef0*/  P2R R0, PR, RZ, 0x4 ;  /* 0x00000004ff007803 */ /* 0x000fe20000000000 */
[----:B------:R-:W-:Y:S01]  /*9f00*/  ULDC UR6, c[0x0][0x80c] ;  /* 0x0002030000067ab9 */ /* 0x000fe20000000800 */
[----:B------:R-:W-:Y:S01]  /*9f10*/  ISETP.NE.AND P2, PT, R51, RZ, PT ;  /* 0x000000ff3300720c */ /* 0x000fe20003f45270 */
[----:B------:R-:W-:Y:S01]  /*9f20*/  ULDC.64 UR4, c[0x0][0x828] ;  /* 0x00020a0000047ab9 */ /* 0x000fe20000000a00 */
[C---:B------:R-:W-:Y:S01]  /*9f30*/  ISETP.GE.OR P4, PT, R28.reuse, UR6, P4 ;  /* 0x000000061c007c0c */ /* 0x040fe2000a786670 */
[----:B------:R-:W-:Y:S01]  /*9f40*/  IMAD.IADD R39, R39, 0x1, R45 ;  /* 0x0000000127277824 */ /* 0x000fe200078e022d */
[----:B------:R-:W-:Y:S01]  /*9f50*/  P2R R29, PR, RZ, 0x2 ;  /* 0x00000002ff1d7803 */ /* 0x000fe20000000000 */
[----:B------:R-:W-:Y:S01]  /*9f60*/  BSSY B1, `(.L_x_157) ;  /* 0x0000024000017945 */ /* 0x000fe20003800000 */
[----:B------:R-:W-:Y:S01]  /*9f70*/  P2R R31, PR, RZ, 0x1 ;  /* 0x00000001ff1f7803 */ /* 0x000fe20000000000 */
[----:B--2---:R-:W-:Y:S01]  /*9f80*/  IMAD.WIDE.U32 R40, R233, UR4, R38 ;  /* 0x00000004e9287c25 */ /* 0x004fe2000f8e0026 */
[----:B------:R-:W-:-:S02]  /*9f90*/  ISETP.GE.OR P2, PT, R28, UR6, P2 ;  /* 0x000000061c007c0c */ /* 0x000fc40009746670 */
[----:B------:R-:W-:Y:S02]  /*9fa0*/  ISETP.NE.AND P1, PT, R53, RZ, PT ;  /* 0x000000ff3500720c */ /* 0x000fe40003f25270 */
[----:B------:R-:W-:Y:S02]  /*9fb0*/  ISETP.NE.AND P0, PT, R54, RZ, PT ;  /* 0x000000ff3600720c */ /* 0x000fe40003f05270 */
[----:B------:R-:W-:Y:S02]  /*9fc0*/  P2R R42, PR, RZ, 0x4 ;  /* 0x00000004ff2a7803 */ /* 0x000fe40000000000 */
[----:B------:R-:W-:Y:S01]  /*9fd0*/  ISETP.NE.AND P2, PT, R0, RZ, PT ;  /* 0x000000ff0000720c */ /* 0x000fe20003f45270 */
[----:B------:R-:W-:Y:S01]  /*9fe0*/  IMAD R0, R50, UR4, RZ ;  /* 0x0000000432007c24 */ /* 0x000fe2000f8e02ff */
[C---:B------:R-:W-:Y:S02]  /*9ff0*/  ISETP.GE.OR P1, PT, R28.reuse, UR6, P1 ;  /* 0x000000061c007c0c */ /* 0x040fe40008f26670 */
[----:B------:R-:W-:Y:S01]  /*a000*/  ISETP.GE.OR P0, PT, R28, UR6, P0 ;  /* 0x000000061c007c0c */ /* 0x000fe20008706670 */
[----:B------:R-:W-:Y:S01]  /*a010*/  IMAD R37, R233, UR5, R0 ;  /* 0x00000005e9257c24 */ /* 0x000fe2000f8e0200 */
[----:B------:R-:W-:-:S02]  /*a020*/  ISETP.NE.AND P6, PT, R44, RZ, PT ;  /* 0x000000ff2c00720c */ /* 0x000fc40003fc5270 */
[----:B------:R-:W-:Y:S01]  /*a030*/  P2R R43, PR, RZ, 0x2 ;  /* 0x00000002ff2b7803 */ /* 0x000fe20000000000 */
[----:B------:R-:W-:Y:S01]  /*a040*/  IMAD.IADD R37, R41, 0x1, R37 ;  /* 0x0000000129257824 */ /* 0x000fe200078e0225 */
[----:B------:R-:W-:Y:S02]  /*a050*/  P2R R44, PR, RZ, 0x1 ;  /* 0x00000001ff2c7803 */ /* 0x000fe40000000000 */
[----:B------:R-:W-:Y:S02]  /*a060*/  ISETP.NE.AND P1, PT, R29, RZ, PT ;  /* 0x000000ff1d00720c */ /* 0x000fe40003f25270 */
[----:B------:R-:W-:Y:S02]  /*a070*/  ISETP.NE.AND P0, PT, R31, RZ, PT ;  /* 0x000000ff1f00720c */ /* 0x000fe40003f05270 */
[C---:B------:R-:W-:Y:S02]  /*a080*/  ISETP.GE.OR P5, PT, R28.reuse, UR6, P5 ;  /* 0x000000061c007c0c */ /* 0x040fe4000afa6670 */
[----:B------:R-:W-:-:S02]  /*a090*/  ISETP.GE.OR P3, PT, R28, UR6, P3 ;  /* 0x000000061c007c0c */ /* 0x000fc40009f66670 */
[C---:B------:R-:W-:Y:S02]  /*a0a0*/  ISETP.GE.OR P2, PT, R28.reuse, UR6, P2 ;  /* 0x000000061c007c0c */ /* 0x040fe40009746670 */
[C---:B------:R-:W-:Y:S02]  /*a0b0*/  ISETP.GE.OR P1, PT, R28.reuse, UR6, P1 ;  /* 0x000000061c007c0c */ /* 0x040fe40008f26670 */
[C---:B------:R-:W-:Y:S02]  /*a0c0*/  ISETP.GE.OR P0, PT, R28.reuse, UR6, P0 ;  /* 0x000000061c007c0c */ /* 0x040fe40008706670 */
[----:B------:R-:W-:Y:S01]  /*a0d0*/  ISETP.GE.OR P6, PT, R28, UR6, P6 ;  /* 0x000000061c007c0c */ /* 0x000fe2000b7c6670 */
[----:B-1--4-:R-:W-:-:S12]  /*a0e0*/  @P4 BRA `(.L_x_158) ;  /* 0x00000000002c4947 */ /* 0x012fd80003800000 */
        /* <DEDUP_REMOVED lines=10> */
[----:B------:R1:W-:Y:S02]  /*a190*/  STG.E.128 desc[UR8][R38.64], R32 ;  /* 0x0000002026007986 */ /* 0x0003e4000c101d08 */
.L_x_158:
[----:B------:R-:W-:Y:S05]  /*a1a0*/  BSYNC B1 ;  /* 0x0000000000017941 */ /* 0x000fea0003800000 */
.L_x_157:
[----:B-1----:R1:W2:Y:S01]  /*a1b0*/  LDS.128 R32, [R30+0x400] ;  /* 0x000400001e207984 */ /* 0x0022a20000000c00 */
[----:B------:R-:W-:Y:S01]  /*a1c0*/  ISETP.NE.AND P4, PT, R42, RZ, PT ;  /* 0x000000ff2a00720c */ /* 0x000fe20003f85270 */
[----:B------:R-:W-:-:S12]  /*a1d0*/  BSSY B1, `(.L_x_159) ;  /* 0x0000010000017945 */ /* 0x000fd80003800000 */
        /* <DEDUP_REMOVED lines=15> */
.L_x_160:
[----:B------:R-:W-:Y:S05]  /*a2d0*/  BSYNC B1 ;  /* 0x0000000000017941 */ /* 0x000fea0003800000 */
.L_x_159:
[----:B-12---:R1:W2:Y:S01]  /*a2e0*/  LDS.128 R32, [R30+0x800] ;  /* 0x000800001e207984 */ /* 0x0062a20000000c00 */
        /* <DEDUP_REMOVED lines=17> */
.L_x_162:
[----:B------:R-:W-:Y:S05]  /*a400*/  BSYNC B1 ;  /* 0x0000000000017941 */ /* 0x000fea0003800000 */
.L_x_161:
[----:B0-----:R-:W0:Y:S01]  /*a410*/  LDS.128 R28, [R30+0xc00] ;  /* 0x000c00001e1c7984 */ /* 0x001e220000000c00 */
[----:B------:R-:W-:Y:S01]  /*a420*/  ISETP.NE.AND P4, PT, R44, RZ, PT ;  /* 0x000000ff2c00720c */ /* 0x000fe20003f85270 */
[----:B------:R-:W-:-:S12]  /*a430*/  BSSY B1, `(.L_x_163) ;  /* 0x0000010000017945 */ /* 0x000fd80003800000 */
[----:B------:R-:W-:Y:S05]  /*a440*/  @P4 BRA `(.L_x_164) ;  /* 0x0000000000384947 */ /* 0x000fea0003800000 */
[----:B-12---:R-:W-:Y:S01]  /*a450*/  IADD3 R35, P4, R2, 0x18, RZ ;  /* 0x0000001802237810 */ /* 0x006fe20007f9e0ff */
        /* <DEDUP_REMOVED lines=12> */
[----:B0-----:R4:W-:Y:S02]  /*a520*/  STG.E.128 desc[UR8][R34.64], R28 ;  /* 0x0000001c22007986 */ /* 0x0019e4000c101d08 */
.L_x_164:
[----:B------:R-:W-:Y:S05]  /*a530*/  BSYNC B1 ;  /* 0x0000000000017941 */ /* 0x000fea0003800000 */
.L_x_163:
[----:B------:R-:W-:Y:S04]  /*a540*/  BSSY B1, `(.L_x_165) ;  /* 0x0000010000017945 */ /* 0x000fe80003800000 */
[----:B------:R-:W-:Y:S05]  /*a550*/  @P5 BRA `(.L_x_166) ;  /* 0x0000000000385947 */ /* 0x000fea0003800000 */
[----:B0---4-:R-:W-:Y:S01]  /*a560*/  IADD3 R31, P4, R2, 0x20, RZ ;  /* 0x00000020021f7810 */ /* 0x011fe20007f9e0ff */
        /* <DEDUP_REMOVED lines=12> */
[----:B------:R0:W-:Y:S02]  /*a630*/  STG.E.128 desc[UR8][R30.64], R4 ;  /* 0x000000041e007986 */ /* 0x0001e4000c101d08 */
.L_x_166:
[----:B------:R-:W-:Y:S05]  /*a640*/  BSYNC B1 ;  /* 0x0000000000017941 */ /* 0x000fea0003800000 */
.L_x_165:
[----:B------:R-:W-:Y:S04]  /*a650*/  BSSY B1, `(.L_x_167) ;  /* 0x0000010000017945 */ /* 0x000fe80003800000 */
[----:B------:R-:W-:Y:S05]  /*a660*/  @P3 BRA `(.L_x_168) ;  /* 0x0000000000383947 */ /* 0x000fea0003800000 */
[----:B0-----:R-:W-:Y:S01]  /*a670*/  IADD3 R7, P3, R2, 0x28, RZ ;  /* 0x0000002802077810 */ /* 0x001fe20007f7e0ff */
        /* <DEDUP_REMOVED lines=12> */
[----:B---3--:R0:W-:Y:S02]  /*a740*/  STG.E.128 desc[UR8][R6.64], R8 ;  /* 0x0000000806007986 */ /* 0x0081e4000c101d08 */
.L_x_168:
[----:B------:R-:W-:Y:S05]  /*a750*/  BSYNC B1 ;  /* 0x0000000000017941 */ /* 0x000fea0003800000 */
.L_x_167:
        /* <DEDUP_REMOVED lines=16> */
.L_x_170:
[----:B------:R-:W-:Y:S05]  /*a860*/  BSYNC B1 ;  /* 0x0000000000017941 */ /* 0x000fea0003800000 */
.L_x_169:
        /* <DEDUP_REMOVED lines=16> */
.L_x_172:
[----:B------:R-:W-:Y:S05]  /*a970*/  BSYNC B1 ;  /* 0x0000000000017941 */ /* 0x000fea0003800000 */
.L_x_171:
        /* <DEDUP_REMOVED lines=16> */
.L_x_174:
[----:B------:R-:W-:Y:S05]  /*aa80*/  BSYNC B1 ;  /* 0x0000000000017941 */ /* 0x000fea0003800000 */
.L_x_173:
[----:B------:R-:W-:Y:S05]  /*aa90*/  @P6 BRA `(.L_x_117) ;  /* 0x0000003c00486947 */ /* 0x000fea0003800000 */
[----:B0-----:R-:W-:Y:S01]  /*aaa0*/  IADD3 R5, P0, R2, 0x48, RZ ;  /* 0x0000004802057810 */ /* 0x001fe20007f1e0ff */
[----:B------:R-:W-:Y:S01]  /*aab0*/  ULDC.64 UR4, c[0x0][0x818] ;  /* 0x0002060000047ab9 */ /* 0x000fe20000000a00 */
[----:B------:R-:W-:Y:S01]  /*aac0*/  IMAD.MOV.U32 R2, RZ, RZ, R40 ;  /* 0x000000ffff027224 */ /* 0x000fe200078e0028 */
[----:B------:R-:W-:Y:S02]  /*aad0*/  ULDC.64 UR6, c[0x0][0x208] ;  /* 0x0000820000067ab9 */ /* 0x000fe40000000a00 */
[----:B------:R-:W-:Y:S02]  /*aae0*/  IMAD.X R0, RZ, RZ, R3, P0 ;  /* 0x000000ffff007224 */ /* 0x000fe400000e0603 */
[----:B------:R-:W-:Y:S02]  /*aaf0*/  IMAD.MOV.U32 R3, RZ, RZ, R37 ;  /* 0x000000ffff037224 */ /* 0x000fe400078e0025 */
[----:B------:R-:W-:Y:S02]  /*ab00*/  IMAD R0, R0, UR4, RZ ;  /* 0x0000000400007c24 */ /* 0x000fe4000f8e02ff */
[----:B------:R-:W-:-:S04]  /*ab10*/  IMAD.WIDE.U32 R2, R5, UR4, R2 ;  /* 0x0000000405027c25 */ /* 0x000fc8000f8e0002 */
[----:B------:R-:W-:Y:S01]  /*ab20*/  IMAD R5, R5, UR5, R0 ;  /* 0x0000000505057c24 */ /* 0x000fe2000f8e0200 */
[----:B------:R-:W-:Y:S02]  /*ab30*/  ULDC.64 UR4, c[0x0][0x800] ;  /* 0x0002000000047ab9 */ /* 0x000fe40000000a00 */
[----:B------:R-:W-:Y:S01]  /*ab40*/  LEA R4, P0, R2, UR4, 0x1 ;  /* 0x0000000402047c11 */ /* 0x000fe2000f8008ff */
[----:B------:R-:W-:-:S05]  /*ab50*/  IMAD.IADD R3, R3, 0x1, R5 ;  /* 0x0000000103037824 */ /* 0x000fca00078e0205 */
[----:B------:R-:W-:-:S05]  /*ab60*/  LEA.HI.X R5, R2, UR5, R3, 0x1, P0 ;  /* 0x0000000502057c11 */ /* 0x000fca00080f0c03 */
[----:B------:R0:W-:Y:S01]  /*ab70*/  STG.E.128 desc[UR6][R4.64], R24 ;  /* 0x0000001804007986 */ /* 0x0001e2000c101d06 */
[----:B------:R-:W-:Y:S05]  /*ab80*/  BRA `(.L_x_117) ;  /* 0x0000003c000c7947 */ /* 0x000fea0003800000 */
.L_x_135:
[----:B------:R-:W1:Y:S01]  /*ab90*/  LDC.64 R4, c[0x0][0x870] ;  /* 0x00021c00ff047b82 */ /* 0x000e620000000a00 */
[----:B------:R-:W-:-:S07]  /*aba0*/  ULDC.64 UR6, c[0x0][0x208] ;  /* 0x0000820000067ab9 */ /* 0x000fce0000000a00 */
[----:B0-----:R-:W0:Y:S01]  /*abb0*/  LDC.64 R2, c[0x0][0x870] ;  /* 0x00021c00ff027b82 */ /* 0x001e220000000a00 */
[----:B------:R-:W2:Y:S01]  /*abc0*/  S2R R8, SR_TID.X ;  /* 0x0000000000087919 */ /* 0x000ea20000002100 */
[----:B------:R-:W3:Y:S06]  /*abd0*/  S2R R13, SR_CTAID.X ;  /* 0x00000000000d7919 */ /* 0x000eec0000002500 */
[----:B------:R-:W4:Y:S01]  /*abe0*/  LDC.64 R16, c[0x0][0x820] ;  /* 0x00020800ff107b82 */ /* 0x000f220000000a00 */
[----:B-1----:R-:W-:-:S04]  /*abf0*/  ISETP.NE.U32.AND P1, PT, R4, RZ, PT ;  /* 0x000000ff0400720c */ /* 0x002fc80003f25070 */
[----:B------:R-:W-:Y:S01]  /*ac00*/  ISETP.NE.AND.EX P1, PT, R5, RZ, PT, P1 ;  /* 0x000000ff0500720c */ /* 0x000fe20003f25310 */
[----:B0-----:R-:W-:Y:S02]  /*ac10*/  IMAD.WIDE R4, R233, 0x4, R2 ;  /* 0x00000004e9047825 */ /* 0x001fe400078e0202 */
[----:B------:R-:W0:Y:S10]  /*ac20*/  LDC.64 R2, c[0x0][0x878] ;  /* 0x00021e00ff027b82 */ /* 0x000e340000000a00 */
[----:B------:R-:W3:Y:S01]  /*ac30*/  @P1 LDG.E R9, desc[UR6][R4.64] ;  /* 0x0000000604091981 */ /* 0x000ee2000c1e1900 */
[----:B------:R-:W-:Y:S01]  /*ac40*/  ULDC UR4, c[0x0][0x808] ;  /* 0x0002020000047ab9 */ /* 0x000fe20000000800 */
[----:B--2---:R-:W-:Y:S01]  /*ac50*/  VIADD R11, R8, 0xffffff80 ;  /* 0xffffff80080b7836 */ /* 0x004fe20000000000 */
[----:B------:R-:W1:Y:S01]  /*ac60*/  S2UR UR5, SR_CTAID.Y ;  /* 0x00000000000579c3 */ /* 0x000e620000002600 */
[----:B------:R-:W-:Y:S01]  /*ac70*/  IMAD.U32 R0, RZ, RZ, UR4 ;  /* 0x00000004ff007e24 */ /* 0x000fe2000f8e00ff */
[----:B0-----:R-:W-:-:S04]  /*ac80*/  ISETP.NE.U32.AND P0, PT, R2, RZ, PT ;  /* 0x000000ff0200720c */ /* 0x001fc80003f05070 */
[----:B------:R-:W-:-:S13]  /*ac90*/  ISETP.NE.AND.EX P0, PT, R3, RZ, PT, P0 ;  /* 0x000000ff0300720c */ /* 0x000fda0003f05300 */
[----:B------:R-:W0:Y:S01]  /*aca0*/  @P0 LDC.64 R2, c[0x0][0x878] ;  /* 0x00021e00ff020b82 */ /* 0x000e220000000a00 */
[----:B------:R-:W-:-:S04]  /*acb0*/  SHF.R.S32.HI R8, RZ, 0x1f, R11 ;  /* 0x0000001fff087819 */ /* 0x000fc8000001140b */
[----:B------:R-:W-:-:S04]  /*acc0*/  LEA.HI R8, R8, R11, RZ, 0x5 ;  /* 0x0000000b08087211 */ /* 0x000fc800078f28ff */
[----:B------:R-:W-:Y:S01]  /*acd0*/  SHF.R.S32.HI R15, RZ, 0x5, R8 ;  /* 0x00000005ff0f7819 */ /* 0x000fe20000011408 */
[----:B0-----:R-:W-:Y:S01]  /*ace0*/  @P0 IMAD.WIDE R6, R233, 0x4, R2 ;  /* 0x00000004e9060825 */ /* 0x001fe200078e0202 */
[----:B------:R-:W-:-:S04]  /*acf0*/  CS2R R2, SRZ ;  /* 0x0000000000027805 */ /* 0x000fc8000001ff00 */
[----:B------:R0:W5:Y:S01]  /*ad00*/  @P0 LDG.E R0, desc[UR6][R6.64] ;  /* 0x0000000606000981 */ /* 0x000162000c1e1900 */
[--C-:B---3--:R-:W-:Y:S01]  /*ad10*/  @P1 SHF.R.S32.HI R3, RZ, 0x1f, R9.reuse ;  /* 0x0000001fff031819 */ /* 0x108fe20000011409 */
[----:B------:R-:W-:Y:S01]  /*ad20*/  @P1 IMAD.MOV.U32 R2, RZ, RZ, R9 ;  /* 0x000000ffff021224 */ /* 0x000fe200078e0009 */
[----:B01--4-:R-:W-:Y:S06]  /*ad30*/  @P0 BRA `(.L_x_175) ;  /* 0x0000000000140947 */ /* 0x013fec0003800000 */
[----:B------:R-:W-:Y:S05]  /*ad40*/  @!P1 BRA `(.L_x_175) ;  /* 0x0000000000109947 */ /* 0x000fea0003800000 */
[----:B------:R-:W-:Y:S02]  /*ad50*/  ULDC.64 UR6, c[0x0][0x208] ;  /* 0x0000820000067ab9 */ /* 0x000fe40000000a00 */
[----:B------:R-:W2:Y:S04]  /*ad60*/  LDG.E R7, desc[UR6][R4.64] ;  /* 0x0000000604077981 */ /* 0x000ea8000c1e1900 */
[----:B-----5:R-:W2:Y:S02]  /*ad70*/  LDG.E R0, desc[UR6][R4.64+0x4] ;  /* 0x0000040604007981 */ /* 0x020ea4000c1e1900 */
[----:B--2---:R-:W-:-:S07]  /*ad80*/  IMAD.IADD R0, R0, 0x1, -R7 ;  /* 0x0000000100007824 */ /* 0x004fce00078e0a07 */
.L_x_175:
[----:B------:R-:W-:Y:S01]  /*ad90*/  LOP3.LUT R4, R8, 0x1fffffe0, RZ, 0xc0, !PT ;  /* 0x1fffffe008047812 */ /* 0x000fe200078ec0ff */
[----:B------:R-:W-:Y:S01]  /*ada0*/  USHF.R.S32.HI UR6, URZ, 0x1f, UR5 ;  /* 0x0000001f3f067899 */ /* 0x000fe20008011405 */
[----:B------:R-:W-:Y:S01]  /*adb0*/  IADD3 R2, P0, R15, R2, RZ ;  /* 0x000000020f027210 */ /* 0x000fe20007f1e0ff */
[----:B-----5:R-:W-:Y:S01]  /*adc0*/  IMAD R12, R13, -0x50, R0 ;  /* 0xffffffb00d0c7824 */ /* 0x020fe200078e0200 */
[----:B------:R-:W0:Y:S01]  /*add0*/  LDC.64 R18, c[0x0][0x850] ;  /* 0x00021400ff127b82 */ /* 0x000e220000000a00 */
[----:B------:R-:W-:Y:S01]  /*ade0*/  IMAD.IADD R4, R11, 0x1, -R4 ;  /* 0x000000010b047824 */ /* 0x000fe200078e0a04 */
[C---:B------:R-:W-:Y:S01]  /*adf0*/  LEA.HI.X.SX32 R3, R15.reuse, R3, 0x1, P0 ;  /* 0x000000030f037211 */ /* 0x040fe200000f0eff */
[C---:B------:R-:W-:Y:S01]  /*ae00*/  VIADD R5, R15.reuse, 0x8 ;  /* 0x000000080f057836 */ /* 0x040fe20000000000 */
[-C--:B------:R-:W-:Y:S01]  /*ae10*/  ISETP.GE.AND P0, PT, R15, R12.reuse, PT ;  /* 0x0000000c0f00720c */ /* 0x080fe20003f06270 */
[----:B------:R-:W-:Y:S01]  /*ae20*/  IMAD.SHL.U32 R4, R4, 0x8, RZ ;  /* 0x0000000804047824 */ /* 0x000fe200078e00ff */
[----:B------:R-:W-:Y:S01]  /*ae30*/  ULDC UR7, c[0x0][0x80c] ;  /* 0x0002030000077ab9 */ /* 0x000fe20000000800 */
[----:B------:R-:W-:Y:S01]  /*ae40*/  IMAD R0, R16, UR6, RZ ;  /* 0x0000000610007c24 */ /* 0x000fe2000f8e02ff */
[-C--:B------:R-:W-:Y:S01]  /*ae50*/  ISETP.GE.AND P6, PT, R5, R12.reuse, PT ;  /* 0x0000000c0500720c */ /* 0x080fe20003fc6270 */
[----:B------:R-:W-:Y:S01]  /*ae60*/  VIADD R7, R15, 0x10 ;  /* 0x000000100f077836 */ /* 0x000fe20000000000 */
[----:B------:R-:W-:Y:S01]  /*ae70*/  SHF.R.S32.HI R5, RZ, 0x1f, R4 ;  /* 0x0000001fff057819 */ /* 0x000fe20000011404 */
[----:B------:R-:W-:Y:S01]  /*ae80*/  IMAD R17, R17, UR5, R0 ;  /* 0x0000000511117c24 */ /* 0x000fe2000f8e0200 */
[----:B------:R-:W-:Y:S01]  /*ae90*/  SHF.R.S32.HI R0, RZ, 0x1f, R233 ;  /* 0x0000001fff007819 */ /* 0x000fe200000114e9 */
[----:B------:R-:W-:Y:S01]  /*aea0*/  VIADD R9, R15, 0x18 ;  /* 0x000000180f097836 */ /* 0x000fe20000000000 */
[----:B------:R-:W-:Y:S01]  /*aeb0*/  ISETP.GE.OR P2, PT, R4, UR7, P0 ;  /* 0x0000000704007c0c */ /* 0x000fe20008746670 */
[----:B------:R-:W-:Y:S01]  /*aec0*/  ULDC.64 UR8, c[0x0][0x828] ;  /* 0x00020a0000087ab9 */ /* 0x000fe20000000a00 */
[-C--:B------:R-:W-:Y:S01]  /*aed0*/  ISETP.GE.AND P5, PT, R7, R12.reuse, PT ;  /* 0x0000000c0700720c */ /* 0x080fe20003fa6270 */
[----:B------:R-:W-:Y:S01]  /*aee0*/  IMAD.WIDE.U32 R6, R16, UR5, R4 ;  /* 0x0000000510067c25 */ /* 0x000fe2000f8e0004 */
[----:B------:R-:W-:Y:S01]  /*aef0*/  SEL R14, R0, RZ, !P1 ;  /* 0x000000ff000e7207 */ /* 0x000fe20004800000 */
[----:B------:R-:W-:Y:S01]  /*af00*/  BSSY B1, `(.L_x_176) ;  /* 0x000001c000017945 */ /* 0x000fe20003800000 */
[-C--:B------:R-:W-:Y:S01]  /*af10*/  ISETP.GE.AND P4, PT, R9, R12.reuse, PT ;  /* 0x0000000c0900720c */ /* 0x080fe20003f86270 */
[----:B------:R-:W-:Y:S01]  /*af20*/  VIADD R9, R15, 0x20 ;  /* 0x000000200f097836 */ /* 0x000fe20000000000 */
[----:B------:R-:W-:Y:S01]  /*af30*/  SEL R233, R233, RZ, !P1 ;  /* 0x000000ffe9e97207 */ /* 0x000fe20004800000 */
[----:B------:R-:W-:Y:S01]  /*af40*/  IMAD.IADD R7, R17, 0x1, R7 ;  /* 0x0000000111077824 */ /* 0x000fe200078e0207 */
[----:B------:R-:W-:Y:S01]  /*af50*/  P2R R20, PR, RZ, 0x40 ;  /* 0x00000040ff147803 */ /* 0x000fe20000000000 */
[----:B------:R-:W-:Y:S01]  /*af60*/  IMAD R0, R14, UR8, RZ ;  /* 0x000000080e007c24 */ /* 0x000fe2000f8e02ff */
[----:B------:R-:W-:Y:S01]  /*af70*/  ISETP.GE.AND P3, PT, R9, R12, PT ;  /* 0x0000000c0900720c */ /* 0x000fe20003f66270 */
[----:B------:R-:W-:Y:S01]  /*af80*/  IMAD.WIDE.U32 R10, R233, UR8, R6 ;  /* 0x00000008e90a7c25 */ /* 0x000fe2000f8e0006 */
[----:B------:R-:W-:-:S02]  /*af90*/  P2R R22, PR, RZ, 0x20 ;  /* 0x00000020ff167803 */ /* 0x000fc40000000000 */
[----:B------:R-:W-:Y:S01]  /*afa0*/  P2R R16, PR, RZ, 0x10 ;  /* 0x00000010ff107803 */ /* 0x000fe20000000000 */
[----:B------:R-:W-:Y:S01]  /*afb0*/  IMAD R9, R233, UR9, R0 ;  /* 0x00000009e9097c24 */ /* 0x000fe2000f8e0200 */
[----:B------:R-:W-:Y:S01]  /*afc0*/  P2R R23, PR, RZ, 0x8 ;  /* 0x00000008ff177803 */ /* 0x000fe20000000000 */
[----:B------:R-:W-:Y:S01]  /*afd0*/  IMAD.WIDE R2, R13, 0x50, R2 ;  /* 0x000000500d027825 */ /* 0x000fe200078e0202 */
[----:B------:R-:W-:-:S03]  /*afe0*/  ISETP.GE.OR P1, PT, R4, UR7, P6 ;  /* 0x0000000704007c0c */ /* 0x000fc6000b726670 */
[----:B------:R-:W-:Y:S01]  /*aff0*/  IMAD.IADD R9, R11, 0x1, R9 ;  /* 0x000000010b097824 */ /* 0x000fe200078e0209 */
[----:B------:R-:W-:Y:S09]  /*b000*/  @P2 BRA `(.L_x_177) ;  /* 0x00000000002c2947 */ /* 0x000ff20003800000 */
        /* <DEDUP_REMOVED lines=10> */
[----:B------:R1:W-:Y:S02]  /*b0b0*/  STG.E.128 desc[UR10][R24.64], RZ ;  /* 0x000000ff18007986 */ /* 0x0003e4000c101d0a */
.L_x_177:
[----:B------:R-:W-:Y:S05]  /*b0c0*/  BSYNC B1 ;  /* 0x0000000000017941 */ /* 0x000fea0003800000 */
.L_x_176:
[----:B------:R-:W-:Y:S01]  /*b0d0*/  BSSY B1, `(.L_x_178) ;  /* 0x0000011000017945 */ /* 0x000fe20003800000 */
[----:B------:R-:W-:-:S03]  /*b0e0*/  ISETP.GE.OR P2, PT, R4, UR7, P5 ;  /* 0x0000000704007c0c */ /* 0x000fc6000af46670 */
[----:B------:R-:W-:Y:S10]  /*b0f0*/  @P1 BRA `(.L_x_179) ;  /* 0x0000000000381947 */ /* 0x000ff40003800000 */
        /* <DEDUP_REMOVED lines=10> */
[----:B-1----:R-:W-:Y:S01]  /*b1a0*/  LEA R24, P1, R6, UR8, 0x1 ;  /* 0x0000000806187c11 */ /* 0x002fe2000f8208ff */
[----:B------:R-:W-:-:S05]  /*b1b0*/  IMAD.IADD R7, R7, 0x1, R13 ;  /* 0x0000000107077824 */ /* 0x000fca00078e020d */
[----:B------:R-:W-:-:S05]  /*b1c0*/  LEA.HI.X R25, R6, UR9, R7, 0x1, P1 ;  /* 0x0000000906197c11 */ /* 0x000fca00088f0c07 */
[----:B------:R2:W-:Y:S02]  /*b1d0*/  STG.E.128 desc[UR10][R24.64], RZ ;  /* 0x000000ff18007986 */ /* 0x0005e4000c101d0a */
.L_x_179:
[----:B------:R-:W-:Y:S05]  /*b1e0*/  BSYNC B1 ;  /* 0x0000000000017941 */ /* 0x000fea0003800000 */
.L_x_178:
        /* <DEDUP_REMOVED lines=13> */
[----:B-12---:R-:W-:Y:S01]  /*b2c0*/  LEA R24, P2, R6, UR8, 0x1 ;  /* 0x0000000806187c11 */ /* 0x006fe2000f8408ff */
[----:B------:R-:W-:-:S05]  /*b2d0*/  IMAD.IADD R7, R7, 0x1, R13 ;  /* 0x0000000107077824 */ /* 0x000fca00078e020d */
[----:B------:R-:W-:-:S05]  /*b2e0*/  LEA.HI.X R25, R6, UR9, R7, 0x1, P2 ;  /* 0x0000000906197c11 */ /* 0x000fca00090f0c07 */
[----:B------:R3:W-:Y:S02]  /*b2f0*/  STG.E.128 desc[UR10][R24.64], RZ ;  /* 0x000000ff18007986 */ /* 0x0007e4000c101d0a */
.L_x_181:
[----:B------:R-:W-:Y:S05]  /*b300*/  BSYNC B1 ;  /* 0x0000000000017941 */ /* 0x000fea0003800000 */
.L_x_180:
[----:B------:R-:W-:Y:S01]  /*b310*/  BSSY B1, `(.L_x_182) ;  /* 0x0000012000017945 */ /* 0x000fe20003800000 */
[----:B------:R-:W-:Y:S01]  /*b320*/  ISETP.GE.OR P2, PT, R4, UR7, P3 ;  /* 0x0000000704007c0c */ /* 0x000fe20009f46670 */
[----:B------:R-:W-:Y:S02]  /*b330*/  VIADD R17, R15, 0x28 ;  /* 0x000000280f117836 */ /* 0x000fe40000000000 */
        /* <DEDUP_REMOVED lines=11> */
[----:B-123--:R-:W-:Y:S01]  /*b3f0*/  LEA R24, P1, R6, UR8, 0x1 ;  /* 0x0000000806187c11 */ /* 0x00efe2000f8208ff */
[----:B------:R-:W-:-:S05]  /*b400*/  IMAD.IADD R7, R7, 0x1, R13 ;  /* 0x0000000107077824 */ /* 0x000fca00078e020d */
[----:B------:R-:W-:-:S05]  /*b410*/  LEA.HI.X R25, R6, UR9, R7, 0x1, P1 ;  /* 0x0000000906197c11 */ /* 0x000fca00088f0c07 */
[----:B------:R4:W-:Y:S02]  /*b420*/  STG.E.128 desc[UR10][R24.64], RZ ;  /* 0x000000ff18007986 */ /* 0x0009e4000c101d0a */
.L_x_183:
[----:B------:R-:W-:Y:S05]  /*b430*/  BSYNC B1 ;  /* 0x0000000000017941 */ /* 0x000fea0003800000 */
.L_x_182:
[----:B------:R-:W-:Y:S01]  /*b440*/  BSSY B1, `(.L_x_184) ;  /* 0x0000011000017945 */ /* 0x000fe20003800000 */
[----:B------:R-:W-:-:S03]  /*b450*/  ISETP.GE.AND P1, PT, R17, R12, PT ;  /* 0x0000000c1100720c */ /* 0x000fc60003f26270 */
        /* <DEDUP_REMOVED lines=11> */
[----:B-1234-:R-:W-:Y:S01]  /*b510*/  LEA R24, P2, R6, UR8, 0x1 ;  /* 0x0000000806187c11 */ /* 0x01efe2000f8408ff */
[----:B------:R-:W-:-:S05]  /*b520*/  IMAD.IADD R7, R7, 0x1, R13 ;  /* 0x0000000107077824 */ /* 0x000fca00078e020d */
[----:B------:R-:W-:-:S05]  /*b530*/  LEA.HI.X R25, R6, UR9, R7, 0x1, P2 ;  /* 0x0000000906197c11 */ /* 0x000fca00090f0c07 */
[----:B------:R1:W-:Y:S02]  /*b540*/  STG.E.128 desc[UR10][R24.64], RZ ;  /* 0x000000ff18007986 */ /* 0x0003e4000c101d0a */
.L_x_185:
[----:B------:R-:W-:Y:S05]  /*b550*/  BSYNC B1 ;  /* 0x0000000000017941 */ /* 0x000fea0003800000 */
.L_x_184:
[----:B------:R-:W-:Y:S01]  /*b560*/  ISETP.GE.OR P2, PT, R4, UR7, P1 ;  /* 0x0000000704007c0c */ /* 0x000fe20008f46670 */
[----:B0-----:R-:W-:Y:S01]  /*b570*/  IMAD R0, R18, UR6, RZ ;  /* 0x0000000612007c24 */ /* 0x001fe2000f8e02ff */
[----:B------:R-:W-:Y:S01]  /*b580*/  BSSY B1, `(.L_x_186) ;  /* 0x0000012000017945 */ /* 0x000fe20003800000 */
[----:B------:R-:W-:Y:S02]  /*b590*/  VIADD R17, R15, 0x30 ;  /* 0x000000300f117836 */ /* 0x000fe40000000000 */
[----:B------:R-:W-:-:S08]  /*b5a0*/  IMAD R21, R19, UR5, R0 ;  /* 0x0000000513157c24 */ /* 0x000fd0000f8e0200 */
[----:B------:R-:W-:Y:S05]  /*b5b0*/  @P2 BRA `(.L_x_187) ;  /* 0x0000000000382947 */ /* 0x000fea0003800000 */
        /* <DEDUP_REMOVED lines=14> */
.L_x_187:
[----:B------:R-:W-:Y:S05]  /*b6a0*/  BSYNC B1 ;  /* 0x0000000000017941 */ /* 0x000fea0003800000 */
.L_x_186:
[----:B------:R-:W-:Y:S01]  /*b6b0*/  ISETP.GE.AND P2, PT, R17, R12, PT ;  /* 0x0000000c1100720c */ /* 0x000fe20003f46270 */
[----:B------:R-:W-:Y:S01]  /*b6c0*/  ULDC UR4, c[0x0][0x83c] ;  /* 0x00020f0000047ab9 */ /* 0x000fe20000000800 */
[----:B------:R-:W-:Y:S01]  /*b6d0*/  BSSY B1, `(.L_x_188) ;  /* 0x0000014000017945 */ /* 0x000fe20003800000 */
[C---:B------:R-:W-:Y:S01]  /*b6e0*/  VIADD R17, R15.reuse, 0x38 ;  /* 0x000000380f117836 */ /* 0x040fe20000000000 */
[----:B------:R-:W-:Y:S01]  /*b6f0*/  ISETP.GE.OR P3, PT, R4, UR7, P2 ;  /* 0x0000000704007c0c */ /* 0x000fe20009766670 */
[C---:B------:R-:W-:Y:S02]  /*b700*/  VIADD R19, R15.reuse, 0x40 ;  /* 0x000000400f137836 */ /* 0x040fe40000000000 */
[----:B------:R-:W-:-:S10]  /*b710*/  VIADD R15, R15, 0x48 ;  /* 0x000000480f0f7836 */ /* 0x000fd40000000000 */
        /* <DEDUP_REMOVED lines=11> */
[----:B01234-:R-:W-:Y:S01]  /*b7d0*/  LEA R24, P3, R6, UR8, 0x1 ;  /* 0x0000000806187c11 */ /* 0x01ffe2000f8608ff */
[----:B------:R-:W-:-:S05]  /*b7e0*/  IMAD.IADD R7, R7, 0x1, R13 ;  /* 0x0000000107077824 */ /* 0x000fca00078e020d */
[----:B------:R-:W-:-:S05]  /*b7f0*/  LEA.HI.X R25, R6, UR9, R7, 0x1, P3 ;  /* 0x0000000906197c11 */ /* 0x000fca00098f0c07 */
[----:B------:R0:W-:Y:S02]  /*b800*/  STG.E.128 desc[UR10][R24.64], RZ ;  /* 0x000000ff18007986 */ /* 0x0001e4000c101d0a */
.L_x_189:
[----:B------:R-:W-:Y:S05]  /*b810*/  BSYNC B1 ;  /* 0x0000000000017941 */ /* 0x000fea0003800000 */
.L_x_188:
[----:B------:R-:W-:Y:S01]  /*b820*/  ISETP.GE.AND P3, PT, R17, R12, PT ;  /* 0x0000000c1100720c */ /* 0x000fe20003f66270 */
[----:B------:R-:W-:Y:S03]  /*b830*/  BSSY B1, `(.L_x_190) ;  /* 0x0000011000017945 */ /* 0x000fe60003800000 */
[----:B------:R-:W-:-:S13]  /*b840*/  ISETP.GE.OR P4, PT, R4, UR7, P3 ;  /* 0x0000000704007c0c */ /* 0x000fda0009f86670 */
        /* <DEDUP_REMOVED lines=15> */
.L_x_191:
[----:B------:R-:W-:Y:S05]  /*b940*/  BSYNC B1 ;  /* 0x0000000000017941 */ /* 0x000fea0003800000 */
.L_x_190:
        /* <DEDUP_REMOVED lines=18> */
.L_x_193:
[----:B------:R-:W-:Y:S05]  /*ba70*/  BSYNC B1 ;  /* 0x0000000000017941 */ /* 0x000fea0003800000 */
.L_x_192:
        /* <DEDUP_REMOVED lines=17> */
[----:B------:R0:W-:Y:S02]  /*bb90*/  STG.E.128 desc[UR10][R8.64], RZ ;  /* 0x000000ff08007986 */ /* 0x0001e4000c101d0a */
.L_x_195:
[----:B------:R-:W-:Y:S05]  /*bba0*/  BSYNC B1 ;  /* 0x0000000000017941 */ /* 0x000fea0003800000 */
.L_x_194:
[----:B------:R-:W-:Y:S01]  /*bbb0*/  P2R R0, PR, RZ, 0x8 ;  /* 0x00000008ff007803 */ /* 0x000fe20000000000 */
[----:B------:R-:W-:Y:S01]  /*bbc0*/  IMAD.WIDE.U32 R6, R18, UR5, R4 ;  /* 0x0000000512067c25 */ /* 0x000fe2000f8e0004 */
[----:B------:R-:W-:Y:S01]  /*bbd0*/  ISETP.NE.AND P3, PT, R20, RZ, PT ;  /* 0x000000ff1400720c */ /* 0x000fe20003f65270 */
[----:B------:R-:W-:Y:S01]  /*bbe0*/  ULDC.64 UR6, c[0x0][0x858] ;  /* 0x0002160000067ab9 */ /* 0x000fe20000000a00 */
[----:B0-----:R-:W-:Y:S01]  /*bbf0*/  P2R R8, PR, RZ, 0x10 ;  /* 0x00000010ff087803 */ /* 0x001fe20000000000 */
[----:B------:R-:W-:Y:S01]  /*bc00*/  IMAD.IADD R7, R21, 0x1, R7 ;  /* 0x0000000115077824 */ /* 0x000fe200078e0207 */
[----:B------:R-:W-:Y:S01]  /*bc10*/  P2R R9, PR, RZ, 0x20 ;  /* 0x00000020ff097803 */ /* 0x000fe20000000000 */
[----:B------:R-:W-:Y:S01]  /*bc20*/  BSSY B1, `(.L_x_196) ;  /* 0x0000024000017945 */ /* 0x000fe20003800000 */
[----:B------:R-:W-:Y:S02]  /*bc30*/  ISETP.GE.OR P0, PT, R4, UR4, P0 ;  /* 0x0000000404007c0c */ /* 0x000fe40008706670 */
[----:B------:R-:W-:-:S02]  /*bc40*/  ISETP.NE.AND P4, PT, R22, RZ, PT ;  /* 0x000000ff1600720c */ /* 0x000fc40003f85270 */
[----:B------:R-:W-:Y:S02]  /*bc50*/  ISETP.NE.AND P5, PT, R16, RZ, PT ;  /* 0x000000ff1000720c */ /* 0x000fe40003fa5270 */
[C---:B------:R-:W-:Y:S02]  /*bc60*/  ISETP.GE.OR P3, PT, R4.reuse, UR4, P3 ;  /* 0x0000000404007c0c */ /* 0x040fe40009f66670 */
[C---:B------:R-:W-:Y:S02]  /*bc70*/  ISETP.GE.OR P4, PT, R4.reuse, UR4, P4 ;  /* 0x0000000404007c0c */ /* 0x040fe4000a786670 */
[----:B------:R-:W-:Y:S02]  /*bc80*/  P2R R10, PR, RZ, 0x8 ;  /* 0x00000008ff0a7803 */ /* 0x000fe40000000000 */
[----:B------:R-:W-:Y:S02]  /*bc90*/  ISETP.GE.OR P5, PT, R4, UR4, P5 ;  /* 0x0000000404007c0c */ /* 0x000fe4000afa6670 */
[----:B------:R-:W-:Y:S01]  /*bca0*/  ISETP.NE.AND P3, PT, R0, RZ, PT ;  /* 0x000000ff0000720c */ /* 0x000fe20003f65270 */
[----:B------:R-:W-:Y:S01]  /*bcb0*/  IMAD R0, R14, UR6, RZ ;  /* 0x000000060e007c24 */ /* 0x000fe2000f8e02ff */
[----:B------:R-:W-:-:S02]  /*bcc0*/  P2R R12, PR, RZ, 0x10 ;  /* 0x00000010ff0c7803 */ /* 0x000fc40000000000 */
[----:B------:R-:W-:Y:S01]  /*bcd0*/  P2R R13, PR, RZ, 0x20 ;  /* 0x00000020ff0d7803 */ /* 0x000fe20000000000 */
[----:B------:R-:W-:Y:S01]  /*bce0*/  IMAD R5, R233, UR7, R0 ;  /* 0x00000007e9057c24 */ /* 0x000fe2000f8e0200 */
[----:B------:R-:W-:Y:S02]  /*bcf0*/  ISETP.NE.AND P4, PT, R8, RZ, PT ;  /* 0x000000ff0800720c */ /* 0x000fe40003f85270 */
[----:B------:R-:W-:Y:S01]  /*bd00*/  ISETP.NE.AND P5, PT, R9, RZ, PT ;  /* 0x000000ff0900720c */ /* 0x000fe20003fa5270 */
[----:B------:R-:W-:Y:S01]  /*bd10*/  IMAD.WIDE.U32 R8, R233, UR6, R6 ;  /* 0x00000006e9087c25 */ /* 0x000fe2000f8e0006 */
[----:B------:R-:W-:Y:S02]  /*bd20*/  ISETP.NE.AND P6, PT, R23, RZ, PT ;  /* 0x000000ff1700720c */ /* 0x000fe40003fc5270 */
[C---:B------:R-:W-:Y:S01]  /*bd30*/  ISETP.GE.OR P1, PT, R4.reuse, UR4, P1 ;  /* 0x0000000404007c0c */ /* 0x040fe20008f26670 */
[----:B------:R-:W-:Y:S01]  /*bd40*/  IMAD.IADD R7, R9, 0x1, R5 ;  /* 0x0000000109077824 */ /* 0x000fe200078e0205 */
[----:B------:R-:W-:-:S02]  /*bd50*/  ISETP.GE.OR P6, PT, R4, UR4, P6 ;  /* 0x0000000404007c0c */ /* 0x000fc4000b7c6670 */
[C---:B------:R-:W-:Y:S02]  /*bd60*/  ISETP.GE.OR P2, PT, R4.reuse, UR4, P2 ;  /* 0x0000000404007c0c */ /* 0x040fe40009746670 */
[C---:B------:R-:W-:Y:S02]  /*bd70*/  ISETP.GE.OR P3, PT, R4.reuse, UR4, P3 ;  /* 0x0000000404007c0c */ /* 0x040fe40009f66670 */
[C---:B------:R-:W-:Y:S02]  /*bd80*/  ISETP.GE.OR P4, PT, R4.reuse, UR4, P4 ;  /* 0x0000000404007c0c */ /* 0x040fe4000a786670 */
[----:B------:R-:W-:Y:S01]  /*bd90*/  ISETP.GE.OR P5, PT, R4, UR4, P5 ;  /* 0x0000000404007c0c */ /* 0x000fe2000afa6670 */
[----:B------:R-:W-:-:S12]  /*bda0*/  @P0 BRA `(.L_x_197) ;  /* 0x00000000002c0947 */ /* 0x000fd80003800000 */
        /* <DEDUP_REMOVED lines=11> */
.L_x_197:
[----:B------:R-:W-:Y:S05]  /*be60*/  BSYNC B1 ;  /* 0x0000000000017941 */ /* 0x000fea0003800000 */
.L_x_196:
[----:B------:R-:W-:Y:S01]  /*be70*/  ISETP.NE.AND P0, PT, R10, RZ, PT ;  /* 0x000000ff0a00720c */ /* 0x000fe20003f05270 */
[----:B------:R-:W-:-:S12]  /*be80*/  BSSY B1, `(.L_x_198) ;  /* 0x0000010000017945 */ /* 0x000fd80003800000 */
        /* <DEDUP_REMOVED lines=15> */
.L_x_199:
[----:B------:R-:W-:Y:S05]  /*bf80*/  BSYNC B1 ;  /* 0x0000000000017941 */ /* 0x000fea0003800000 */
.L_x_198:
[----:B------:R-:W-:Y:S01]  /*bf90*/  ISETP.NE.AND P0, PT, R12, RZ, PT ;  /* 0x000000ff0c00720c */ /* 0x000fe20003f05270 */
[----:B------:R-:W-:-:S12]  /*bfa0*/  BSSY B1, `(.L_x_200) ;  /* 0x0000010000017945 */ /* 0x000fd80003800000 */
        /* <DEDUP_REMOVED lines=15> */
.L_x_201:
[----:B------:R-:W-:Y:S05]  /*c0a0*/  BSYNC B1 ;  /* 0x0000000000017941 */ /* 0x000fea0003800000 */
.L_x_200:
        /* <DEDUP_REMOVED lines=17> */
.L_x_203:
[----:B------:R-:W-:Y:S05]  /*c1c0*/  BSYNC B1 ;  /* 0x0000000000017941 */ /* 0x000fea0003800000 */
.L_x_202:
        /* <DEDUP_REMOVED lines=16> */
.L_x_205:
[----:B------:R-:W-:Y:S05]  /*c2d0*/  BSYNC B1 ;  /* 0x0000000000017941 */ /* 0x000fea0003800000 */
.L_x_204:
        /* <DEDUP_REMOVED lines=16> */
.L_x_207:
[----:B------:R-:W-:Y:S05]  /*c3e0*/  BSYNC B1 ;  /* 0x0000000000017941 */ /* 0x000fea0003800000 */
.L_x_206:
        /* <DEDUP_REMOVED lines=16> */
.L_x_209:
[----:B------:R-:W-:Y:S05]  /*c4f0*/  BSYNC B1 ;  /* 0x0000000000017941 */ /* 0x000fea0003800000 */
.L_x_208:
        /* <DEDUP_REMOVED lines=16> */
.L_x_211:
[----:B------:R-:W-:Y:S05]  /*c600*/  BSYNC B1 ;  /* 0x0000000000017941 */ /* 0x000fea0003800000 */
.L_x_210:
        /* <DEDUP_REMOVED lines=16> */
.L_x_213:
[----:B------:R-:W-:Y:S05]  /*c710*/  BSYNC B1 ;  /* 0x0000000000017941 */ /* 0x000fea0003800000 */
.L_x_212:
[----:B------:R-:W-:Y:S05]  /*c720*/  @P5 BRA `(.L_x_117) ;  /* 0x0000002000245947 */ /* 0x000fea0003800000 */
[----:B------:R-:W-:Y:S01]  /*c730*/  IADD3 R5, P0, R2, 0x48, RZ ;  /* 0x0000004802057810 */ /* 0x000fe20007f1e0ff */
        /* <DEDUP_REMOVED lines=12> */
[----:B------:R0:W-:Y:S01]  /*c800*/  STG.E.128 desc[UR6][R4.64], RZ ;  /* 0x000000ff04007986 */ /* 0x0001e2000c101d06 */
[----:B------:R-:W-:Y:S05]  /*c810*/  BRA `(.L_x_117) ;  /* 0x0000001c00e87947 */ /* 0x000fea0003800000 */
.L_x_112:
[----:B------:R-:W-:-:S08]  /*c820*/  NOP ;  /* 0x0000000000007918 */ /* 0x000fd00000000000 */
[----:B------:R-:W0:-:S00]  /*c830*/  USETMAXREG.DEALLOC.CTAPOOL 0x18 ;  /* 0x00000018000079c8 */ /* 0x000e0000080e0500 */
[----:B0-----:R-:W-:-:S06]  /*c840*/  LOP3.LUT R0, R0, 0x3, RZ, 0xc0, !PT ;  /* 0x0000000300007812 */ /* 0x001fcc00078ec0ff */
[----:B------:R-:W0:Y:S02]  /*c850*/  SHFL.IDX PT, R0, R0, RZ, 0x1f ;  /* 0x00001fff00007589 */ /* 0x000e2400000e0000 */
[----:B0-----:R-:W-:-:S13]  /*c860*/  ISETP.NE.AND P0, PT, R0, RZ, PT ;  /* 0x000000ff0000720c */ /* 0x001fda0003f05270 */
[----:B------:R-:W-:Y:S05]  /*c870*/  @P0 BRA `(.L_x_117) ;  /* 0x0000001c00d00947 */ /* 0x000fea0003800000 */
[----:B------:R-:W-:Y:S01]  /*c880*/  ULDC.64 UR4, c[0x0][0x8d8] ;  /* 0x0002360000047ab9 */ /* 0x000fe20000000a00 */
[----:B------:R-:W0:Y:S01]  /*c890*/  S2R R9, SR_CTAID.Z ;  /* 0x0000000000097919 */ /* 0x000e220000002700 */
[----:B------:R-:W-:Y:S01]  /*c8a0*/  ISETP.NE.U32.AND P0, PT, RZ, UR4, PT ;  /* 0x00000004ff007c0c */ /* 0x000fe2000bf05070 */
[----:B------:R-:W1:Y:S03]  /*c8b0*/  S2UR UR20, SR_CTAID.Y ;  /* 0x00000000001479c3 */ /* 0x000e660000002600 */
[----:B------:R-:W-:-:S13]  /*c8c0*/  ISETP.NE.AND.EX P0, PT, RZ, UR5, PT, P0 ;  /* 0x00000005ff007c0c */ /* 0x000fda000bf05300 */
[----:B------:R-:W-:Y:S05]  /*c8d0*/  @!P0 BRA `(.L_x_214) ;  /* 0x0000000000148947 */ /* 0x000fea0003800000 */
[----:B------:R-:W0:Y:S01]  /*c8e0*/  LDC.64 R2, c[0x0][0x8d8] ;  /* 0x00023600ff027b82 */ /* 0x000e220000000a00 */
[----:B------:R-:W-:Y:S01]  /*c8f0*/  ULDC.64 UR4, c[0x0][0x208] ;  /* 0x0000820000047ab9 */ /* 0x000fe20000000a00 */
[----:B0-----:R-:W-:-:S05]  /*c900*/  IMAD.WIDE R2, R9, 0x4, R2 ;  /* 0x0000000409027825 */ /* 0x001fca00078e0202 */
[----:B------:R0:W5:Y:S01]  /*c910*/  LDG.E R5, desc[UR4][R2.64] ;  /* 0x0000000402057981 */ /* 0x000162000c1e1900 */
[----:B------:R-:W-:Y:S05]  /*c920*/  BRA `(.L_x_215) ;  /* 0x0000000000307947 */ /* 0x000fea0003800000 */
.L_x_214:
        /* <DEDUP_REMOVED lines=9> */
[----:B--2---:R-:W-:Y:S01]  /*c9c0*/  IMAD.IADD R5, R0, 0x1, -R5 ;  /* 0x0000000100057824 */ /* 0x004fe200078e0a05 */
[----:B------:R-:W-:Y:S06]  /*c9d0*/  BRA `(.L_x_215) ;  /* 0x0000000000047947 */ /* 0x000fec0003800000 */
.L_x_216:
[----:B------:R-:W2:Y:S02]  /*c9e0*/  LDC R5, c[0x0][0x8bc] ;  /* 0x00022f00ff057b82 */ /* 0x000ea40000000800 */
.L_x_215:
[----:B------:R-:W3:Y:S01]  /*c9f0*/  S2R R12, SR_CTAID.X ;  /* 0x00000000000c7919 */ /* 0x000ee20000002500 */
[----:B------:R-:W-:Y:S02]  /*ca00*/  IMAD.MOV.U32 R0, RZ, RZ, 0x1 ;  /* 0x00000001ff007424 */ /* 0x000fe400078e00ff */
[----:B------:R-:W-:Y:S02]  /*ca10*/  IMAD.MOV.U32 R4, RZ, RZ, 0x1 ;  /* 0x00000001ff047424 */ /* 0x000fe400078e00ff */
[----:B---3--:R-:W-:-:S05]  /*ca20*/  IMAD R12, R12, 0x50, RZ ;  /* 0x000000500c0c7824 */ /* 0x008fca00078e02ff */
[----:B--2--5:R-:W-:Y:S01]  /*ca30*/  ISETP.GE.AND P0, PT, R12, R5, PT ;  /* 0x000000050c00720c */ /* 0x024fe20003f06270 */
[----:B------:R-:W-:-:S03]  /*ca40*/  IMAD.MOV.U32 R5, RZ, RZ, RZ ;  /* 0x000000ffff057224 */ /* 0x000fc600078e00ff */
[----:B0-----:R-:W-:-:S04]  /*ca50*/  SEL R9, R9, 0xffffffff, !P0 ;  /* 0xffffffff09097807 */ /* 0x001fc80004000000 */
[----:B------:R-:W-:-:S13]  /*ca60*/  ISETP.GE.AND P0, PT, R9, RZ, PT ;  /* 0x000000ff0900720c */ /* 0x000fda0003f06270 */
[----:B------:R-:W-:Y:S05]  /*ca70*/  @!P0 BRA `(.L_x_217) ;  /* 0x0000001800d48947 */ /* 0x000fea0003800000 */
[----:B------:R-:W0:Y:S01]  /*ca80*/  LDC.64 R10, c[0x0][0x770] ;  /* 0x0001dc00ff0a7b82 */ /* 0x000e220000000a00 */
[----:B------:R-:W-:-:S07]  /*ca90*/  ULDC.64 UR6, c[0x0][0x208] ;  /* 0x0000820000067ab9 */ /* 0x000fce0000000a00 */
[----:B------:R-:W2:Y:S08]  /*caa0*/  LDC.64 R4, c[0x0][0x770] ;  /* 0x0001dc00ff047b82 */ /* 0x000eb00000000a00 */
[----:B------:R-:W3:Y:S01]  /*cab0*/  LDC.64 R6, c[0x0][0x778] ;  /* 0x0001de00ff067b82 */ /* 0x000ee20000000a00 */
[----:B0-----:R-:W-:-:S07]  /*cac0*/  ISETP.NE.U32.AND P1, PT, R10, RZ, PT ;  /* 0x000000ff0a00720c */ /* 0x001fce0003f25070 */
[----:B------:R-:W0:Y:S01]  /*cad0*/  LDC.64 R2, c[0x0][0x780] ;  /* 0x0001e000ff027b82 */ /* 0x000e220000000a00 */
[----:B------:R-:W-:Y:S01]  /*cae0*/  ISETP.NE.AND.EX P1, PT, R11, RZ, PT, P1 ;  /* 0x000000ff0b00720c */ /* 0x000fe20003f25310 */
[----:B--2---:R-:W-:Y:S01]  /*caf0*/  IMAD.WIDE R4, R9, 0x4, R4 ;  /* 0x0000000409047825 */ /* 0x004fe200078e0204 */
[----:B---3--:R-:W-:-:S11]  /*cb00*/  ISETP.NE.U32.AND P0, PT, R6, RZ, PT ;  /* 0x000000ff0600720c */ /* 0x008fd60003f05070 */
[----:B------:R-:W2:Y:S01]  /*cb10*/  @P1 LDG.E R14, desc[UR6][R4.64] ;  /* 0x00000006040e1981 */ /* 0x000ea2000c1e1900 */
[----:B------:R-:W-:-:S03]  /*cb20*/  ISETP.NE.AND.EX P0, PT, R7, RZ, PT, P0 ;  /* 0x000000ff0700720c */ /* 0x000fc60003f05300 */
[----:B------:R-:W3:Y:S01]  /*cb30*/  @P1 LDG.E R15, desc[UR6][R4.64] ;  /* 0x00000006040f1981 */ /* 0x000ee2000c1e1900 */
[----:B0-----:R-:W-:-:S04]  /*cb40*/  ISETP.NE.U32.AND P2, PT, R2, RZ, PT ;  /* 0x000000ff0200720c */ /* 0x001fc80003f45070 */
[----:B------:R-:W-:-:S05]  /*cb50*/  ISETP.NE.AND.EX P2, PT, R3, RZ, PT, P2 ;  /* 0x000000ff0300720c */ /* 0x000fca0003f45320 */
[----:B------:R-:W0:Y:S08]  /*cb60*/  @P0 LDC.64 R2, c[0x0][0x778] ;  /* 0x0001de00ff020b82 */ /* 0x000e300000000a00 */
[----:B------:R-:W4:Y:S01]  /*cb70*/  @P2 LDC.64 R6, c[0x0][0x780] ;  /* 0x0001e000ff062b82 */ /* 0x000f220000000a00 */
[----:B------:R-:W-:Y:S01]  /*cb80*/  IMAD.MOV.U32 R13, RZ, RZ, RZ ;  /* 0x000000ffff0d7224 */ /* 0x000fe200078e00ff */
[----:B------:R-:W-:Y:S01]  /*cb90*/  ULDC UR4, c[0x0][0x280] ;  /* 0x0000a00000047ab9 */ /* 0x000fe20000000800 */
[----:B0-----:R-:W-:-:S05]  /*cba0*/  @P0 IMAD.WIDE R2, R9, 0x4, R2 ;  /* 0x0000000409020825 */ /* 0x001fca00078e0202 */
[----:B------:R4:W5:Y:S01]  /*cbb0*/  @P0 LDG.E R13, desc[UR6][R2.64] ;  /* 0x00000006020d0981 */ /* 0x000962000c1e1900 */
[----:B------:R-:W-:Y:S02]  /*cbc0*/  IMAD.U32 R8, RZ, RZ, UR4 ;  /* 0x00000004ff087e24 */ /* 0x000fe4000f8e00ff */
[----:B----4-:R-:W-:Y:S01]  /*cbd0*/  @P2 IMAD.WIDE R2, R9, 0x4, R6 ;  /* 0x0000000409022825 */ /* 0x010fe200078e0206 */
[----:B------:R-:W-:-:S04]  /*cbe0*/  VOTEU.ANY UP0, P1 ;  /* 0x00000000003f7886 */ /* 0x000fc80000800100 */
[----:B------:R0:W5:Y:S02]  /*cbf0*/  @P2 LDG.E R8, desc[UR6][R2.64] ;  /* 0x0000000602082981 */ /* 0x000164000c1e1900 */
[----:B0-----:R-:W-:Y:S01]  /*cc00*/  CS2R R2, SRZ ;  /* 0x0000000000027805 */ /* 0x001fe2000001ff00 */
[----:B--2---:R-:W-:-:S05]  /*cc10*/  @P1 IMAD R14, R9, 0x40, R14 ;  /* 0x00000040090e1824 */ /* 0x004fca00078e020e */
[----:B------:R-:W-:-:S04]  /*cc20*/  @P1 SHF.R.S32.HI R7, RZ, 0x1f, R14 ;  /* 0x0000001fff071819 */ /* 0x000fc8000001140e */
[----:B------:R-:W-:-:S04]  /*cc30*/  @P1 LEA.HI R7, R7, R14, RZ, 0x6 ;  /* 0x0000000e07071211 */ /* 0x000fc800078f30ff */
[----:B------:R-:W-:Y:S02]  /*cc40*/  @P1 LOP3.LUT R7, R7, 0xffffffc0, RZ, 0xc0, !PT ;  /* 0xffffffc007071812 */ /* 0x000fe400078ec0ff */
[----:B---3--:R-:W-:Y:S02]  /*cc50*/  @P1 R2UR UR4, R15 ;  /* 0x000000000f0412ca */ /* 0x008fe400000e0000 */
[--C-:B------:R-:W-:Y:S01]  /*cc60*/  @P1 SHF.R.S32.HI R6, RZ, 0x1f, R7.reuse ;  /* 0x0000001fff061819 */ /* 0x100fe20000011407 */
[----:B------:R-:W-:-:S04]  /*cc70*/  @P1 IMAD.MOV.U32 R2, RZ, RZ, R7 ;  /* 0x000000ffff021224 */ /* 0x000fc800078e0007 */
[----:B------:R-:W-:Y:S01]  /*cc80*/  @P1 IMAD.MOV.U32 R3, RZ, RZ, R6 ;  /* 0x000000ffff031224 */ /* 0x000fe200078e0006 */
[----:B------:R-:W-:Y:S07]  /*cc90*/  @P2 BRA `(.L_x_218) ;  /* 0x0000000000142947 */ /* 0x000fee0003800000 */
[----:B------:R-:W-:Y:S05]  /*cca0*/  @!P1 BRA `(.L_x_218) ;  /* 0x0000000000109947 */ /* 0x000fea0003800000 */
[----:B------:R-:W-:Y:S02]  /*ccb0*/  ULDC.64 UR6, c[0x0][0x208] ;  /* 0x0000820000067ab9 */ /* 0x000fe40000000a00 */
[----:B------:R-:W2:Y:S04]  /*ccc0*/  LDG.E R7, desc[UR6][R4.64] ;  /* 0x0000000604077981 */ /* 0x000ea8000c1e1900 */
[----:B-----5:R-:W2:Y:S02]  /*ccd0*/  LDG.E R8, desc[UR6][R4.64+0x4] ;  /* 0x0000040604087981 */ /* 0x020ea4000c1e1900 */
[----:B--2---:R-:W-:-:S07]  /*cce0*/  IMAD.IADD R8, R8, 0x1, -R7 ;  /* 0x0000000108087824 */ /* 0x004fce00078e0a07 */
.L_x_218:
[----:B-----5:R-:W-:Y:S01]  /*ccf0*/  ISETP.GE.AND P1, PT, R8, 0x1, PT ;  /* 0x000000010800780c */ /* 0x020fe20003f26270 */
[----:B------:R-:W-:Y:S01]  /*cd00*/  UMOV UR51, URZ ;  /* 0x0000003f00337c82 */ /* 0x000fe20008000000 */
[----:B------:R-:W-:Y:S01]  /*cd10*/  @UP0 UMOV UR51, UR4 ;  /* 0x0000000400330c82 */ /* 0x000fe20008000000 */
[----:B------:R-:W-:Y:S02]  /*cd20*/  IMAD.MOV.U32 R5, RZ, RZ, RZ ;  /* 0x000000ffff057224 */ /* 0x000fe400078e00ff */
[----:B------:R-:W-:-:S08]  /*cd30*/  IMAD.MOV.U32 R4, RZ, RZ, 0x1 ;  /* 0x00000001ff047424 */ /* 0x000fd000078e00ff */
[----:B------:R-:W-:Y:S05]  /*cd40*/  @!P1 BRA `(.L_x_217) ;  /* 0x0000001800209947 */ /* 0x000fea0003800000 */
[----:B------:R-:W-:Y:S01]  /*cd50*/  R2UR UR11, R12 ;  /* 0x000000000c0b72ca */ /* 0x000fe200000e0000 */
[----:B------:R-:W-:Y:S01]  /*cd60*/  ULDC UR5, c[0x0][0x2e8] ;  /* 0x0000ba0000057ab9 */ /* 0x000fe20000000800 */
[----:B------:R-:W-:Y:S01]  /*cd70*/  R2UR UR4, R13 ;  /* 0x000000000d0472ca */ /* 0x000fe200000e0000 */
[----:B------:R-:W-:Y:S01]  /*cd80*/  UISETP.NE.AND UP0, UPT, UR5, 0x1, UPT ;  /* 0x000000010500788c */ /* 0x000fe2000bf05270 */
[----:B------:R-:W0:Y:S01]  /*cd90*/  LDC.64 R12, c[0x0][0x720] ;  /* 0x0001c800ff0c7b82 */ /* 0x000e220000000a00 */
[----:B------:R-:W-:Y:S01]  /*cda0*/  ISETP.NE.U32.AND P1, PT, R10, RZ, PT ;  /* 0x000000ff0a00720c */ /* 0x000fe20003f25070 */
[----:B------:R-:W-:Y:S01]  /*cdb0*/  VOTEU.ANY UP1, P0 ;  /* 0x00000000003f7886 */ /* 0x000fe20000020100 */
[----:B------:R-:W-:Y:S02]  /*cdc0*/  R2UR UR21, R9 ;  /* 0x00000000091572ca */ /* 0x000fe400000e0000 */
[----:B------:R-:W-:Y:S02]  /*cdd0*/  ELECT P0, URZ, PT ;  /* 0x00000000003f782f */ /* 0x000fe40003800000 */
[----:B------:R-:W-:Y:S01]  /*cde0*/  ISETP.NE.AND.EX P1, PT, R11, RZ, PT, P1 ;  /* 0x000000ff0b00720c */ /* 0x000fe20003f25310 */
[----:B-1----:R-:W-:Y:S01]  /*cdf0*/  UMOV UR12, UR20 ;  /* 0x00000014000c7c82 */ /* 0x002fe20008000000 */
[----:B------:R-:W-:Y:S01]  /*ce00*/  SHF.R.S32.HI R15, RZ, 0x1f, R9 ;  /* 0x0000001fff0f7819 */ /* 0x000fe20000011409 */
[----:B------:R-:W-:Y:S01]  /*ce10*/  IMAD.MOV.U32 R5, RZ, RZ, RZ ;  /* 0x000000ffff057224 */ /* 0x000fe200078e00ff */
[----:B------:R-:W-:Y:S01]  /*ce20*/  @UP0 ULDC UR6, c[0x0][0x2f0] ;  /* 0x0000bc0000060ab9 */ /* 0x000fe20000000800 */
[----:B------:R-:W-:Y:S01]  /*ce30*/  UIADD3 UR11, UR11, UR4, URZ ;  /* 0x000000040b0b7290 */ /* 0x000fe2000fffe03f */
[----:B------:R-:W-:Y:S01]  /*ce40*/  SEL R15, R15, RZ, !P1 ;  /* 0x000000ff0f0f7207 */ /* 0x000fe20004800000 */
[----:B------:R-:W-:Y:S01]  /*ce50*/  IMAD.MOV.U32 R4, RZ, RZ, 0x1 ;  /* 0x00000001ff047424 */ /* 0x000fe200078e00ff */
[----:B------:R-:W-:Y:S01]  /*ce60*/  @UP0 ULDC UR4, c[0x0][0x2ec] ;  /* 0x0000bb0000040ab9 */ /* 0x000fe20000000800 */
[----:B------:R-:W-:-:S02]  /*ce70*/  USEL UR13, UR21, URZ, !UP1 ;  /* 0x0000003f150d7287 */ /* 0x000fc4000c800000 */
[----:B------:R-:W-:Y:S02]  /*ce80*/  UIMAD.WIDE.U32 UR4, UR20, UR4, URZ ;  /* 0x00000004140472a5 */ /* 0x000fe4000f8e003f */
[----:B------:R-:W-:Y:S01]  /*ce90*/  VOTEU.ANY UP1, P1 ;  /* 0x00000000003f7886 */ /* 0x000fe20000820100 */
[----:B------:R-:W-:Y:S02]  /*cea0*/  USEL UR21, UR21, URZ, !UP1 ;  /* 0x0000003f15157287 */ /* 0x000fe4000c800000 */
[----:B------:R-:W-:Y:S01]  /*ceb0*/  @UP0 USHF.R.U32.HI UR12, URZ, UR6, UR5 ;  /* 0x000000063f0c0299 */ /* 0x000fe20008011605 */
[----:B0-----:R-:W-:-:S04]  /*cec0*/  IMAD R14, R15, R12, RZ ;  /* 0x0000000c0f0e7224 */ /* 0x001fc800078e02ff */
[----:B------:R-:W-:Y:S01]  /*ced0*/  IMAD R14, R13, UR21, R14 ;  /* 0x000000150d0e7c24 */ /* 0x000fe2000f8e020e */
[----:B------:R-:W-:Y:S06]  /*cee0*/  @!P0 BRA `(.L_x_217) ;  /* 0x0000001400b88947 */ /* 0x000fec0003800000 */
[----:B------:R-:W0:Y:S01]  /*cef0*/  S2R R5, SR_CgaCtaId ;  /* 0x0000000000057919 */ /* 0x000e220000008800 */
[----:B------:R-:W-:Y:S01]  /*cf00*/  MOV R0, 0x400 ;  /* 0x0000040000007802 */ /* 0x000fe20000000f00 */
[----:B------:R-:W1:Y:S03]  /*cf10*/  S2R R4, SR_CTAID.Y ;  /* 0x0000000000047919 */ /* 0x000e660000002600 */
[----:B0-----:R-:W-:Y:S01]  /*cf20*/  LEA R0, R5, R0, 0x18 ;  /* 0x0000000005007211 */ /* 0x001fe200078ec0ff */
[----:B------:R-:W-:-:S05]  /*cf30*/  IMAD.MOV.U32 R5, RZ, RZ, 0x1 ;  /* 0x00000001ff057424 */ /* 0x000fca00078e00ff */
[----:B------:R-:W-:-:S04]  /*cf40*/  SHF.L.U32 R5, R5, 0x1f, RZ ;  /* 0x0000001f05057819 */ /* 0x000fc800000006ff */
[----:B------:R-:W0:Y:S02]  /*cf50*/  SYNCS.PHASECHK.TRANS64.TRYWAIT P0, [R0+URZ+0x31620], R5 ;  /* 0x03162005000075a7 */ /* 0x000e24000800017f */
[----:B01----:R-:W-:Y:S05]  /*cf60*/  @!P0 BRA `(.L_x_219) ;  /* 0x0000001800588947 */ /* 0x003fea0003800000 */
.L_x_234:
[----:B------:R-:W1:Y:S01]  /*cf70*/  S2R R6, SR_TID.X ;  /* 0x0000000000067919 */ /* 0x000e620000002100 */
[----:B------:R-:W-:Y:S01]  /*cf80*/  IMAD.WIDE.U32 R18, R12, UR21, RZ ;  /* 0x000000150c127c25 */ /* 0x000fe2000f8e00ff */
[----:B------:R-:W-:-:S03]  /*cf90*/  SHF.R.S32.HI R4, RZ, 0x1f, R4 ;  /* 0x0000001fff047819 */ /* 0x000fc60000011404 */
[----:B------:R-:W-:Y:S01]  /*cfa0*/  IMAD.IADD R7, R19, 0x1, R14 ;  /* 0x0000000113077824 */ /* 0x000fe200078e020e */
[----:B-1----:R-:W-:-:S04]  /*cfb0*/  LOP3.LUT R6, R6, 0x7f, RZ, 0xc0, !PT ;  /* 0x0000007f06067812 */ /* 0x002fc800078ec0ff */
[----:B------:R-:W-:Y:S01]  /*cfc0*/  ISETP.NE.AND P0, PT, R6, RZ, PT ;  /* 0x000000ff0600720c */ /* 0x000fe20003f05270 */
[----:B------:R-:W-:-:S12]  /*cfd0*/  IMAD.MOV.U32 R6, RZ, RZ, 0x1 ;  /* 0x00000001ff067424 */ /* 0x000fd800078e00ff */
[----:B------:R-:W-:Y:S05]  /*cfe0*/  @P0 BRA `(.L_x_220) ;  /* 0x0000000000180947 */ /* 0x000fea0003800000 */
[----:B------:R-:W1:Y:S01]  /*cff0*/  S2R R9, SR_TID.X ;  /* 0x0000000000097919 */ /* 0x000e620000002100 */
[----:B0-----:R-:W-:-:S04]  /*d000*/  IMAD.MOV.U32 R5, RZ, RZ, 0x8100 ;  /* 0x00008100ff057424 */ /* 0x001fc800078e00ff */
[----:B------:R2:W-:Y:S01]  /*d010*/  SYNCS.ARRIVE.TRANS64 RZ, [R0+URZ+0x31610], R5 ;  /* 0x0316100500ff79a7 */ /* 0x0005e2000800003f */
[----:B-1----:R-:W-:-:S13]  /*d020*/  LOP3.LUT P1, RZ, R9, 0x1f, RZ, 0xc0, !PT ;  /* 0x0000001f09ff7812 */ /* 0x002fda000782c0ff */
[----:B--2---:R-:W-:Y:S05]  /*d030*/  @!P1 BRA `(.L_x_220) ;  /* 0x0000000000049947 */ /* 0x004fea0003800000 */
[----:B------:R-:W-:Y:S01]  /*d040*/  BPT.TRAP 0x1 ;  /* 0x000000040000795c */ /* 0x000fe20000300000 */
.L_x_220:
[----:B------:R-:W1:Y:S01]  /*d050*/  LDC.64 R16, c[0x0][0x198] ;  /* 0x00006600ff107b82 */ /* 0x000e620000000a00 */
[----:B------:R-:W-:Y:S01]  /*d060*/  R2UR UR8, R0 ;  /* 0x00000000000872ca */ /* 0x000fe200000e0000 */
[----:B------:R-:W-:Y:S01]  /*d070*/  UMOV UR6, 0x0 ;  /* 0x0000000000067882 */ /* 0x000fe20000000000 */
[----:B------:R-:W-:Y:S01]  /*d080*/  UMOV UR7, 0x14f00000 ;  /* 0x14f0000000077882 */ /* 0x000fe20000000000 */
[----:B------:R-:W-:Y:S01]  /*d090*/  UMOV UR50, URZ ;  /* 0x0000003f00327c82 */ /* 0x000fe20008000000 */
[----:B------:R-:W-:Y:S01]  /*d0a0*/  UMOV UR52, UR20 ;  /* 0x0000001400347c82 */ /* 0x000fe20008000000 */
[----:B------:R-:W-:Y:S01]  /*d0b0*/  UMOV UR53, UR21 ;  /* 0x0000001500357c82 */ /* 0x000fe20008000000 */
[----:B------:R-:W-:Y:S01]  /*d0c0*/  UMOV UR34, 0x40 ;  /* 0x0000004000227882 */ /* 0x000fe20000000000 */
[----:B------:R-:W2:Y:S01]  /*d0d0*/  LDC.64 R10, c[0x0][0x718] ;  /* 0x0001c600ff0a7b82 */ /* 0x000ea20000000a00 */
[----:B------:R-:W-:Y:S01]  /*d0e0*/  UMOV UR35, UR51 ;  /* 0x0000003300237c82 */ /* 0x000fe20008000000 */
[----:B------:R-:W-:Y:S01]  /*d0f0*/  UMOV UR36, UR20 ;  /* 0x0000001400247c82 */ /* 0x000fe20008000000 */
[----:B------:R-:W-:Y:S01]  /*d100*/  UMOV UR37, UR21 ;  /* 0x0000001500257c82 */ /* 0x000fe20008000000 */
[----:B------:R-:W-:Y:S01]  /*d110*/  UMOV UR26, 0x80 ;  /* 0x00000080001a7882 */ /* 0x000fe20000000000 */
[----:B------:R-:W-:Y:S01]  /*d120*/  UMOV UR27, UR51 ;  /* 0x00000033001b7c82 */ /* 0x000fe20008000000 */
[----:B------:R-:W-:-:S02]  /*d130*/  UIADD3 UR48, UR8, 0x14100, URZ ;  /* 0x0001410008307890 */ /* 0x000fc4000fffe03f */
[----:B------:R-:W-:Y:S02]  /*d140*/  UIADD3 UR49, UR8, 0x31610, URZ ;  /* 0x0003161008317890 */ /* 0x000fe4000fffe03f */
[----:B------:R-:W-:Y:S02]  /*d150*/  UIADD3 UR32, UR8, 0x16100, URZ ;  /* 0x0001610008207890 */ /* 0x000fe4000fffe03f */
[----:B------:R-:W-:Y:S02]  /*d160*/  UIADD3 UR24, UR8, 0x18100, URZ ;  /* 0x0001810008187890 */ /* 0x000fe4000fffe03f */
[----:B------:R-:W-:Y:S01]  /*d170*/  UIADD3 UR16, UR8, 0x1a100, URZ ;  /* 0x0001a10008107890 */ /* 0x000fe2000fffe03f */
[----:B-1----:R-:W-:Y:S01]  /*d180*/  IMAD.MOV.U32 R9, RZ, RZ, R16 ;  /* 0x000000ffff097224 */ /* 0x002fe200078e0010 */
[----:B------:R-:W-:Y:S01]  /*d190*/  UIADD3 UR30, UR8, 0x2c100, URZ ;  /* 0x0002c100081e7890 */ /* 0x000fe2000fffe03f */
[----:B------:R-:W-:Y:S01]  /*d1a0*/  UMOV UR33, UR49 ;  /* 0x0000003100217c82 */ /* 0x000fe20008000000 */
[----:B------:R-:W-:Y:S01]  /*d1b0*/  UMOV UR28, UR20 ;  /* 0x00000014001c7c82 */ /* 0x000fe20008000000 */
[----:B------:R-:W-:Y:S01]  /*d1c0*/  UMOV UR29, UR21 ;  /* 0x00000015001d7c82 */ /* 0x000fe20008000000 */
[----:B------:R-:W-:Y:S01]  /*d1d0*/  UMOV UR25, UR49 ;  /* 0x0000003100197c82 */ /* 0x000fe20008000000 */
[----:B------:R-:W-:Y:S01]  /*d1e0*/  UMOV UR18, 0xc0 ;  /* 0x000000c000127882 */ /* 0x000fe20000000000 */
[----:B--2---:R-:W-:Y:S01]  /*d1f0*/  IMAD R20, R4, R10, RZ ;  /* 0x0000000a04147224 */ /* 0x004fe200078e02ff */
[----:B------:R-:W-:Y:S01]  /*d200*/  IADD3 R4, P1, R9, 0xf0, RZ ;  /* 0x000000f009047810 */ /* 0x000fe20007f3e0ff */
[----:B------:R-:W-:Y:S01]  /*d210*/  UMOV UR19, UR51 ;  /* 0x0000003300137c82 */ /* 0x000fe20008000000 */
[----:B------:R-:W-:Y:S01]  /*d220*/  UMOV UR17, UR49 ;  /* 0x0000003100117c82 */ /* 0x000fe20008000000 */
[----:B------:R-:W-:Y:S01]  /*d230*/  IMAD R20, R11, UR20, R20 ;  /* 0x000000140b147c24 */ /* 0x000fe2000f8e0214 */
[----:B------:R-:W-:Y:S01]  /*d240*/  R2UR UR4, R4 ;  /* 0x00000000040472ca */ /* 0x000fe200000e0000 */
[----:B------:R-:W-:Y:S01]  /*d250*/  IMAD.MOV.U32 R11, RZ, RZ, R17 ;  /* 0x000000ffff0b7224 */ /* 0x000fe200078e0011 */
[----:B------:R-:W-:Y:S01]  /*d260*/  UMOV UR9, 0x10 ;  /* 0x0000001000097882 */ /* 0x000fe20000000000 */
[----:B------:R-:W-:Y:S01]  /*d270*/  UMOV UR31, UR49 ;  /* 0x00000031001f7c82 */ /* 0x000fe20008000000 */
[----:B------:R-:W-:Y:S01]  /*d280*/  UIADD3 UR40, UR8, 0x5000, URZ ;  /* 0x0000500008287890 */ /* 0x000fe2000fffe03f */
[----:B------:R-:W-:Y:S01]  /*d290*/  IMAD.X R4, RZ, RZ, R11, P1 ;  /* 0x000000ffff047224 */ /* 0x000fe200008e060b */
[----:B------:R-:W-:Y:S01]  /*d2a0*/  UMOV UR43, UR11 ;  /* 0x0000000b002b7c82 */ /* 0x000fe20008000000 */
[----:B------:R-:W-:Y:S01]  /*d2b0*/  UMOV UR44, UR12 ;  /* 0x0000000c002c7c82 */ /* 0x000fe20008000000 */
[----:B------:R-:W-:Y:S01]  /*d2c0*/  UMOV UR45, UR13 ;  /* 0x0000000d002d7c82 */ /* 0x000fe20008000000 */
[----:B------:R-:W-:Y:S01]  /*d2d0*/  UMOV UR10, UR50 ;  /* 0x00000032000a7c82 */ /* 0x000fe20008000000 */
[----:B------:R-:W-:Y:S01]  /*d2e0*/  R2UR UR5, R4 ;  /* 0x00000000040572ca */ /* 0x000fe200000e0000 */
[----:B0-----:R-:W-:Y:S01]  /*d2f0*/  IMAD.WIDE.U32 R4, R10, UR20, R2 ;  /* 0x000000140a047c25 */ /* 0x001fe2000f8e0002 */
[----:B------:R-:W-:Y:S01]  /*d300*/  UMOV UR42, 0x80 ;  /* 0x00000080002a7882 */ /* 0x000fe20000000000 */
[----:B------:R-:W-:-:S02]  /*d310*/  UIADD3 UR56, UR8, 0x7800, URZ ;  /* 0x0000780008387890 */ /* 0x000fc4000fffe03f */
[----:B------:R-:W-:Y:S01]  /*d320*/  IMAD.IADD R5, R5, 0x1, R20 ;  /* 0x0000000105057824 */ /* 0x000fe200078e0214 */
[----:B------:R-:W-:Y:S01]  /*d330*/  UMOV UR58, 0xc0 ;  /* 0x000000c0003a7882 */ /* 0x000fe20000000000 */
[----:B------:R-:W-:Y:S01]  /*d340*/  UMOV UR59, UR11 ;  /* 0x0000000b003b7c82 */ /* 0x000fe20008000000 */
[----:B------:R-:W-:Y:S01]  /*d350*/  UMOV UR60, UR12 ;  /* 0x0000000c003c7c82 */ /* 0x000fe20008000000 */
[----:B------:R-:W-:Y:S01]  /*d360*/  IMAD.WIDE.U32 R4, R12, UR21, R4 ;  /* 0x000000150c047c25 */ /* 0x000fe2000f8e0004 */
[----:B------:R-:W-:Y:S01]  /*d370*/  UMOV UR61, UR13 ;  /* 0x0000000d003d7c82 */ /* 0x000fe20008000000 */
[----:B------:R-:W0:Y:S02]  /*d380*/  LDC.64 R12, c[0x0][0x700] ;  /* 0x0001c000ff0c7b82 */ /* 0x000e240000000a00 */
[----:B------:R-:W-:Y:S01]  /*d390*/  IMAD.IADD R14, R14, 0x1, R5 ;  /* 0x000000010e0e7824 */ /* 0x000fe200078e0205 */
[----:B------:R-:W-:Y:S01]  /*d3a0*/  UTMALDG.4D [UR48], [UR4], desc[UR6] ;  /* 0x00000630040075b4 */ /* 0x000fe20008019000 */
[----:B------:R1:W-:Y:S01]  /*d3b0*/  UTMALDG.4D [UR32], [UR4], desc[UR6] ;  /* 0x00000620040075b4 */ /* 0x0003e20008019000 */
[----:B------:R2:W-:Y:S01]  /*d3c0*/  UTMALDG.4D [UR24], [UR4], desc[UR6] ;  /* 0x00000618040075b4 */ /* 0x0005e20008019000 */
[C---:B0-----:R-:W-:Y:S01]  /*d3d0*/  LEA R5, P1, R4.reuse, R12, 0x2 ;  /* 0x0000000c04057211 */ /* 0x041fe200078210ff */
[----:B------:R0:W-:Y:S03]  /*d3e0*/  UTMALDG.4D [UR16], [UR4], desc[UR6] ;  /* 0x00000610040075b4 */ /* 0x0001e60008019000 */
[----:B------:R-:W-:-:S02]  /*d3f0*/  LEA.HI.X R14, R4, R13, R14, 0x2, P1 ;  /* 0x0000000d040e7211 */ /* 0x000fc400008f140e */
[----:B------:R-:W-:Y:S01]  /*d400*/  R2UR UR14, R5 ;  /* 0x00000000050e72ca */ /* 0x000fe200000e0000 */
[----:B------:R-:W-:Y:S01]  /*d410*/  IMAD.MOV.U32 R5, RZ, RZ, 0x14000 ;  /* 0x00014000ff057424 */ /* 0x000fe200078e00ff */
[----:B------:R-:W-:Y:S02]  /*d420*/  R2UR UR15, R14 ;  /* 0x000000000e0f72ca */ /* 0x000fe400000e0000 */
[----:B------:R-:W-:Y:S02]  /*d430*/  IADD3 R4, P1, R9, 0x2f0, RZ ;  /* 0x000002f009047810 */ /* 0x000fe40007f3e0ff */
[----:B------:R-:W-:Y:S01]  /*d440*/  MOV R14, UR45 ;  /* 0x0000002d000e7c02 */ /* 0x000fe20008000f00 */
[----:B-1----:R-:W-:Y:S01]  /*d450*/  UIADD3 UR32, UR8, 0xc800, URZ ;  /* 0x0000c80008207890 */ /* 0x002fe2000fffe03f */
[----:B------:R-:W-:Y:S01]  /*d460*/  R2UR UR22, R4 ;  /* 0x00000000041672ca */ /* 0x000fe200000e0000 */
[----:B------:R-:W-:Y:S01]  /*d470*/  IMAD.X R4, RZ, RZ, R11, P1 ;  /* 0x000000ffff047224 */ /* 0x000fe200008e060b */
[----:B------:R-:W-:Y:S01]  /*d480*/  UMOV UR35, UR11 ;  /* 0x0000000b00237c82 */ /* 0x000fe20008000000 */
[----:B------:R-:W-:Y:S01]  /*d490*/  UMOV UR36, UR12 ;  /* 0x0000000c00247c82 */ /* 0x000fe20008000000 */
[----:B------:R-:W-:-:S02]  /*d4a0*/  UMOV UR37, UR13 ;  /* 0x0000000d00257c82 */ /* 0x000fc40008000000 */
[----:B------:R-:W-:Y:S01]  /*d4b0*/  R2UR UR23, R4 ;  /* 0x00000000041772ca */ /* 0x000fe200000e0000 */
[----:B------:R1:W-:Y:S01]  /*d4c0*/  UBLKCP.S.G [UR30], [UR14], UR9 ;  /* 0x0000001e0e0073ba */ /* 0x0003e20008000209 */
[----:B------:R-:W-:Y:S01]  /*d4d0*/  IADD3 R4, P1, R9, 0x3f0, RZ ;  /* 0x000003f009047810 */ /* 0x000fe20007f3e0ff */
[----:B--2---:R-:W-:Y:S01]  /*d4e0*/  UIADD3 UR24, UR8, 0x2800, URZ ;  /* 0x0000280008187890 */ /* 0x004fe2000fffe03f */
[----:B------:R2:W-:Y:S01]  /*d4f0*/  SYNCS.ARRIVE.TRANS64 RZ, [R0+URZ+0x31600], R5 ;  /* 0x0316000500ff79a7 */ /* 0x0005e2000800003f */
[----:B------:R-:W-:Y:S01]  /*d500*/  UMOV UR26, 0x40 ;  /* 0x00000040001a7882 */ /* 0x000fe20000000000 */
[----:B------:R-:W-:Y:S01]  /*d510*/  UMOV UR27, UR11 ;  /* 0x0000000b001b7c82 */ /* 0x000fe20008000000 */
[----:B------:R-:W-:Y:S01]  /*d520*/  UMOV UR28, UR12 ;  /* 0x0000000c001c7c82 */ /* 0x000fe20008000000 */
[----:B------:R-:W-:Y:S01]  /*d530*/  UMOV UR29, UR13 ;  /* 0x0000000d001d7c82 */ /* 0x000fe20008000000 */
[----:B0-----:R-:W-:Y:S01]  /*d540*/  R2UR UR4, R4 ;  /* 0x00000000040472ca */ /* 0x001fe200000e0000 */
[----:B------:R-:W-:Y:S01]  /*d550*/  IMAD.X R4, RZ, RZ, R11, P1 ;  /* 0x000000ffff047224 */ /* 0x000fe200008e060b */
[----:B------:R-:W-:Y:S01]  /*d560*/  UMOV UR7, 0x10000000 ;  /* 0x1000000000077882 */ /* 0x000fe20000000000 */
[----:B------:R-:W-:-:S02]  /*d570*/  ISETP.GE.AND P1, PT, R8, 0x41, PT ;  /* 0x000000410800780c */ /* 0x000fc40003f26270 */
[----:B--2---:R-:W-:Y:S02]  /*d580*/  MOV R5, UR43 ;  /* 0x0000002b00057c02 */ /* 0x004fe40008000f00 */
[----:B------:R-:W-:Y:S01]  /*d590*/  R2UR UR5, R4 ;  /* 0x00000000040572ca */ /* 0x000fe200000e0000 */
[----:B-1----:R-:W-:Y:S01]  /*d5a0*/  UIADD3 UR9, UR8, 0x31600, URZ ;  /* 0x0003160008097890 */ /* 0x002fe2000fffe03f */
[----:B------:R-:W-:-:S06]  /*d5b0*/  MOV R4, UR44 ;  /* 0x0000002c00047c02 */ /* 0x000fcc0008000f00 */
[----:B------:R-:W-:Y:S01]  /*d5c0*/  UMOV UR25, UR9 ;  /* 0x0000000900197c82 */ /* 0x000fe20008000000 */
[----:B------:R-:W-:Y:S01]  /*d5d0*/  UMOV UR41, UR9 ;  /* 0x0000000900297c82 */ /* 0x000fe20008000000 */
[----:B------:R0:W-:Y:S01]  /*d5e0*/  UTMALDG.4D [UR8], [UR22], desc[UR6] ;  /* 0x00000608160075b4 */ /* 0x0001e20008019000 */
[----:B------:R-:W-:Y:S01]  /*d5f0*/  UMOV UR57, UR9 ;  /* 0x0000000900397c82 */ /* 0x000fe20008000000 */
[----:B------:R-:W-:Y:S01]  /*d600*/  UMOV UR33, UR9 ;  /* 0x0000000900217c82 */ /* 0x000fe20008000000 */
[----:B------:R1:W-:Y:S01]  /*d610*/  UTMALDG.4D [UR24], [UR22], desc[UR6] ;  /* 0x00000618160075b4 */ /* 0x0003e20008019000 */
[----:B------:R2:W-:Y:S01]  /*d620*/  UTMALDG.4D [UR40], [UR22], desc[UR6] ;  /* 0x00000628160075b4 */ /* 0x0005e20008019000 */
[----:B------:R3:W-:Y:S01]  /*d630*/  UTMALDG.4D [UR56], [UR22], desc[UR6] ;  /* 0x00000638160075b4 */ /* 0x0007e20008019000 */
[----:B0-----:R-:W-:Y:S01]  /*d640*/  UMOV UR10, 0xc0 ;  /* 0x000000c0000a7882 */ /* 0x001fe20000000000 */
[----:B-1----:R-:W-:Y:S01]  /*d650*/  UIADD3 UR24, UR8, 0xf000, URZ ;  /* 0x0000f00008187890 */ /* 0x002fe2000fffe03f */
[----:B------:R-:W-:Y:S01]  /*d660*/  UMOV UR26, 0x80 ;  /* 0x00000080001a7882 */ /* 0x000fe20000000000 */
[----:B--2---:R-:W-:Y:S01]  /*d670*/  R2UR UR45, R14 ;  /* 0x000000000e2d72ca */ /* 0x004fe200000e0000 */
[----:B------:R-:W-:Y:S01]  /*d680*/  UIADD3 UR40, UR8, 0xa000, URZ ;  /* 0x0000a00008287890 */ /* 0x000fe2000fffe03f */
[----:B------:R-:W-:Y:S01]  /*d690*/  R2UR UR44, R4 ;  /* 0x00000000042c72ca */ /* 0x000fe200000e0000 */
[----:B------:R-:W-:Y:S01]  /*d6a0*/  UIADD3 UR8, UR8, 0x11800, URZ ;  /* 0x0001180008087890 */ /* 0x000fe2000fffe03f */
[----:B------:R-:W-:Y:S01]  /*d6b0*/  R2UR UR43, R5 ;  /* 0x00000000052b72ca */ /* 0x000fe200000e0000 */
[----:B------:R-:W-:Y:S01]  /*d6c0*/  UMOV UR42, UR50 ;  /* 0x00000032002a7c82 */ /* 0x000fe20008000000 */
[----:B------:R-:W-:-:S02]  /*d6d0*/  IMAD.MOV.U32 R4, RZ, RZ, RZ ;  /* 0x000000ffff047224 */ /* 0x000fc400078e00ff */
[----:B------:R-:W-:Y:S02]  /*d6e0*/  IMAD.MOV.U32 R5, RZ, RZ, 0x1 ;  /* 0x00000001ff057424 */ /* 0x000fe400078e00ff */
[----:B------:R-:W-:-:S07]  /*d6f0*/  IMAD.MOV.U32 R14, RZ, RZ, 0x1 ;  /* 0x00000001ff0e7424 */ /* 0x000fce00078e00ff */
[----:B------:R3:W-:Y:S01]  /*d700*/  UTMALDG.4D [UR40], [UR4], desc[UR6] ;  /* 0x00000628040075b4 */ /* 0x0007e20008019000 */
[----:B------:R3:W-:Y:S01]  /*d710*/  UTMALDG.4D [UR32], [UR4], desc[UR6] ;  /* 0x00000620040075b4 */ /* 0x0007e20008019000 */
[----:B------:R3:W-:Y:S01]  /*d720*/  UTMALDG.4D [UR24], [UR4], desc[UR6] ;  /* 0x00000618040075b4 */ /* 0x0007e20008019000 */
[----:B------:R3:W-:Y:S02]  /*d730*/  UTMALDG.4D [UR8], [UR4], desc[UR6] ;  /* 0x00000608040075b4 */ /* 0x0007e40008019000 */
[----:B---3--:R-:W-:Y:S05]  /*d740*/  @!P1 BRA `(.L_x_221) ;  /* 0x00000008007c9947 */ /* 0x008fea0003800000 */
[----:B------:R-:W0:Y:S01]  /*d750*/  LDC.64 R16, c[0x0][0x738] ;  /* 0x0001ce00ff107b82 */ /* 0x000e220000000a00 */
[----:B------:R-:W1:Y:S01]  /*d760*/  S2R R14, SR_CTAID.Y ;  /* 0x00000000000e7919 */ /* 0x000e620000002600 */
[----:B------:R-:W-:Y:S02]  /*d770*/  VIADD R8, R8, 0x3f ;  /* 0x0000003f08087836 */ /* 0x000fe40000000000 */
[----:B0-----:R-:W-:-:S04]  /*d780*/  IMAD.WIDE.U32 R4, R16, UR21, R2 ;  /* 0x0000001510047c25 */ /* 0x001fc8000f8e0002 */
[----:B------:R-:W-:-:S04]  /*d790*/  IMAD R16, R15, R16, RZ ;  /* 0x000000100f107224 */ /* 0x000fc800078e02ff */
[----:B------:R-:W-:Y:S01]  /*d7a0*/  IMAD R16, R17, UR21, R16 ;  /* 0x0000001511107c24 */ /* 0x000fe2000f8e0210 */
[----:B-1----:R-:W-:-:S03]  /*d7b0*/  SHF.R.S32.HI R14, RZ, 0x1f, R14 ;  /* 0x0000001fff0e7819 */ /* 0x002fc6000001140e */
[----:B------:R-:W-:Y:S02]  /*d7c0*/  IMAD.IADD R5, R5, 0x1, R16 ;  /* 0x0000000105057824 */ /* 0x000fe400078e0210 */
[----:B------:R-:W0:Y:S02]  /*d7d0*/  LDC.64 R16, c[0x0][0x730] ;  /* 0x0001cc00ff107b82 */ /* 0x000e240000000a00 */
[----:B0-----:R-:W-:Y:S02]  /*d7e0*/  IMAD R6, R14, R16, RZ ;  /* 0x000000100e067224 */ /* 0x001fe400078e02ff */
[----:B------:R-:W-:Y:S01]  /*d7f0*/  IMAD.WIDE.U32 R4, R16, UR20, R4 ;  /* 0x0000001410047c25 */ /* 0x000fe2000f8e0004 */
[----:B------:R-:W0:Y:S03]  /*d800*/  S2R R14, SR_TID.X ;  /* 0x00000000000e7919 */ /* 0x000e260000002100 */
[----:B------:R-:W-:-:S02]  /*d810*/  IMAD R6, R17, UR20, R6 ;  /* 0x0000001411067c24 */ /* 0x000fc4000f8e0206 */
[----:B------:R-:W1:Y:S02]  /*d820*/  LDC.64 R16, c[0x0][0x728] ;  /* 0x0001ca00ff107b82 */ /* 0x000e640000000a00 */
[----:B------:R-:W-:Y:S01]  /*d830*/  IMAD.IADD R6, R5, 0x1, R6 ;  /* 0x0000000105067824 */ /* 0x000fe200078e0206 */
[----:B-1----:R-:W-:Y:S01]  /*d840*/  LEA R5, P1, R4, R16, 0x2 ;  /* 0x0000001004057211 */ /* 0x002fe200078210ff */
[----:B------:R-:W-:-:S03]  /*d850*/  IMAD.MOV.U32 R16, RZ, RZ, RZ ;  /* 0x000000ffff107224 */ /* 0x000fc600078e00ff */
[----:B------:R-:W-:Y:S01]  /*d860*/  LEA.HI.X R17, R4, R17, R6, 0x2, P1 ;  /* 0x0000001104117211 */ /* 0x000fe200008f1406 */
[----:B------:R-:W-:Y:S02]  /*d870*/  IMAD.MOV.U32 R6, RZ, RZ, R18 ;  /* 0x000000ffff067224 */ /* 0x000fe400078e0012 */
[----:B------:R-:W-:Y:S02]  /*d880*/  IMAD.MOV.U32 R4, RZ, RZ, RZ ;  /* 0x000000ffff047224 */ /* 0x000fe400078e00ff */
[----:B------:R-:W-:-:S04]  /*d890*/  IMAD.WIDE.U32 R6, R10, UR20, R6 ;  /* 0x000000140a067c25 */ /* 0x000fc8000f8e0006 */
[----:B------:R-:W-:Y:S01]  /*d8a0*/  IMAD.MOV.U32 R18, RZ, RZ, RZ ;  /* 0x000000ffff127224 */ /* 0x000fe200078e00ff */
[----:B------:R-:W-:-:S04]  /*d8b0*/  IADD3 R10, P1, R2, R6, RZ ;  /* 0x00000006020a7210 */ /* 0x000fc80007f3e0ff */
[----:B------:R-:W-:Y:S02]  /*d8c0*/  IADD3.X R6, R3, R20, R7, P1, !PT ;  /* 0x0000001403067210 */ /* 0x000fe40000ffe407 */
[C---:B------:R-:W-:Y:S02]  /*d8d0*/  LEA R12, P1, R10.reuse, R12, 0x2 ;  /* 0x0000000c0a0c7211 */ /* 0x040fe400078210ff */
[----:B------:R-:W-:Y:S02]  /*d8e0*/  SHF.R.S32.HI R7, RZ, 0x1f, R8 ;  /* 0x0000001fff077819 */ /* 0x000fe40000011408 */
[----:B------:R-:W-:Y:S01]  /*d8f0*/  LEA.HI.X R10, R10, R13, R6, 0x2, P1 ;  /* 0x0000000d0a0a7211 */ /* 0x000fe200008f1406 */
[----:B------:R-:W-:Y:S01]  /*d900*/  IMAD.U32 R13, RZ, RZ, UR51 ;  /* 0x00000033ff0d7e24 */ /* 0x000fe2000f8e00ff */
[----:B------:R-:W-:Y:S01]  /*d910*/  LEA.HI R8, R7, R8, RZ, 0x6 ;  /* 0x0000000807087211 */ /* 0x000fe200078f30ff */
[----:B------:R-:W-:Y:S01]  /*d920*/  IMAD.MOV.U32 R6, RZ, RZ, 0x1 ;  /* 0x00000001ff067424 */ /* 0x000fe200078e00ff */
[----:B------:R-:W-:-:S02]  /*d930*/  IADD3 R7, P1, R12, 0x100, RZ ;  /* 0x000001000c077810 */ /* 0x000fc40007f3e0ff */
[----:B0-----:R-:W-:Y:S01]  /*d940*/  LOP3.LUT R12, R14, 0x1f, RZ, 0xc0, !PT ;  /* 0x0000001f0e0c7812 */ /* 0x001fe200078ec0ff */
[----:B------:R-:W-:Y:S01]  /*d950*/  IMAD.MOV.U32 R14, RZ, RZ, 0x1 ;  /* 0x00000001ff0e7424 */ /* 0x000fe200078e00ff */
[----:B------:R-:W-:Y:S01]  /*d960*/  LEA.HI.SX32 R8, R8, 0xffffffff, 0x1a ;  /* 0xffffffff08087811 */ /* 0x000fe200078fd2ff */
[----:B------:R-:W-:-:S08]  /*d970*/  IMAD.X R10, RZ, RZ, R10, P1 ;  /* 0x000000ffff0a7224 */ /* 0x000fd000008e060a */
.L_x_226:
[----:B------:R-:W-:-:S04]  /*d980*/  SHF.L.U32 R9, R14, 0x1f, RZ ;  /* 0x0000001f0e097819 */ /* 0x000fc800000006ff */
[----:B0-----:R-:W0:Y:S02]  /*d990*/  SYNCS.PHASECHK.TRANS64.TRYWAIT P1, [R0+URZ+0x31638], R9 ;  /* 0x03163809000075a7 */ /* 0x001e24000802017f */
[----:B01---5:R-:W-:Y:S05]  /*d9a0*/  @!P1 BRA `(.L_x_222) ;  /* 0x0000000c00dc9947 */ /* 0x023fea0003800000 */
.L_x_235:
[----:B------:R-:W-:Y:S05]  /*d9b0*/  @P0 BRA `(.L_x_223) ;  /* 0x0000000000140947 */ /* 0x000fea0003800000 */
[----:B------:R-:W-:Y:S01]  /*d9c0*/  ISETP.NE.AND P1, PT, R12, RZ, PT ;  /* 0x000000ff0c00720c */ /* 0x000fe20003f25270 */
[----:B0-----:R-:W-:-:S04]  /*d9d0*/  IMAD.MOV.U32 R9, RZ, RZ, 0x8100 ;  /* 0x00008100ff097424 */ /* 0x001fc800078e00ff */
[----:B------:R1:W-:Y:S08]  /*d9e0*/  SYNCS.ARRIVE.TRANS64 RZ, [R0+URZ+0x31630], R9 ;  /* 0x0316300900ff79a7 */ /* 0x0003f0000800003f */
[----:B------:R-:W-:Y:S05]  /*d9f0*/  @!P1 BRA `(.L_x_223) ;  /* 0x0000000000049947 */ /* 0x000fea0003800000 */
[----:B------:R-:W-:Y:S01]  /*da00*/  BPT.TRAP 0x1 ;  /* 0x000000040000795c */ /* 0x000fe20000300000 */
.L_x_223:
[----:B------:R2:W-:Y:S02]  /*da10*/  STL.64 [R1+0x8], R2 ;  /* 0x0000080201007387 */ /* 0x0005e40000100a00 */
[----:B--2---:R-:W0:Y:S02]  /*da20*/  LDC.64 R2, c[0x0][0x198] ;  /* 0x00006600ff027b82 */ /* 0x004e240000000a00 */
[----:B01----:R-:W-:-:S05]  /*da30*/  IMAD.MOV.U32 R9, RZ, RZ, R2 ;  /* 0x000000ffff097224 */ /* 0x003fca00078e0002 */
[----:B------:R-:W-:-:S04]  /*da40*/  IADD3 R11, P1, R9, 0x1f0, RZ ;  /* 0x000001f0090b7810 */ /* 0x000fc80007f3e0ff */
[----:B------:R-:W-:Y:S01]  /*da50*/  R2UR UR6, R11 ;  /* 0x000000000b0672ca */ /* 0x000fe200000e0000 */
[----:B------:R-:W-:Y:S02]  /*da60*/  IMAD.MOV.U32 R11, RZ, RZ, R3 ;  /* 0x000000ffff0b7224 */ /* 0x000fe400078e0003 */
[----:B------:R0:W5:Y:S01]  /*da70*/  LDL.LU.64 R2, [R1+0x8] ;  /* 0x0000080001027983 */ /* 0x0001620000300a00 */
[----:B------:R-:W-:Y:S01]  /*da80*/  R2UR UR14, R0 ;  /* 0x00000000000e72ca */ /* 0x000fe200000e0000 */
[----:B------:R-:W-:Y:S01]  /*da90*/  IMAD.X R19, RZ, RZ, R11, P1 ;  /* 0x000000ffff137224 */ /* 0x000fe200008e060b */
[----:B------:R-:W-:Y:S01]  /*daa0*/  R2UR UR19, R13 ;  /* 0x000000000d1372ca */ /* 0x000fe200000e0000 */
[----:B------:R-:W1:Y:S01]  /*dab0*/  S2R R12, SR_TID.X ;  /* 0x00000000000c7919 */ /* 0x000e620000002100 */
[----:B------:R-:W-:Y:S01]  /*dac0*/  VIADD R16, R16, 0x1 ;  /* 0x0000000110107836 */ /* 0x000fe20000000000 */
[----:B------:R-:W-:Y:S01]  /*dad0*/  UMOV UR8, 0x0 ;  /* 0x0000000000087882 */ /* 0x000fe20000000000 */
[----:B------:R-:W-:Y:S01]  /*dae0*/  R2UR UR7, R19 ;  /* 0x00000000130772ca */ /* 0x000fe200000e0000 */
[----:B------:R-:W-:Y:S01]  /*daf0*/  UMOV UR9, 0x14f00000 ;  /* 0x14f0000000097882 */ /* 0x000fe20000000000 */
[----:B------:R-:W-:Y:S01]  /*db00*/  UMOV UR18, URZ ;  /* 0x0000003f00127c82 */ /* 0x000fe20008000000 */
[C---:B------:R-:W-:Y:S01]  /*db10*/  ISETP.NE.AND P1, PT, R16.reuse, 0x2, PT ;  /* 0x000000021000780c */ /* 0x040fe20003f25270 */
[----:B------:R-:W-:Y:S01]  /*db20*/  UMOV UR34, 0x40 ;  /* 0x0000004000227882 */ /* 0x000fe20000000000 */
[----:B------:R-:W-:Y:S01]  /*db30*/  R2UR UR4, R5 ;  /* 0x00000000050472ca */ /* 0x000fe200000e0000 */
[----:B------:R-:W-:Y:S01]  /*db40*/  UMOV UR36, UR20 ;  /* 0x0000001400247c82 */ /* 0x000fe20008000000 */
[----:B------:R-:W-:Y:S01]  /*db50*/  UIADD3 UR16, UR14, 0x24100, URZ ;  /* 0x000241000e107890 */ /* 0x000fe2000fffe03f */
[----:B------:R-:W-:Y:S01]  /*db60*/  R2UR UR5, R17 ;  /* 0x00000000110572ca */ /* 0x000fe200000e0000 */
[----:B------:R-:W-:Y:S01]  /*db70*/  UIADD3 UR17, UR14, 0x31630, URZ ;  /* 0x000316300e117890 */ /* 0x000fe2000fffe03f */
[----:B------:R-:W-:Y:S01]  /*db80*/  SEL R19, RZ, 0x1, P1 ;  /* 0x00000001ff137807 */ /* 0x000fe20000800000 */
[----:B------:R-:W-:Y:S01]  /*db90*/  UIADD3 UR32, UR14, 0x26100, URZ ;  /* 0x000261000e207890 */ /* 0x000fe2000fffe03f */
[----:B------:R-:W-:Y:S01]  /*dba0*/  SEL R16, R16, RZ, P1 ;  /* 0x000000ff10107207 */ /* 0x000fe20000800000 */
[----:B------:R-:W-:Y:S01]  /*dbb0*/  UIADD3 UR24, UR14, 0x28100, URZ ;  /* 0x000281000e187890 */ /* 0x000fe2000fffe03f */
[----:B------:R-:W-:Y:S01]  /*dbc0*/  LOP3.LUT R6, R6, R19, RZ, 0x3c, !PT ;  /* 0x0000001306067212 */ /* 0x000fe200078e3cff */
        /* <DEDUP_REMOVED lines=14> */
[----:B-1----:R-:W-:-:S04]  /*dcb0*/  LOP3.LUT R12, R12, 0x7f, RZ, 0xc0, !PT ;  /* 0x0000007f0c0c7812 */ /* 0x002fc800078ec0ff */
[----:B------:R-:W-:Y:S01]  /*dcc0*/  ISETP.NE.AND P2, PT, R12, RZ, PT ;  /* 0x000000ff0c00720c */ /* 0x000fe20003f45270 */
[----:B------:R0:W-:Y:S01]  /*dcd0*/  UTMALDG.4D [UR24], [UR6], desc[UR8] ;  /* 0x00000818060075b4 */ /* 0x0001e20008019000 */
[----:B------:R-:W1:Y:S01]  /*dce0*/  S2R R12, SR_TID.X ;  /* 0x00000000000c7919 */ /* 0x000e620000002100 */
[----:B--2---:R-:W-:Y:S02]  /*dcf0*/  UIADD3 UR16, UR14, 0x2a100, URZ ;  /* 0x0002a1000e107890 */ /* 0x004fe4000fffe03f */
[----:B------:R-:W-:Y:S01]  /*dd00*/  UIADD3 UR14, UR14, 0x2c300, URZ ;  /* 0x0002c3000e0e7890 */ /* 0x000fe2000fffe03f */
[----:B------:R-:W-:-:S06]  /*dd10*/  UMOV UR18, 0xc0 ;  /* 0x000000c000127882 */ /* 0x000fcc0000000000 */
[----:B------:R0:W-:Y:S02]  /*dd20*/  UTMALDG.4D [UR16], [UR6], desc[UR8] ;  /* 0x00000810060075b4 */ /* 0x0001e40008019000 */
[----:B------:R0:W-:Y:S01]  /*dd30*/  UBLKCP.S.G [UR14], [UR4], UR10 ;  /* 0x0000000e040073ba */ /* 0x0001e2000800020a */
[----:B------:R-:W2:Y:S01]  /*dd40*/  SYNCS.PHASECHK.TRANS64.TRYWAIT P1, [R19+URZ+0x31620], R20 ;  /* 0x03162014130075a7 */ /* 0x000ea2000802017f */
[----:B-1----:R-:W-:Y:S01]  /*dd50*/  LOP3.LUT R12, R12, 0x1f, RZ, 0xc0, !PT ;  /* 0x0000001f0c0c7812 */ /* 0x002fe200078ec0ff */
[----:B0-2---:R-:W-:Y:S06]  /*dd60*/  @!P1 BRA `(.L_x_224) ;  /* 0x0000000c00009947 */ /* 0x005fec0003800000 */
.L_x_237:
[----:B------:R-:W-:Y:S01]  /*dd70*/  LOP3.LUT R14, R14, 0x1, RZ, 0x3c, !PT ;  /* 0x000000010e0e7812 */ /* 0x000fe200078e3cff */
[----:B------:R-:W-:Y:S06]  /*dd80*/  @P2 BRA `(.L_x_225) ;  /* 0x0000000000142947 */ /* 0x000fec0003800000 */
[----:B------:R-:W-:Y:S01]  /*dd90*/  ISETP.NE.AND P1, PT, R12, RZ, PT ;  /* 0x000000ff0c00720c */ /* 0x000fe20003f25270 */
[----:B0-----:R-:W-:-:S04]  /*dda0*/  IMAD.MOV.U32 R20, RZ, RZ, 0x8100 ;  /* 0x00008100ff147424 */ /* 0x001fc800078e00ff */
[----:B------:R1:W-:Y:S08]  /*ddb0*/  SYNCS.ARRIVE.TRANS64 RZ, [R19+URZ+0x31610], R20 ;  /* 0x0316101413ff79a7 */ /* 0x0003f0000800003f */
[----:B------:R-:W-:Y:S05]  /*ddc0*/  @!P1 BRA `(.L_x_225) ;  /* 0x0000000000049947 */ /* 0x000fea0003800000 */
[----:B------:R-:W-:Y:S01]  /*ddd0*/  BPT.TRAP 0x1 ;  /* 0x000000040000795c */ /* 0x000fe20000300000 */
.L_x_225:
        /* <DEDUP_REMOVED lines=24> */
[----:B------:R-:W-:Y:S01]  /*df60*/  VIADD R4, R4, 0x40 ;  /* 0x0000004004047836 */ /* 0x000fe20000000000 */
        /* <DEDUP_REMOVED lines=23> */
[----:B------:R-:W-:Y:S01]  /*e0e0*/  IMAD.X R10, RZ, RZ, R10, P3 ;  /* 0x000000ffff0a7224 */ /* 0x000fe200018e060a */
[----:B------:R2:W-:Y:S01]  /*e0f0*/  UTMALDG.4D [UR24], [UR4], desc[UR6] ;  /* 0x00000618040075b4 */ /* 0x0005e20008019000 */
[----:B------:R2:W-:Y:S01]  /*e100*/  UTMALDG.4D [UR16], [UR4], desc[UR6] ;  /* 0x00000610040075b4 */ /* 0x0005e20008019000 */
[----:B------:R2:W-:Y:S02]  /*e110*/  UBLKCP.S.G [UR8], [UR14], UR10 ;  /* 0x000000080e0073ba */ /* 0x0005e4000800020a */
[----:B--2---:R-:W-:Y:S05]  /*e120*/  @!P1 BRA `(.L_x_226) ;  /* 0xfffffff800149947 */ /* 0x004fea000383ffff */
[----:B------:R-:W-:-:S07]  /*e130*/  VIADD R5, R16, 0x1 ;  /* 0x0000000110057836 */ /* 0x000fce0000000000 */
.L_x_221:
[----:B------:R-:W2:Y:S01]  /*e140*/  S2R R8, SR_CTAID.Y ;  /* 0x0000000000087919 */ /* 0x000ea20000002600 */
[----:B------:R-:W-:Y:S01]  /*e150*/  SHF.L.U32 R7, R14, 0x1f, RZ ;  /* 0x0000001f0e077819 */ /* 0x000fe200000006ff */
[----:B------:R-:W3:Y:S03]  /*e160*/  LDC.64 R16, c[0x0][0x730] ;  /* 0x0001cc00ff107b82 */ /* 0x000ee60000000a00 */
[----:B------:R-:W4:Y:S05]  /*e170*/  SYNCS.PHASECHK.TRANS64.TRYWAIT P1, [R0+URZ+0x31638], R7 ;  /* 0x03163807000075a7 */ /* 0x000f2a000802017f */
[----:B------:R-:W0:Y:S01]  /*e180*/  LDC.64 R12, c[0x0][0x738] ;  /* 0x0001ce00ff0c7b82 */ /* 0x000e220000000a00 */
[----:B---3-5:R-:W-:Y:S01]  /*e190*/  IMAD.WIDE.U32 R2, R16, UR20, R2 ;  /* 0x0000001410027c25 */ /* 0x028fe2000f8e0002 */
[----:B--2---:R-:W-:-:S05]  /*e1a0*/  SHF.R.S32.HI R8, RZ, 0x1f, R8 ;  /* 0x0000001fff087819 */ /* 0x004fca0000011408 */
[----:B------:R-:W-:-:S04]  /*e1b0*/  IMAD R8, R8, R16, RZ ;  /* 0x0000001008087224 */ /* 0x000fc800078e02ff */
[----:B------:R-:W-:-:S04]  /*e1c0*/  IMAD R17, R17, UR20, R8 ;  /* 0x0000001411117c24 */ /* 0x000fc8000f8e0208 */
[----:B------:R-:W-:Y:S02]  /*e1d0*/  IMAD.IADD R3, R17, 0x1, R3 ;  /* 0x0000000111037824 */ /* 0x000fe400078e0203 */
[----:B0-----:R-:W-:Y:S02]  /*e1e0*/  IMAD R8, R15, R12, RZ ;  /* 0x0000000c0f087224 */ /* 0x001fe400078e02ff */
[----:B------:R-:W-:-:S04]  /*e1f0*/  IMAD.WIDE.U32 R2, R12, UR21, R2 ;  /* 0x000000150c027c25 */ /* 0x000fc8000f8e0002 */
[----:B------:R-:W-:Y:S01]  /*e200*/  IMAD R13, R13, UR21, R8 ;  /* 0x000000150d0d7c24 */ /* 0x000fe2000f8e0208 */
[----:B----4-:R-:W-:Y:S06]  /*e210*/  @!P1 BRA `(.L_x_227) ;  /* 0x0000000400ec9947 */ /* 0x010fec0003800000 */
.L_x_238:
[----:B0-----:R-:W-:Y:S01]  /*e220*/  IMAD.IADD R7, R13, 0x1, R3 ;  /* 0x000000010d077824 */ /* 0x001fe200078e0203 */
[----:B------:R-:W-:Y:S06]  /*e230*/  @P0 BRA `(.L_x_228) ;  /* 0x0000000000180947 */ /* 0x000fec0003800000 */
[----:B------:R-:W0:Y:S01]  /*e240*/  S2R R8, SR_TID.X ;  /* 0x0000000000087919 */ /* 0x000e220000002100 */
[----:B------:R-:W-:-:S04]  /*e250*/  IMAD.MOV.U32 R13, RZ, RZ, 0x8100 ;  /* 0x00008100ff0d7424 */ /* 0x000fc800078e00ff */
[----:B------:R2:W-:Y:S01]  /*e260*/  SYNCS.ARRIVE.TRANS64 RZ, [R0+URZ+0x31630], R13 ;  /* 0x0316300d00ff79a7 */ /* 0x0005e2000800003f */
[----:B0-----:R-:W-:-:S13]  /*e270*/  LOP3.LUT P0, RZ, R8, 0x1f, RZ, 0xc0, !PT ;  /* 0x0000001f08ff7812 */ /* 0x001fda000780c0ff */
[----:B--2---:R-:W-:Y:S05]  /*e280*/  @!P0 BRA `(.L_x_228) ;  /* 0x0000000000048947 */ /* 0x004fea0003800000 */
[----:B------:R-:W-:Y:S01]  /*e290*/  BPT.TRAP 0x1 ;  /* 0x000000040000795c */ /* 0x000fe20000300000 */
.L_x_228:
[----:B------:R-:W0:Y:S01]  /*e2a0*/  LDC.64 R12, c[0x0][0x728] ;  /* 0x0001ca00ff0c7b82 */ /* 0x000e220000000a00 */
[C---:B------:R-:W-:Y:S01]  /*e2b0*/  IADD3 R2, P0, R4.reuse, R2, RZ ;  /* 0x0000000204027210 */ /* 0x040fe20007f1e0ff */
[----:B------:R-:W-:Y:S01]  /*e2c0*/  UMOV UR6, 0x0 ;  /* 0x0000000000067882 */ /* 0x000fe20000000000 */
[C---:B------:R-:W-:Y:S01]  /*e2d0*/  R2UR UR43, R4.reuse ;  /* 0x00000000042b72ca */ /* 0x040fe200000e0000 */
[----:B------:R-:W-:Y:S01]  /*e2e0*/  UMOV UR7, 0x14f00000 ;  /* 0x14f0000000077882 */ /* 0x000fe20000000000 */
[----:B------:R-:W-:Y:S01]  /*e2f0*/  LEA.HI.X.SX32 R3, R4, R7, 0x1, P0 ;  /* 0x0000000704037211 */ /* 0x000fe200000f0eff */
        /* <DEDUP_REMOVED lines=10> */
[----:B------:R-:W-:Y:S01]  /*e3a0*/  UIADD3 UR43, UR43, UR51, URZ ;  /* 0x000000332b2b7290 */ /* 0x000fe2000fffe03f */
[----:B------:R-:W-:Y:S01]  /*e3b0*/  LOP3.LUT R4, R14, 0x1, RZ, 0x3c, !PT ;  /* 0x000000010e047812 */ /* 0x000fe200078e3cff */
[----:B------:R-:W-:Y:S01]  /*e3c0*/  UMOV UR18, 0xc0 ;  /* 0x000000c000127882 */ /* 0x000fe20000000000 */
[----:B------:R-:W-:Y:S01]  /*e3d0*/  UMOV UR10, 0x10 ;  /* 0x00000010000a7882 */ /* 0x000fe20000000000 */
[----:B------:R-:W-:-:S02]  /*e3e0*/  UIADD3 UR40, UR8, 0x24100, URZ ;  /* 0x0002410008287890 */ /* 0x000fc4000fffe03f */
[----:B------:R-:W-:Y:S01]  /*e3f0*/  UIADD3 UR41, UR8, 0x31630, URZ ;  /* 0x0003163008297890 */ /* 0x000fe2000fffe03f */
[C---:B0-----:R-:W-:Y:S01]  /*e400*/  LEA R12, P0, R2.reuse, R12, 0x2 ;  /* 0x0000000c020c7211 */ /* 0x041fe200078010ff */
[----:B------:R-:W-:Y:S02]  /*e410*/  UIADD3 UR32, UR8, 0x26100, URZ ;  /* 0x0002610008207890 */ /* 0x000fe4000fffe03f */
[----:B------:R-:W-:Y:S01]  /*e420*/  UIADD3 UR24, UR8, 0x28100, URZ ;  /* 0x0002810008187890 */ /* 0x000fe2000fffe03f */
[----:B------:R-:W-:Y:S01]  /*e430*/  LEA.HI.X R13, R2, R13, R3, 0x2, P0 ;  /* 0x0000000d020d7211 */ /* 0x000fe200000f1403 */
[----:B------:R-:W-:Y:S01]  /*e440*/  UIADD3 UR16, UR8, 0x2a100, URZ ;  /* 0x0002a10008107890 */ /* 0x000fe2000fffe03f */
[----:B------:R-:W-:Y:S01]  /*e450*/  IADD3 R9, P0, R9, 0x1f0, RZ ;  /* 0x000001f009097810 */ /* 0x000fe20007f1e0ff */
[----:B------:R-:W-:Y:S01]  /*e460*/  UIADD3 UR8, UR8, 0x2c300, URZ ;  /* 0x0002c30008087890 */ /* 0x000fe2000fffe03f */
[----:B------:R-:W-:Y:S01]  /*e470*/  R2UR UR14, R12 ;  /* 0x000000000c0e72ca */ /* 0x000fe200000e0000 */
[----:B------:R-:W-:Y:S01]  /*e480*/  UMOV UR33, UR41 ;  /* 0x0000002900217c82 */ /* 0x000fe20008000000 */
[----:B------:R-:W-:Y:S01]  /*e490*/  R2UR UR4, R9 ;  /* 0x00000000090472ca */ /* 0x000fe200000e0000 */
[----:B------:R-:W-:Y:S01]  /*e4a0*/  IMAD.X R11, RZ, RZ, R11, P0 ;  /* 0x000000ffff0b7224 */ /* 0x000fe200000e060b */
[----:B------:R-:W-:Y:S01]  /*e4b0*/  R2UR UR15, R13 ;  /* 0x000000000d0f72ca */ /* 0x000fe200000e0000 */
[----:B------:R-:W-:Y:S01]  /*e4c0*/  UMOV UR35, UR43 ;  /* 0x0000002b00237c82 */ /* 0x000fe20008000000 */
[----:B------:R-:W-:Y:S01]  /*e4d0*/  UMOV UR25, UR41 ;  /* 0x0000002900197c82 */ /* 0x000fe20008000000 */
[----:B------:R-:W-:Y:S01]  /*e4e0*/  UMOV UR27, UR43 ;  /* 0x0000002b001b7c82 */ /* 0x000fe20008000000 */
[----:B------:R-:W-:Y:S01]  /*e4f0*/  R2UR UR5, R11 ;  /* 0x000000000b0572ca */ /* 0x000fe200000e0000 */
[----:B------:R-:W-:Y:S01]  /*e500*/  UMOV UR17, UR41 ;  /* 0x0000002900117c82 */ /* 0x000fe20008000000 */
[----:B------:R-:W-:Y:S01]  /*e510*/  UMOV UR19, UR43 ;  /* 0x0000002b00137c82 */ /* 0x000fe20008000000 */
[----:B------:R-:W-:Y:S01]  /*e520*/  UMOV UR9, UR41 ;  /* 0x0000002900097c82 */ /* 0x000fe20008000000 */
        /* <DEDUP_REMOVED lines=9> */
[----:B0-----:R-:W-:Y:S01]  /*e5c0*/  NOP ;  /* 0x0000000000007918 */ /* 0x001fe20000000000 */
.L_x_217:
[----:B------:R-:W-:Y:S05]  /*e5d0*/  WARPSYNC.ALL ;  /* 0x0000000000007948 */ /* 0x000fea0003800000 */
[----:B------:R-:W-:-:S13]  /*e5e0*/  ELECT P0, URZ, PT ;  /* 0x00000000003f782f */ /* 0x000fda0003800000 */
[----:B------:R-:W-:Y:S05]  /*e5f0*/  @!P0 BRA `(.L_x_117) ;  /* 0x0000000000708947 */ /* 0x000fea0003800000 */
[----:B------:R-:W-:-:S04]  /*e600*/  LOP3.LUT R21, R21, 0x2, RZ, 0xfc, !PT ;  /* 0x0000000215157812 */ /* 0x000fc800078efcff */
[----:B------:R-:W-:-:S13]  /*e610*/  ISETP.NE.AND P1, PT, R21, 0x3, PT ;  /* 0x000000031500780c */ /* 0x000fda0003f25270 */
[----:B------:R-:W-:Y:S05]  /*e620*/  @!P1 BRA `(.L_x_229) ;  /* 0x0000000000049947 */ /* 0x000fea0003800000 */
[----:B-1----:R-:W-:Y:S01]  /*e630*/  BPT.TRAP 0x1 ;  /* 0x000000040000795c */ /* 0x002fe20000300000 */
.L_x_229:
[----:B------:R-:W0:Y:S01]  /*e640*/  S2R R3, SR_CgaCtaId ;  /* 0x0000000000037919 */ /* 0x000e220000008800 */
[----:B------:R-:W-:-:S04]  /*e650*/  MOV R2, 0x400 ;  /* 0x0000040000027802 */ /* 0x000fc80000000f00 */
[----:B0-----:R-:W-:Y:S02]  /*e660*/  LEA R7, R3, R2, 0x18 ;  /* 0x0000000203077211 */ /* 0x001fe400078ec0ff */
[----:B------:R-:W-:-:S03]  /*e670*/  SHF.L.U32 R3, R0, 0x1f, RZ ;  /* 0x0000001f00037819 */ /* 0x000fc600000006ff */
[----:B------:R-:W-:-:S04]  /*e680*/  VIADD R2, R7, 0x31620 ;  /* 0x0003162007027836 */ /* 0x000fc80000000000 */
[----:B------:R-:W-:-:S04]  /*e690*/  IMAD R6, R5, 0x8, R2 ;  /* 0x0000000805067824 */ /* 0x000fc800078e0202 */
[----:B------:R-:W0:Y:S02]  /*e6a0*/  SYNCS.PHASECHK.TRANS64.TRYWAIT P0, [R6+URZ], R3 ;  /* 0x00000003060075a7 */ /* 0x000e24000800017f */
[----:B0-----:R-:W-:Y:S05]  /*e6b0*/  @!P0 BRA `(.L_x_230) ;  /* 0x0000000000d88947 */ /* 0x001fea0003800000 */
.L_x_239:
[----:B------:R-:W-:-:S05]  /*e6c0*/  VIADD R5, R5, 0x1 ;  /* 0x0000000105057836 */ /* 0x000fca0000000000 */
[----:B------:R-:W-:-:S04]  /*e6d0*/  ISETP.NE.AND P0, PT, R5, 0x2, PT ;  /* 0x000000020500780c */ /* 0x000fc80003f05270 */
[----:B0-----:R-:W-:Y:S02]  /*e6e0*/  SEL R3, RZ, 0x1, P0 ;  /* 0x00000001ff037807 */ /* 0x001fe40000000000 */
[----:B------:R-:W-:Y:S02]  /*e6f0*/  SEL R5, R5, RZ, P0 ;  /* 0x000000ff05057207 */ /* 0x000fe40000000000 */
[----:B------:R-:W-:-:S03]  /*e700*/  LOP3.LUT R0, R0, R3, RZ, 0x3c, !PT ;  /* 0x0000000300007212 */ /* 0x000fc600078e3cff */
[----:B------:R-:W-:Y:S01]  /*e710*/  IMAD R5, R5, 0x8, R2 ;  /* 0x0000000805057824 */ /* 0x000fe200078e0202 */
[----:B------:R-:W-:-:S04]  /*e720*/  SHF.L.U32 R0, R0, 0x1f, RZ ;  /* 0x0000001f00007819 */ /* 0x000fc800000006ff */
[----:B------:R-:W0:Y:S02]  /*e730*/  SYNCS.PHASECHK.TRANS64.TRYWAIT P0, [R5+URZ], R0 ;  /* 0x00000000050075a7 */ /* 0x000e24000800017f */
[----:B0-----:R-:W-:Y:S05]  /*e740*/  @!P0 BRA `(.L_x_231) ;  /* 0x0000000000c88947 */ /* 0x001fea0003800000 */
.L_x_240:
[----:B------:R-:W-:Y:S05]  /*e750*/  @!P1 BRA `(.L_x_232) ;  /* 0x0000000000049947 */ /* 0x000fea0003800000 */
[----:B-1----:R-:W-:Y:S01]  /*e760*/  BPT.TRAP 0x1 ;  /* 0x000000040000795c */ /* 0x002fe20000300000 */
.L_x_232:
[----:B------:R-:W-:-:S07]  /*e770*/  SHF.L.U32 R4, R4, 0x1f, RZ ;  /* 0x0000001f04047819 */ /* 0x000fce00000006ff */
.L_x_233:
[----:B--2---:R2:W3:Y:S02]  /*e780*/  SYNCS.PHASECHK.TRANS64.TRYWAIT P0, [R7+URZ+0x31638], R4 ;  /* 0x03163804070075a7 */ /* 0x0044e4000800017f */
[----:B---3--:R-:W-:Y:S05]  /*e790*/  @!P0 NANOSLEEP.SYNCS 0x989680 ;  /* 0x009896800000895d */ /* 0x008fea0003900000 */
[----:B------:R-:W3:Y:S02]  /*e7a0*/  @!P0 SYNCS.PHASECHK.TRANS64 P0, [R7+URZ+0x31638], R4 ;  /* 0x03163804070085a7 */ /* 0x000ee4000800007f */
[----:B---3--:R-:W-:Y:S05]  /*e7b0*/  @!P0 BRA `(.L_x_233) ;  /* 0xfffffffc00f08947 */ /* 0x008fea000383ffff */
.L_x_117:
[----:B-1----:R-:W-:Y:S05]  /*e7c0*/  BSYNC B0 ;  /* 0x0000000000007941 */ /* 0x002fea0003800000 */
.L_x_111:
[----:B------:R-:W-:Y:S05]  /*e7d0*/  EXIT ;  /* 0x000000000000794d */ /* 0x000fea0003800000 */
.L_x_123:
[----:B0-----:R0:W1:Y:S02]  /*e7e0*/  SYNCS.PHASECHK.TRANS64.TRYWAIT P0, [R18+URZ+0x31600], R13 ;  /* 0x0316000d120075a7 */ /* 0x001064000800017f */
[----:B-1----:R-:W-:Y:S05]  /*e7f0*/  @!P0 NANOSLEEP.SYNCS 0x989680 ;  /* 0x009896800000895d */ /* 0x002fea0003900000 */
[----:B------:R-:W1:Y:S02]  /*e800*/  @!P0 SYNCS.PHASECHK.TRANS64 P0, [R18+URZ+0x31600], R13 ;  /* 0x0316000d120085a7 */ /* 0x000e64000800007f */
[----:B-1----:R-:W-:Y:S05]  /*e810*/  @!P0 BRA `(.L_x_123) ;  /* 0xfffffffc00f08947 */ /* 0x002fea000383ffff */
[----:B------:R-:W-:Y:S05]  /*e820*/  BRA `(.L_x_122) ;  /* 0xffffff2800207947 */ /* 0x000fea000383ffff */
.L_x_127:
[----:B-1----:R1:W2:Y:S02]  /*e830*/  SYNCS.PHASECHK.TRANS64.TRYWAIT P1, [R17+URZ+0x31610], R8 ;  /* 0x03161008110075a7 */ /* 0x0022a4000802017f */
[----:B--2---:R-:W-:Y:S05]  /*e840*/  @!P1 NANOSLEEP.SYNCS 0x989680 ;  /* 0x009896800000995d */ /* 0x004fea0003900000 */
[----:B------:R-:W2:Y:S02]  /*e850*/  @!P1 SYNCS.PHASECHK.TRANS64 P1, [R17+URZ+0x31610], R8 ;  /* 0x03161008110095a7 */ /* 0x000ea4000802007f */
[----:B--2---:R-:W-:Y:S05]  /*e860*/  @!P1 BRA `(.L_x_127) ;  /* 0xfffffffc00f09947 */ /* 0x004fea000383ffff */
[----:B------:R-:W-:Y:S05]  /*e870*/  BRA `(.L_x_126) ;  /* 0xffffff3000987947 */ /* 0x000fea000383ffff */
.L_x_131:
[----:B---3--:R3:W4:Y:S02]  /*e880*/  SYNCS.PHASECHK.TRANS64.TRYWAIT P1, [R18+URZ+0x31630], R9 ;  /* 0x03163009120075a7 */ /* 0x008724000802017f */
[----:B----4-:R-:W-:Y:S05]  /*e890*/  @!P1 NANOSLEEP.SYNCS 0x989680 ;  /* 0x009896800000995d */ /* 0x010fea0003900000 */
[----:B------:R-:W4:Y:S02]  /*e8a0*/  @!P1 SYNCS.PHASECHK.TRANS64 P1, [R18+URZ+0x31630], R9 ;  /* 0x03163009120095a7 */ /* 0x000f24000802007f */
[----:B----4-:R-:W-:Y:S05]  /*e8b0*/  @!P1 BRA `(.L_x_131) ;  /* 0xfffffffc00f09947 */ /* 0x010fea000383ffff */
[----:B------:R-:W-:Y:S05]  /*e8c0*/  BRA `(.L_x_130) ;  /* 0xffffff4c00987947 */ /* 0x000fea000383ffff */
.L_x_219:
[----:B0-----:R0:W1:Y:S02]  /*e8d0*/  SYNCS.PHASECHK.TRANS64.TRYWAIT P0, [R0+URZ+0x31620], R5 ;  /* 0x03162005000075a7 */ /* 0x001064000800017f */
[----:B-1----:R-:W-:Y:S05]  /*e8e0*/  @!P0 NANOSLEEP.SYNCS 0x989680 ;  /* 0x009896800000895d */ /* 0x002fea0003900000 */
[----:B------:R-:W1:Y:S02]  /*e8f0*/  @!P0 SYNCS.PHASECHK.TRANS64 P0, [R0+URZ+0x31620], R5 ;  /* 0x03162005000085a7 */ /* 0x000e64000800007f */
[----:B-1----:R-:W-:Y:S05]  /*e900*/  @!P0 BRA `(.L_x_219) ;  /* 0xfffffffc00f08947 */ /* 0x002fea000383ffff */
[----:B------:R-:W-:Y:S05]  /*e910*/  BRA `(.L_x_234) ;  /* 0xffffffe400947947 */ /* 0x000fea000383ffff */
.L_x_222:
[----:B0-----:R0:W1:Y:S02]  /*e920*/  SYNCS.PHASECHK.TRANS64.TRYWAIT P1, [R0+URZ+0x31638], R9 ;  /* 0x03163809000075a7 */ /* 0x001064000802017f */
[----:B-1----:R-:W-:Y:S05]  /*e930*/  @!P1 NANOSLEEP.SYNCS 0x989680 ;  /* 0x009896800000995d */ /* 0x002fea0003900000 */
[----:B------:R-:W1:Y:S02]  /*e940*/  @!P1 SYNCS.PHASECHK.TRANS64 P1, [R0+URZ+0x31638], R9 ;  /* 0x03163809000095a7 */ /* 0x000e64000802007f */
[----:B-1----:R-:W-:Y:S05]  /*e950*/  @!P1 BRA `(.L_x_222) ;  /* 0xfffffffc00f09947 */ /* 0x002fea000383ffff */
[----:B------:R-:W-:Y:S05]  /*e960*/  BRA `(.L_x_235) ;  /* 0xfffffff000107947 */ /* 0x000fea000383ffff */
.L_x_224:
[----:B------:R-:W-:-:S07]  /*e970*/  SHF.L.U32 R20, R6, 0x1f, RZ ;  /* 0x0000001f06147819 */ /* 0x000fce00000006ff */
.L_x_236:
[----:B0-----:R0:W1:Y:S02]  /*e980*/  SYNCS.PHASECHK.TRANS64.TRYWAIT P1, [R19+URZ+0x31620], R20 ;  /* 0x03162014130075a7 */ /* 0x001064000802017f */
[----:B-1----:R-:W-:Y:S05]  /*e990*/  @!P1 NANOSLEEP.SYNCS 0x989680 ;  /* 0x009896800000995d */ /* 0x002fea0003900000 */
[----:B------:R-:W1:Y:S02]  /*e9a0*/  @!P1 SYNCS.PHASECHK.TRANS64 P1, [R19+URZ+0x31620], R20 ;  /* 0x03162014130095a7 */ /* 0x000e64000802007f */
[----:B-1----:R-:W-:Y:S05]  /*e9b0*/  @!P1 BRA `(.L_x_236) ;  /* 0xfffffffc00f09947 */ /* 0x002fea000383ffff */
[----:B------:R-:W-:Y:S05]  /*e9c0*/  BRA `(.L_x_237) ;  /* 0xfffffff000e87947 */ /* 0x000fea000383ffff */
.L_x_227:
[----:B0-----:R0:W2:Y:S02]  /*e9d0*/  SYNCS.PHASECHK.TRANS64.TRYWAIT P1, [R0+URZ+0x31638], R7 ;  /* 0x03163807000075a7 */ /* 0x0010a4000802017f */
[----:B--2---:R-:W-:Y:S05]  /*e9e0*/  @!P1 NANOSLEEP.SYNCS 0x989680 ;  /* 0x009896800000995d */ /* 0x004fea0003900000 */
[----:B------:R-:W2:Y:S02]  /*e9f0*/  @!P1 SYNCS.PHASECHK.TRANS64 P1, [R0+URZ+0x31638], R7 ;  /* 0x03163807000095a7 */ /* 0x000ea4000802007f */
[----:B--2---:R-:W-:Y:S05]  /*ea00*/  @!P1 BRA `(.L_x_227) ;  /* 0xfffffffc00f09947 */ /* 0x004fea000383ffff */
[----:B------:R-:W-:Y:S05]  /*ea10*/  BRA `(.L_x_238) ;  /* 0xfffffff800007947 */ /* 0x000fea000383ffff */
.L_x_230:
[----:B0-----:R0:W2:Y:S02]  /*ea20*/  SYNCS.PHASECHK.TRANS64.TRYWAIT P0, [R6+URZ], R3 ;  /* 0x00000003060075a7 */ /* 0x0010a4000800017f */
[----:B--2---:R-:W-:Y:S05]  /*ea30*/  @!P0 NANOSLEEP.SYNCS 0x989680 ;  /* 0x009896800000895d */ /* 0x004fea0003900000 */
[----:B------:R-:W2:Y:S02]  /*ea40*/  @!P0 SYNCS.PHASECHK.TRANS64 P0, [R6+URZ], R3 ;  /* 0x00000003060085a7 */ /* 0x000ea4000800007f */
[----:B--2---:R-:W-:Y:S05]  /*ea50*/  @!P0 BRA `(.L_x_230) ;  /* 0xfffffffc00f08947 */ /* 0x004fea000383ffff */
[----:B------:R-:W-:Y:S05]  /*ea60*/  BRA `(.L_x_239) ;  /* 0xfffffffc00147947 */ /* 0x000fea000383ffff */
.L_x_231:
[----:B0-----:R0:W2:Y:S02]  /*ea70*/  SYNCS.PHASECHK.TRANS64.TRYWAIT P0, [R5+URZ], R0 ;  /* 0x00000000050075a7 */ /* 0x0010a4000800017f */
[----:B--2---:R-:W-:Y:S05]  /*ea80*/  @!P0 NANOSLEEP.SYNCS 0x989680 ;  /* 0x009896800000895d */ /* 0x004fea0003900000 */
[----:B------:R-:W2:Y:S02]  /*ea90*/  @!P0 SYNCS.PHASECHK.TRANS64 P0, [R5+URZ], R0 ;  /* 0x00000000050085a7 */ /* 0x000ea4000800007f */
[----:B--2---:R-:W-:Y:S05]  /*eaa0*/  @!P0 BRA `(.L_x_231) ;  /* 0xfffffffc00f08947 */ /* 0x004fea000383ffff */
[----:B------:R-:W-:Y:S05]  /*eab0*/  BRA `(.L_x_240) ;  /* 0xfffffffc00247947 */ /* 0x000fea000383ffff */
.L_x_241:
        /* <DEDUP_REMOVED lines=12> */
.L_x_1147:


//--------------------- .text._ZN7cutlass13device_kernelIN5flash11enable_sm90INS1_16FlashAttnBwdSm90INS1_25CollectiveMainloopBwdSm90ILi2ELi1ELi1EN4cute5tupleIJNS5_1CILi1EEES8_S8_EEENS6_IJNS7_ILi64EEENS7_ILi80EEENS7_ILi256EEEEEENS_10bfloat16_tEfNS_4arch4Sm90ELb0ELb0ELb0ELb1ELb0ELb0ELb1ELb1ELi2ELi1ELi1ELi1ELb0EEENS1_24CollectiveEpilogueBwdGQAISD_fSG_Li256ELb1ELb0EEENS1_19SingleTileSchedulerILb1ELb0ELb0ELi80EEEEEEEEEvNT_6ParamsE --------------------------
	.section	.text._ZN7cutlass13device_kernelIN5flash11enable_sm90INS1_16FlashAttnBwdSm90INS1_25CollectiveMainloopBwdSm90ILi2ELi1ELi1EN4cute5tupleIJNS5_1CILi1EEES8_S8_EEENS6_IJNS7_ILi64EEENS7_ILi80EEENS7_ILi256EEEEEENS_10bfloat16_tEfNS_4arch4Sm90ELb0ELb0ELb0ELb1ELb0ELb0ELb1ELb1ELi2ELi1ELi1ELi1ELb0EEENS1_24CollectiveEpilogueBwdGQAISD_fSG_Li256ELb1ELb0EEENS1_19SingleTileSchedulerILb1ELb0ELb0ELi80EEEEEEEEEvNT_6ParamsE,"ax",@progbits
	.align	128
.text._ZN7cutlass13device_kernelIN5flash11enable_sm90INS1_16FlashAttnBwdSm90INS1_25CollectiveMainloopBwdSm90ILi2ELi1ELi1EN4cute5tupleIJNS5_1CILi1EEES8_S8_EEENS6_IJNS7_ILi64EEENS7_ILi80EEENS7_ILi256EEEEEENS_10bfloat16_tEfNS_4arch4Sm90ELb0ELb0ELb0ELb1ELb0ELb0ELb1ELb1ELi2ELi1ELi1ELi1ELb0EEENS1_24CollectiveEpilogueBwdGQAISD_fSG_Li256ELb1ELb0EEENS1_19SingleTileSchedulerILb1ELb0ELb0ELi80EEEEEEEEEvNT_6ParamsE:
        .type           _ZN7cutlass13device_kernelIN5flash11enable_sm90INS1_16FlashAttnBwdSm90INS1_25CollectiveMainloopBwdSm90ILi2ELi1ELi1EN4cute5tupleIJNS5_1CILi1EEES8_S8_EEENS6_IJNS7_ILi64EEENS7_ILi80EEENS7_ILi256EEEEEENS_10bfloat16_tEfNS_4arch4Sm90ELb0ELb0ELb0ELb1ELb0ELb0ELb1ELb1ELi2ELi1ELi1ELi1ELb0EEENS1_24CollectiveEpilogueBwdGQAISD_fSG_Li256ELb1ELb0EEENS1_19SingleTileSchedulerILb1ELb0ELb0ELi80EEEEEEEEEvNT_6ParamsE,@function
        .size           _ZN7cutlass13device_kernelIN5flash11enable_sm90INS1_16FlashAttnBwdSm90INS1_25CollectiveMainloopBwdSm90ILi2ELi1ELi1EN4cute5tupleIJNS5_1CILi1EEES8_S8_EEENS6_IJNS7_ILi64EEENS7_ILi80EEENS7_ILi256EEEEEENS_10bfloat16_tEfNS_4arch4Sm90ELb0ELb0ELb0ELb1ELb0ELb0ELb1ELb1ELi2ELi1ELi1ELi1ELb0EEENS1_24CollectiveEpilogueBwdGQAISD_fSG_Li256ELb1ELb0EEENS1_19SingleTileSchedulerILb1ELb0ELb0ELi80EEEEEEEEEvNT_6ParamsE,(.L_x_1148 - _ZN7cutlass13device_kernelIN5flash11enable_sm90INS1_16FlashAttnBwdSm90INS1_25CollectiveMainloopBwdSm90ILi2ELi1ELi1EN4cute5tupleIJNS5_1CILi1EEES8_S8_EEENS6_IJNS7_ILi64EEENS7_ILi80EEENS7_ILi256EEEEEENS_10bfloat16_tEfNS_4arch4Sm90ELb0ELb0ELb0ELb1ELb0ELb0ELb1ELb1ELi2ELi1ELi1ELi1ELb0EEENS1_24CollectiveEpilogueBwdGQAISD_fSG_Li256ELb1ELb0EEENS1_19SingleTileSchedulerILb1ELb0ELb0ELi80EEEEEEEEEvNT_6ParamsE)
        .other          _ZN7cutlass13device_kernelIN5flash11enable_sm90INS1_16FlashAttnBwdSm90INS1_25CollectiveMainloopBwdSm90ILi2ELi1ELi1EN4cute5tupleIJNS5_1CILi1EEES8_S8_EEENS6_IJNS7_ILi64EEENS7_ILi80EEENS7_ILi256EEEEEENS_10bfloat16_tEfNS_4arch4Sm90ELb0ELb0ELb0ELb1ELb0ELb0ELb1ELb1ELi2ELi1ELi1ELi1ELb0EEENS1_24CollectiveEpilogueBwdGQAISD_fSG_Li256ELb1ELb0EEENS1_19SingleTileSchedulerILb1ELb0ELb0ELi80EEEEEEEEEvNT_6ParamsE,@"STO_CUDA_ENTRY STV_DEFAULT"
_ZN7cutlass13device_kernelIN5flash11enable_sm90INS1_16FlashAttnBwdSm90INS1_25CollectiveMainloopBwdSm90ILi2ELi1ELi1EN4cute5tupleIJNS5_1CILi1EEES8_S8_EEENS6_IJNS7_ILi64EEENS7_ILi80EEENS7_ILi256EEEEEENS_10bfloat16_tEfNS_4arch4Sm90ELb0ELb0ELb0ELb1ELb0ELb0ELb1ELb1ELi2ELi1ELi1ELi1ELb0EEENS1_24CollectiveEpilogueBwdGQAISD_fSG_Li256ELb1ELb0EEENS1_19SingleTileSchedulerILb1ELb0ELb0ELi80EEEEEEEEEvNT_6ParamsE:
        /* <DEDUP_REMOVED lines=23> */
.L_x_243:
[----:B------:R-:W-:Y:S05]  /*0170*/  BSYNC B0 ;  /* 0x0000000000007941 */ /* 0x000fea0003800000 */
.L_x_242:
        /* <DEDUP_REMOVED lines=34> */
.L_x_244:
        /* <DEDUP_REMOVED lines=20> */
.L_x_245:
[----:B-1----:R-:W-:Y:S01]  /*04e0*/  ISETP.NE.AND P0, PT, R2, RZ, PT ;  /* 0x000000ff0200720c */ /* 0x002fe20003f05270 */
[----:B------:R-:W-:Y:S01]  /*04f0*/  IMAD.MOV.U32 R21, RZ, RZ, 0x1 ;  /* 0x00000001ff157424 */ /* 0x000fe200078e00ff */
[----:B------:R-:W-:Y:S01]  /*0500*/  NOP ;  /* 0x0000000000007918 */ /* 0x000fe20000000000 */
[----:B------:R-:W-:Y:S03]  /*0510*/  BSSY B0, `(.L_x_246) ;  /* 0x0000a96000007945 */ /* 0x000fe60003800000 */
[----:B------:R-:W-:Y:S01]  /*0520*/  SEL R21, R21, 0x2, !P0 ;  /* 0x0000000215157807 */ /* 0x000fe20004000000 */
[----:B--23--:R-:W-:Y:S06]  /*0530*/  BAR.SYNC.DEFER_BLOCKING 0x0 ;  /* 0x0000000000007b1d */ /* 0x00cfec0000010000 */
[----:B------:R-:W-:Y:S05]  /*0540*/  @!P0 BRA `(.L_x_247) ;  /* 0x0000008800608947 */ /* 0x000fea0003800000 */
.L_x_248:
[----:B------:R-:W-:-:S08]  /*0550*/  NOP ;  /* 0x0000000000007918 */ /* 0x000fd00000000000 */
[----:B------:R-:W1:Y:S02]  /*0560*/  USETMAXREG.TRY_ALLOC.CTAPOOL UP0, 0xf0 ;  /* 0x000000f0000079c8 */ /* 0x000e640008000600 */
[----:B-1----:R-:W-:-:S13]  /*0570*/  PLOP3.LUT P0, PT, PT, PT, UP0, 0x80, 0x0 ;  /* 0x000000000000781c */ /* 0x002fda0003f0f008 */
[----:B------:R-:W-:Y:S05]  /*0580*/  @!P0 BRA `(.L_x_248) ;  /* 0xfffffffc00f08947 */ /* 0x000fea000383ffff */
[----:B------:R-:W-:Y:S01]  /*0590*/  ULDC.64 UR4, c[0x0][0x8e0] ;  /* 0x0002380000047ab9 */ /* 0x000fe20000000a00 */
[----:B------:R-:W1:Y:S01]  /*05a0*/  S2R R11, SR_CTAID.X ;  /* 0x00000000000b7919 */ /* 0x000e620000002500 */
[----:B------:R-:W-:Y:S01]  /*05b0*/  ISETP.NE.U32.AND P0, PT, RZ, UR4, PT ;  /* 0x00000004ff007c0c */ /* 0x000fe2000bf05070 */
[----:B------:R-:W2:Y:S03]  /*05c0*/  S2R R7, SR_CTAID.Z ;  /* 0x0000000000077919 */ /* 0x000ea60000002700 */
[----:B------:R-:W-:-:S13]  /*05d0*/  ISETP.NE.AND.EX P0, PT, RZ, UR5, PT, P0 ;  /* 0x00000005ff007c0c */ /* 0x000fda000bf05300 */
[----:B------:R-:W-:Y:S05]  /*05e0*/  @!P0 BRA `(.L_x_249) ;  /* 0x0000000000148947 */ /* 0x000fea0003800000 */
[----:B------:R-:W2:Y:S01]  /*05f0*/  LDC.64 R2, c[0x0][0x8e0] ;  /* 0x00023800ff027b82 */ /* 0x000ea20000000a00 */
[----:B------:R-:W-:Y:S01]  /*0600*/  ULDC.64 UR4, c[0x0][0x208] ;  /* 0x0000820000047ab9 */ /* 0x000fe20000000a00 */
[----:B--2---:R-:W-:-:S05]  /*0610*/  IMAD.WIDE R2, R7, 0x4, R2 ;  /* 0x0000000407027825 */ /* 0x004fca00078e0202 */
[----:B------:R2:W5:Y:S01]  /*0620*/  LDG.E R0, desc[UR4][R2.64] ;  /* 0x0000000402007981 */ /* 0x000562000c1e1900 */
[----:B------:R-:W-:Y:S05]  /*0630*/  BRA `(.L_x_250) ;  /* 0x0000000000307947 */ /* 0x000fea0003800000 */
.L_x_249:
[----:B------:R-:W-:Y:S02]  /*0640*/  ULDC.64 UR4, c[0x0][0x8d8] ;  /* 0x0002360000047ab9 */ /* 0x000fe40000000a00 */
[----:B------:R-:W-:-:S04]  /*0650*/  ISETP.NE.U32.AND P0, PT, RZ, UR4, PT ;  /* 0x00000004ff007c0c */ /* 0x000fc8000bf05070 */
[----:B------:R-:W-:-:S13]  /*0660*/  ISETP.NE.AND.EX P0, PT, RZ, UR5, PT, P0 ;  /* 0x00000005ff007c0c */ /* 0x000fda000bf05300 */
[----:B------:R-:W-:Y:S05]  /*0670*/  @!P0 BRA `(.L_x_251) ;  /* 0x00000000001c8947 */ /* 0x000fea0003800000 */
[----:B------:R-:W2:Y:S01]  /*0680*/  LDC.64 R2, c[0x0][0x8d8] ;  /* 0x00023600ff027b82 */ /* 0x000ea20000000a00 */
[----:B------:R-:W-:Y:S01]  /*0690*/  ULDC.64 UR4, c[0x0][0x208] ;  /* 0x0000820000047ab9 */ /* 0x000fe20000000a00 */
[----:B--2---:R-:W-:-:S05]  /*06a0*/  IMAD.WIDE R2, R7, 0x4, R2 ;  /* 0x0000000407027825 */ /* 0x004fca00078e0202 */
[----:B------:R-:W2:Y:S04]  /*06b0*/  LDG.E R0, desc[UR4][R2.64] ;  /* 0x0000000402007981 */ /* 0x000ea8000c1e1900 */
[----:B------:R-:W2:Y:S02]  /*06c0*/  LDG.E R5, desc[UR4][R2.64+0x4] ;  /* 0x0000040402057981 */ /* 0x000ea4000c1e1900 */
[----:B--2---:R-:W-:Y:S01]  /*06d0*/  IMAD.IADD R0, R5, 0x1, -R0 ;  /* 0x0000000105007824 */ /* 0x004fe200078e0a00 */
[----:B------:R-:W-:Y:S06]  /*06e0*/  BRA `(.L_x_250) ;  /* 0x0000000000047947 */ /* 0x000fec0003800000 */
.L_x_251:
[----:B------:R-:W3:Y:S02]  /*06f0*/  LDC R0, c[0x0][0x8c4] ;  /* 0x00023100ff007b82 */ /* 0x000ee40000000800 */
.L_x_250:
[----:B-12---:R-:W-:-:S05]  /*0700*/  IMAD R3, R11, 0x50, RZ ;  /* 0x000000500b037824 */ /* 0x006fca00078e02ff */
[----:B---3-5:R-:W-:-:S04]  /*0710*/  ISETP.GE.AND P0, PT, R3, R0, PT ;  /* 0x000000000300720c */ /* 0x028fc80003f06270 */
[----:B------:R-:W-:-:S04]  /*0720*/  SEL R10, R7, 0xffffffff, !P0 ;  /* 0xffffffff070a7807 */ /* 0x000fc80004000000 */
[----:B------:R-:W-:Y:S01]  /*0730*/  ISETP.GE.AND P0, PT, R10, RZ, PT ;  /* 0x000000ff0a00720c */ /* 0x000fe20003f06270 */
[----:B------:R1:W-:-:S12]  /*0740*/  STL [R1], R10 ;  /* 0x0000000a01007387 */ /* 0x0003d80000100800 */
[----:B-1----:R-:W-:Y:S05]  /*0750*/  @!P0 BRA `(.L_x_252) ;  /* 0x000000a400c48947 */ /* 0x002fea0003800000 */
[----:B------:R-:W1:Y:S01]  /*0760*/  LDC.64 R4, c[0x0][0x770] ;  /* 0x0001dc00ff047b82 */ /* 0x000e620000000a00 */
[----:B------:R-:W-:-:S07]  /*0770*/  ULDC.64 UR6, c[0x0][0x208] ;  /* 0x0000820000067ab9 */ /* 0x000fce0000000a00 */
[----:B------:R-:W2:Y:S08]  /*0780*/  LDC.64 R2, c[0x0][0x770] ;  /* 0x0001dc00ff027b82 */ /* 0x000eb00000000a00 */
[----:B------:R-:W3:Y:S01]  /*0790*/  LDC.64 R8, c[0x0][0x780] ;  /* 0x0001e000ff087b82 */ /* 0x000ee20000000a00 */
[----:B-1----:R-:W-:-:S04]  /*07a0*/  ISETP.NE.U32.AND P1, PT, R4, RZ, PT ;  /* 0x000000ff0400720c */ /* 0x002fc80003f25070 */
[----:B------:R-:W-:Y:S01]  /*07b0*/  ISETP.NE.AND.EX P1, PT, R5, RZ, PT, P1 ;  /* 0x000000ff0500720c */ /* 0x000fe20003f25310 */
[----:B--2---:R-:W-:Y:S01]  /*07c0*/  IMAD.WIDE R6, R10, 0x4, R2 ;  /* 0x000000040a067825 */ /* 0x004fe200078e0202 */
[----:B---3--:R-:W-:-:S11]  /*07d0*/  ISETP.NE.U32.AND P0, PT, R8, RZ, PT ;  /* 0x000000ff0800720c */ /* 0x008fd60003f05070 */
[----:B------:R-:W2:Y:S01]  /*07e0*/  @P1 LDG.E R2, desc[UR6][R6.64] ;  /* 0x0000000606021981 */ /* 0x000ea2000c1e1900 */
[----:B------:R-:W-:Y:S01]  /*07f0*/  ISETP.NE.AND.EX P0, PT, R9, RZ, PT, P0 ;  /* 0x000000ff0900720c */ /* 0x000fe20003f05300 */
[----:B------:R-:W1:-:S12]  /*0800*/  LDC R8, c[0x0][0x290] ;  /* 0x0000a400ff087b82 */ /* 0x000e580000000800 */
[----:B------:R-:W3:Y:S01]  /*0810*/  @P0 LDC.64 R4, c[0x0][0x780] ;  /* 0x0001e000ff040b82 */ /* 0x000ee20000000a00 */
[----:B------:R-:W-:Y:S02]  /*0820*/  ULDC UR4, c[0x0][0x280] ;  /* 0x0000a00000047ab9 */ /* 0x000fe40000000800 */
[----:B------:R-:W-:Y:S01]  /*0830*/  IMAD.U32 R0, RZ, RZ, UR4 ;  /* 0x00000004ff007e24 */ /* 0x000fe2000f8e00ff */
[----:B------:R-:W-:Y:S02]  /*0840*/  ULDC.64 UR4, c[0x0][0x788] ;  /* 0x0001e20000047ab9 */ /* 0x000fe40000000a00 */
[----:B------:R-:W-:-:S04]  /*0850*/  ISETP.NE.U32.AND P2, PT, RZ, UR4, PT ;  /* 0x00000004ff007c0c */ /* 0x000fc8000bf45070 */
[----:B------:R-:W-:Y:S01]  /*0860*/  ISETP.NE.AND.EX P2, PT, RZ, UR5, PT, P2 ;  /* 0x00000005ff007c0c */ /* 0x000fe2000bf45320 */
[----:B---3--:R-:W-:-:S05]  /*0870*/  @P0 IMAD.WIDE R4, R10, 0x4, R4 ;  /* 0x000000040a040825 */ /* 0x008fca00078e0204 */
[----:B------:R3:W5:Y:S01]  /*0880*/  @P0 LDG.E R0, desc[UR6][R4.64] ;  /* 0x0000000604000981 */ /* 0x000762000c1e1900 */
[----:B--2---:R-:W-:-:S05]  /*0890*/  @P1 IMAD R2, R10, 0x40, R2 ;  /* 0x000000400a021824 */ /* 0x004fca00078e0202 */
[----:B------:R-:W-:-:S04]  /*08a0*/  @P1 SHF.R.S32.HI R3, RZ, 0x1f, R2 ;  /* 0x0000001fff031819 */ /* 0x000fc80000011402 */
[----:B------:R-:W-:-:S05]  /*08b0*/  @P1 LEA.HI R3, R3, R2, RZ, 0x6 ;  /* 0x0000000203031211 */ /* 0x000fca00078f30ff */
[----:B------:R-:W-:-:S05]  /*08c0*/  @P1 IMAD.SHL.U32 R3, R3, 0x100, RZ ;  /* 0x0000010003031824 */ /* 0x000fca00078e00ff */
[----:B------:R-:W-:Y:S02]  /*08d0*/  @P1 LOP3.LUT R9, R3, 0xffffc000, RZ, 0xc0, !PT ;  /* 0xffffc00003091812 */ /* 0x000fe400078ec0ff */
[----:B------:R-:W-:Y:S02]  /*08e0*/  CS2R R2, SRZ ;  /* 0x0000000000027805 */ /* 0x000fe4000001ff00 */
[----:B---3--:R-:W-:Y:S01]  /*08f0*/  @P1 SHF.R.S32.HI R4, RZ, 0x1f, R9 ;  /* 0x0000001fff041819 */ /* 0x008fe20000011409 */
[----:B-1----:R-:W-:Y:S06]  /*0900*/  @P0 BRA `(.L_x_253) ;  /* 0x0000000000140947 */ /* 0x002fec0003800000 */
[----:B------:R-:W-:Y:S05]  /*0910*/  @!P1 BRA `(.L_x_253) ;  /* 0x0000000000109947 */ /* 0x000fea0003800000 */
[----:B------:R-:W-:Y:S02]  /*0920*/  ULDC.64 UR4, c[0x0][0x208] ;  /* 0x0000820000047ab9 */ /* 0x000fe40000000a00 */
[----:B------:R-:W2:Y:S04]  /*0930*/  LDG.E R5, desc[UR4][R6.64] ;  /* 0x0000000406057981 */ /* 0x000ea8000c1e1900 */
[----:B-----5:R-:W2:Y:S02]  /*0940*/  LDG.E R0, desc[UR4][R6.64+0x4] ;  /* 0x0000040406007981 */ /* 0x020ea4000c1e1900 */
[----:B--2---:R-:W-:-:S07]  /*0950*/  IMAD.IADD R0, R0, 0x1, -R5 ;  /* 0x0000000100007824 */ /* 0x004fce00078e0a05 */
.L_x_253:
[----:B------:R-:W-:Y:S02]  /*0960*/  @P1 IMAD.MOV.U32 R2, RZ, RZ, R9 ;  /* 0x000000ffff021224 */ /* 0x000fe400078e0009 */
[----:B------:R-:W-:Y:S01]  /*0970*/  @P1 IMAD.MOV.U32 R3, RZ, RZ, R4 ;  /* 0x000000ffff031224 */ /* 0x000fe200078e0004 */
[----:B------:R-:W-:Y:S06]  /*0980*/  @!P2 BRA `(.L_x_254) ;  /* 0x000000000014a947 */ /* 0x000fec0003800000 */
[----:B------:R-:W1:Y:S01]  /*0990*/  LDC.64 R4, c[0x0][0x788] ;  /* 0x0001e200ff047b82 */ /* 0x000e620000000a00 */
[----:B------:R-:W-:Y:S01]  /*09a0*/  ULDC.64 UR4, c[0x0][0x208] ;  /* 0x0000820000047ab9 */ /* 0x000fe20000000a00 */
[----:B-1----:R-:W-:-:S05]  /*09b0*/  IMAD.WIDE R4, R10, 0x4, R4 ;  /* 0x000000040a047825 */ /* 0x002fca00078e0204 */
[----:B------:R1:W5:Y:S01]  /*09c0*/  LDG.E R8, desc[UR4][R4.64] ;  /* 0x0000000404087981 */ /* 0x000362000c1e1900 */
[----:B------:R-:W-:Y:S05]  /*09d0*/  BRA `(.L_x_255) ;  /* 0x0000000000287947 */ /* 0x000fea0003800000 */
.L_x_254:
        /* <DEDUP_REMOVED lines=9> */
[----:B--2---:R-:W-:-:S07]  /*0a70*/  IMAD.IADD R8, R7, 0x1, -R8 ;  /* 0x0000000107087824 */ /* 0x004fce00078e0a08 */
.L_x_255:
        /* <DEDUP_REMOVED lines=83> */
[----:B-1----:R-:W1:Y:S01]  /*0fb0*/  S2R R5, SR_CgaCtaId ;  /* 0x0000000000057919 */ /* 0x002e620000008800 */
[----:B------:R-:W-:Y:S01]  /*0fc0*/  MOV R18, 0x400 ;  /* 0x0000040000127802 */ /* 0x000fe20000000f00 */
[----:B------:R-:W-:Y:S01]  /*0fd0*/  VIADD R9, R0, 0x3f ;  /* 0x0000003f00097836 */ /* 0x000fe20000000000 */
[----:B------:R-:W-:Y:S01]  /*0fe0*/  SHF.L.U32 R13, RZ, 0x1f, RZ ;  /* 0x0000001fff0d7819 */ /* 0x000fe200000006ff */
[----:B------:R-:W2:Y:S01]  /*0ff0*/  S2R R4, SR_TID.X ;  /* 0x0000000000047919 */ /* 0x000ea20000002100 */
[----:B------:R-:W-:Y:S02]  /*1000*/  IMAD R10, R11, -0x50, R8 ;  /* 0xffffffb00b0a7824 */ /* 0x000fe400078e0208 */
[----:B------:R-:W-:-:S04]  /*1010*/  SHF.R.S32.HI R12, RZ, 0x1f, R9 ;  /* 0x0000001fff0c7819 */ /* 0x000fc80000011409 */
[----:B------:R-:W-:Y:S02]  /*1020*/  LEA.HI R12, R12, R9, RZ, 0x6 ;  /* 0x000000090c0c7211 */ /* 0x000fe400078f30ff */
[----:B-1----:R-:W-:-:S04]  /*1030*/  LEA R18, R5, R18, 0x18 ;  /* 0x0000001205127211 */ /* 0x002fc800078ec0ff */
[----:B------:R-:W1:Y:S01]  /*1040*/  SYNCS.PHASECHK.TRANS64.TRYWAIT P0, [R18+URZ+0x31800], R13 ;  /* 0x0318000d120075a7 */ /* 0x000e62000800017f */
[----:B--2---:R-:W-:-:S05]  /*1050*/  VIADD R4, R4, 0xffffff80 ;  /* 0xffffff8004047836 */ /* 0x004fca0000000000 */
[----:B------:R-:W-:-:S04]  /*1060*/  SHF.R.S32.HI R5, RZ, 0x1f, R4 ;  /* 0x0000001fff057819 */ /* 0x000fc80000011404 */
[CC--:B------:R-:W-:Y:S02]  /*1070*/  LEA.HI R6, R5.reuse, R4.reuse, RZ, 0x7 ;  /* 0x0000000405067211 */ /* 0x0c0fe400078f38ff */
[CC--:B------:R-:W-:Y:S02]  /*1080*/  LEA.HI R8, R5.reuse, R4.reuse, RZ, 0x5 ;  /* 0x0000000405087211 */ /* 0x0c0fe400078f28ff */
[----:B------:R-:W-:Y:S02]  /*1090*/  SHF.R.S32.HI R0, RZ, 0x7, R6 ;  /* 0x00000007ff007819 */ /* 0x000fe40000011406 */
[----:B------:R-:W-:-:S03]  /*10a0*/  LEA.HI R9, R5, R4, RZ, 0x4 ;  /* 0x0000000405097211 */ /* 0x000fc600078f20ff */
[----:B------:R2:W3:Y:S02]  /*10b0*/  SHFL.IDX PT, R7, R0, RZ, 0x1f ;  /* 0x00001fff00077589 */ /* 0x0004e400000e0000 */
[----:B-12---:R-:W-:Y:S05]  /*10c0*/  @P0 BRA `(.L_x_257) ;  /* 0x0000000000080947 */ /* 0x006fea0003800000 */
[----:B------:R-:W1:Y:S02]  /*10d0*/  SYNCS.PHASECHK.TRANS64.TRYWAIT P0, [R18+URZ+0x31800], R13 ;  /* 0x0318000d120075a7 */ /* 0x000e64000800017f */
[----:B-1----:R-:W-:Y:S05]  /*10e0*/  @!P0 BRA `(.L_x_258) ;  /* 0x0000009c00688947 */ /* 0x002fea0003800000 */
.L_x_257:
[----:B------:R-:W2:Y:S01]  /*10f0*/  LDL R15, [R1] ;  /* 0x00000000010f7983 */ /* 0x000ea20000100800 */
[----:B------:R-:W4:Y:S01]  /*1100*/  S2UR UR4, SR_CTAID.Y ;  /* 0x00000000000479c3 */ /* 0x000f220000002600 */
[----:B------:R-:W-:Y:S01]  /*1110*/  LOP3.LUT R11, R9, 0xffffff0, RZ, 0xc0, !PT ;  /* 0x0ffffff0090b7812 */ /* 0x000fe200078ec0ff */
[----:B------:R-:W-:Y:S01]  /*1120*/  IMAD.MOV.U32 R228, RZ, RZ, RZ ;  /* 0x000000ffffe47224 */ /* 0x000fe200078e00ff */
[--C-:B------:R-:W-:Y:S01]  /*1130*/  SHF.R.S32.HI R9, RZ, 0x5, R8.reuse ;  /* 0x00000005ff097819 */ /* 0x100fe20000011408 */
[----:B------:R-:W-:Y:S01]  /*1140*/  IMAD.MOV.U32 R19, RZ, RZ, RZ ;  /* 0x000000ffff137224 */ /* 0x000fe200078e00ff */
[----:B------:R-:W-:Y:S01]  /*1150*/  LOP3.LUT R5, R6, 0xffffff80, RZ, 0xc0, !PT ;  /* 0xffffff8006057812 */ /* 0x000fe200078ec0ff */
[----:B------:R-:W-:Y:S01]  /*1160*/  IMAD.IADD R11, R4, 0x1, -R11 ;  /* 0x00000001040b7824 */ /* 0x000fe200078e0a0b */
[----:B------:R-:W-:Y:S01]  /*1170*/  SHF.R.S32.HI R8, RZ, 0x1f, R8 ;  /* 0x0000001fff087819 */ /* 0x000fe20000011408 */
[----:B------:R-:W5:Y:S01]  /*1180*/  LDC.64 R16, c[0x0][0x2d8] ;  /* 0x0000b600ff107b82 */ /* 0x000f620000000a00 */
[----:B------:R-:W-:Y:S01]  /*1190*/  LEA.HI R6, R0, R0, RZ, 0x1 ;  /* 0x0000000000067211 */ /* 0x000fe200078f08ff */
[----:B------:R-:W-:Y:S01]  /*11a0*/  IMAD.IADD R5, R4, 0x1, -R5 ;  /* 0x0000000104057824 */ /* 0x000fe200078e0a05 */
[----:B------:R-:W-:Y:S01]  /*11b0*/  LEA.HI R8, R8, R9, RZ, 0x2 ;  /* 0x0000000908087211 */ /* 0x000fe200078f10ff */
[----:B------:R-:W-:Y:S01]  /*11c0*/  IMAD R11, R0, 0x40, R11 ;  /* 0x00000040000b7824 */ /* 0x000fe200078e020b */
[----:B-1----:R-:W-:Y:S01]  /*11d0*/  LOP3.LUT R13, R6, 0xfffffffe, RZ, 0xc0, !PT ;  /* 0xfffffffe060d7812 */ /* 0x002fe200078ec0ff */
[----:B------:R-:W-:Y:S01]  /*11e0*/  IMAD R14, R0, 0x800, R5 ;  /* 0x00000800000e7824 */ /* 0x000fe200078e0205 */
[----:B---3--:R-:W-:-:S02]  /*11f0*/  LEA.HI R4, R7, R7, RZ, 0x1 ;  /* 0x0000000707047211 */ /* 0x008fc400078f08ff */
[----:B------:R-:W-:Y:S02]  /*1200*/  CS2R R214, SRZ ;  /* 0x0000000000d67805 */ /* 0x000fe4000001ff00 */
[----:B------:R-:W-:Y:S01]  /*1210*/  LOP3.LUT R8, R8, 0xfffffc, RZ, 0xc0, !PT ;  /* 0x00fffffc08087812 */ /* 0x000fe200078ec0ff */
[----:B------:R-:W-:Y:S01]  /*1220*/  IMAD.IADD R13, R0, 0x1, -R13 ;  /* 0x00000001000d7824 */ /* 0x000fe200078e0a0d */
[----:B------:R-:W-:Y:S02]  /*1230*/  SHF.R.S32.HI R6, RZ, 0x1f, R5 ;  /* 0x0000001fff067819 */ /* 0x000fe40000011405 */
[----:B------:R-:W-:Y:S02]  /*1240*/  CS2R R212, SRZ ;  /* 0x0000000000d47805 */ /* 0x000fe4000001ff00 */
[----:B------:R-:W-:Y:S01]  /*1250*/  LOP3.LUT R4, R4, 0xfffffffe, RZ, 0xc0, !PT ;  /* 0xfffffffe04047812 */ /* 0x000fe200078ec0ff */
[----:B------:R-:W-:Y:S01]  /*1260*/  IMAD.IADD R8, R9, 0x1, -R8 ;  /* 0x0000000109087824 */ /* 0x000fe200078e0a08 */
[----:B------:R-:W-:Y:S01]  /*1270*/  LEA.HI R0, R6, R5, RZ, 0x2 ;  /* 0x0000000506007211 */ /* 0x000fe200078f10ff */
[----:B------:R-:W-:Y:S01]  /*1280*/  IMAD.SHL.U32 R9, R14, 0x4, RZ ;  /* 0x000000040e097824 */ /* 0x000fe200078e00ff */
[----:B----4-:R-:W-:Y:S01]  /*1290*/  USHF.R.S32.HI UR5, URZ, 0x1f, UR4 ;  /* 0x0000001f3f057899 */ /* 0x010fe20008011404 */
[----:B------:R-:W-:Y:S01]  /*12a0*/  IMAD.IADD R4, R7, 0x1, -R4 ;  /* 0x0000000107047824 */ /* 0x000fe200078e0a04 */
[--C-:B------:R-:W-:Y:S01]  /*12b0*/  SHF.R.S32.HI R7, RZ, 0x2, R0.reuse ;  /* 0x00000002ff077819 */ /* 0x100fe20000011400 */
[----:B------:R-:W-:Y:S01]  /*12c0*/  IMAD R11, R8, 0x10, R11 ;  /* 0x00000010080b7824 */ /* 0x000fe200078e020b */
[----:B------:R-:W-:Y:S01]  /*12d0*/  SHF.R.S32.HI R8, RZ, 0x1f, R0 ;  /* 0x0000001fff087819 */ /* 0x000fe20000011400 */
[----:B------:R-:W-:Y:S01]  /*12e0*/  IMAD R13, R13, -0x8, R10 ;  /* 0xfffffff80d0d7824 */ /* 0x000fe200078e020a */
[----:B------:R-:W-:Y:S01]  /*12f0*/  LOP3.LUT R0, R0, 0xfffffffc, RZ, 0xc0, !PT ;  /* 0xfffffffc00007812 */ /* 0x000fe200078ec0ff */
[----:B-----5:R-:W-:Y:S01]  /*1300*/  IMAD R10, R16, UR5, RZ ;  /* 0x00000005100a7c24 */ /* 0x020fe2000f8e02ff */
[----:B------:R-:W-:-:S02]  /*1310*/  IADD3 R2, P0, R9, R2, RZ ;  /* 0x0000000209027210 */ /* 0x000fc40007f1e0ff */
[----:B------:R-:W-:Y:S02]  /*1320*/  CS2R R210, SRZ ;  /* 0x0000000000d27805 */ /* 0x000fe4000001ff00 */
[----:B------:R-:W-:Y:S01]  /*1330*/  LEA.HI R6, R6, R5, RZ, 0x5 ;  /* 0x0000000506067211 */ /* 0x000fe200078f28ff */
[----:B------:R-:W-:Y:S01]  /*1340*/  IMAD.IADD R0, R5, 0x1, -R0 ;  /* 0x0000000105007824 */ /* 0x000fe200078e0a00 */
[----:B------:R-:W-:Y:S02]  /*1350*/  LEA.HI R8, R8, R7, RZ, 0x3 ;  /* 0x0000000708087211 */ /* 0x000fe400078f18ff */
[----:B------:R-:W-:Y:S02]  /*1360*/  CS2R R208, SRZ ;  /* 0x0000000000d07805 */ /* 0x000fe4000001ff00 */
[----:B------:R-:W-:Y:S01]  /*1370*/  LEA.HI.X.SX32 R3, R9, R3, 0x1, P0 ;  /* 0x0000000309037211 */ /* 0x000fe200000f0eff */
[----:B------:R-:W-:Y:S01]  /*1380*/  IMAD R9, R17, UR4, R10 ;  /* 0x0000000411097c24 */ /* 0x000fe2000f8e020a */
[----:B------:R-:W-:Y:S01]  /*1390*/  LOP3.LUT R8, R8, 0xfffffff8, RZ, 0xc0, !PT ;  /* 0xfffffff808087812 */ /* 0x000fe200078ec0ff */
[----:B------:R-:W-:Y:S01]  /*13a0*/  IMAD R0, R0, -0x2, R13 ;  /* 0xfffffffe00007824 */ /* 0x000fe200078e020d */
[----:B------:R-:W-:Y:S01]  /*13b0*/  SHF.R.S32.HI R6, RZ, 0x5, R6 ;  /* 0x00000005ff067819 */ /* 0x000fe20000011406 */
[----:B------:R-:W-:Y:S01]  /*13c0*/  IMAD.WIDE.U32 R2, R16, UR4, R2 ;  /* 0x0000000410027c25 */ /* 0x000fe2000f8e0002 */
[----:B------:R-:W-:Y:S01]  /*13d0*/  ULDC.64 UR4, c[0x0][0x2e0] ;  /* 0x0000b80000047ab9 */ /* 0x000fe20000000a00 */
[----:B------:R-:W-:-:S02]  /*13e0*/  LOP3.LUT R229, R21, 0x1, RZ, 0xfc, !PT ;  /* 0x0000000115e57812 */ /* 0x000fc400078efcff */
[----:B------:R-:W-:Y:S01]  /*13f0*/  CS2R R206, SRZ ;  /* 0x0000000000ce7805 */ /* 0x000fe2000001ff00 */
[----:B------:R-:W-:Y:S01]  /*1400*/  IMAD.IADD R7, R7, 0x1, -R8 ;  /* 0x0000000107077824 */ /* 0x000fe200078e0a08 */
[----:B------:R-:W-:Y:S01]  /*1410*/  CS2R R204, SRZ ;  /* 0x0000000000cc7805 */ /* 0x000fe2000001ff00 */
[----:B------:R-:W-:Y:S01]  /*1420*/  IMAD.IADD R3, R3, 0x1, R9 ;  /* 0x0000000103037824 */ /* 0x000fe200078e0209 */
[----:B------:R-:W-:Y:S01]  /*1430*/  CS2R R202, SRZ ;  /* 0x0000000000ca7805 */ /* 0x000fe2000001ff00 */
[----:B------:R-:W-:Y:S01]  /*1440*/  IMAD R232, R6, 0x10, R7 ;  /* 0x0000001006e87824 */ /* 0x000fe200078e0207 */
[----:B------:R-:W-:Y:S01]  /*1450*/  CS2R R200, SRZ ;  /* 0x0000000000c87805 */ /* 0x000fe2000001ff00 */
[----:B------:R-:W-:Y:S01]  /*1460*/  IMAD.MOV.U32 R16, RZ, RZ, RZ ;  /* 0x000000ffff107224 */ /* 0x000fe200078e00ff */
        /* <DEDUP_REMOVED lines=72> */
[----:B------:R-:W-:Y:S01]  /*18f0*/  SHF.R.S32.HI R234, RZ, 0x6, R12 ;  /* 0x00000006ffea7819 */ /* 0x000fe2000001140c */
[----:B------:R-:W-:Y:S01]  /*1900*/  ULDC UR60, c[0x0][0x744] ;  /* 0x0001d100003c7ab9 */ /* 0x000fe20000000800 */
[----:B--2---:R-:W-:-:S02]  /*1910*/  SHF.R.S32.HI R5, RZ, 0x1f, R15 ;  /* 0x0000001fff057819 */ /* 0x004fc4000001140f */
[----:B------:R-:W-:Y:S02]  /*1920*/  SEL R231, R15, RZ, !P1 ;  /* 0x000000ff0fe77207 */ /* 0x000fe40004800000 */
[----:B------:R-:W-:-:S05]  /*1930*/  SEL R5, R5, RZ, !P1 ;  /* 0x000000ff05057207 */ /* 0x000fca0004800000 */
[----:B------:R-:W-:Y:S02]  /*1940*/  IMAD R8, R5, UR4, RZ ;  /* 0x0000000405087c24 */ /* 0x000fe4000f8e02ff */
[----:B------:R-:W-:Y:S02]  /*1950*/  IMAD.SHL.U32 R5, R11, 0x8, RZ ;  /* 0x000000080b057824 */ /* 0x000fe400078e00ff */
[C---:B------:R-:W-:Y:S02]  /*1960*/  IMAD R233, R231.reuse, UR5, R8 ;  /* 0x00000005e7e97c24 */ /* 0x040fe4000f8e0208 */
[----:B------:R-:W-:Y:S01]  /*1970*/  IMAD.WIDE.U32 R230, R231, UR4, R2 ;  /* 0x00000004e7e67c25 */ /* 0x000fe2000f8e0002 */
[----:B------:R-:W-:-:S03]  /*1980*/  ULDC.64 UR4, c[0x0][0x2c0] ;  /* 0x0000b00000047ab9 */ /* 0x000fc60000000a00 */
[----:B------:R-:W-:Y:S02]  /*1990*/  IMAD.MOV.U32 R3, RZ, RZ, RZ ;  /* 0x000000ffff037224 */ /* 0x000fe400078e00ff */
[----:B------:R-:W-:Y:S02]  /*19a0*/  IMAD R2, R5, 0x2, R18 ;  /* 0x0000000205027824 */ /* 0x000fe400078e0212 */
[----:B------:R-:W-:Y:S02]  /*19b0*/  IMAD.IADD R233, R231, 0x1, R233 ;  /* 0x00000001e7e97824 */ /* 0x000fe400078e02e9 */
[----:B------:R-:W-:Y:S02]  /*19c0*/  IMAD.U32 R236, RZ, RZ, UR4 ;  /* 0x00000004ffec7e24 */ /* 0x000fe4000f8e00ff */
[----:B------:R-:W-:-:S07]  /*19d0*/  IMAD.U32 R235, RZ, RZ, UR5 ;  /* 0x00000005ffeb7e24 */ /* 0x000fce000f8e00ff */
.L_x_269:
[----:B------:R-:W-:-:S13]  /*19e0*/  ISETP.NE.AND P0, PT, R229, 0x3, PT ;  /* 0x00000003e500780c */ /* 0x000fda0003f05270 */
[----:B-1----:R-:W-:Y:S05]  /*19f0*/  @!P0 BRA `(.L_x_259) ;  /* 0x0000000000048947 */ /* 0x002fea0003800000 */
[----:B------:R-:W-:Y:S01]  /*1a00*/  BPT.TRAP 0x1 ;  /* 0x000000040000795c */ /* 0x000fe20000300000 */
.L_x_259:
[----:B------:R-:W-:Y:S01]  /*1a10*/  IMAD R17, R3, 0x8, R18 ;  /* 0x0000000803117824 */ /* 0x000fe200078e0212 */
[----:B------:R-:W-:-:S04]  /*1a20*/  SHF.L.U32 R8, R228, 0x1f, RZ ;  /* 0x0000001fe4087819 */ /* 0x000fc800000006ff */
[----:B------:R1:W2:Y:S01]  /*1a30*/  SYNCS.PHASECHK.TRANS64.TRYWAIT P1, [R17+URZ+0x31810], R8 ;  /* 0x03181008110075a7 */ /* 0x0002a2000802017f */
[----:B------:R-:W-:Y:S05]  /*1a40*/  @!P0 BRA `(.L_x_260) ;  /* 0x0000000000048947 */ /* 0x000fea0003800000 */
[----:B------:R-:W-:Y:S01]  /*1a50*/  BPT.TRAP 0x1 ;  /* 0x000000040000795c */ /* 0x000fe20000300000 */
.L_x_260:
        /* <DEDUP_REMOVED lines=11> */
.L_x_261:
[----:B------:R-:W-:Y:S01]  /*1b10*/  IMAD R7, R3, 0x800, R10 ;  /* 0x0000080003077824 */ /* 0x000fe200078e020a */
[C---:B------:R-:W-:Y:S01]  /*1b20*/  R2UR UR6, R6.reuse ;  /* 0x00000000060672ca */ /* 0x040fe200000e0000 */
[C---:B-12---:R-:W-:Y:S01]  /*1b30*/  VIADD R8, R6.reuse, 0x80 ;  /* 0x0000008006087836 */ /* 0x046fe20000000000 */
        /* <DEDUP_REMOVED lines=417> */
[----:B------:R1:W2:Y:S02]  /*3550*/  LDS R14, [R7+0x2c100] ;  /* 0x02c10000070e7984 */ /* 0x0002a40000000800 */
[----:B------:R-:W-:Y:S02]  /*3560*/  R2UR UR11, R6 ;  /* 0x00000000060b72ca */ /* 0x000fe400000e0000 */
[----:B------:R1:W3:Y:S01]  /*3570*/  LDS R20, [R7+0x2c120] ;  /* 0x02c1200007147984 */ /* 0x0002e20000000800 */
        /* <DEDUP_REMOVED lines=13> */
[----:B-1----:R-:W-:Y:S05]  /*3650*/  @!P0 BRA `(.L_x_263) ;  /* 0x0000000000048947 */ /* 0x002fea0003800000 */
[----:B------:R-:W-:Y:S01]  /*3660*/  BPT.TRAP 0x1 ;  /* 0x000000040000795c */ /* 0x000fe20000300000 */
.L_x_263:
[----:B------:R-:W-:-:S04]  /*3670*/  SHF.L.U32 R9, R19, 0x1f, RZ ;  /* 0x0000001f13097819 */ /* 0x000fc800000006ff */
[----:B------:R1:W4:Y:S01]  /*3680*/  SYNCS.PHASECHK.TRANS64.TRYWAIT P1, [R18+URZ+0x31830], R9 ;  /* 0x03183009120075a7 */ /* 0x000322000802017f */
[----:B------:R-:W-:Y:S05]  /*3690*/  @!P0 BRA `(.L_x_264) ;  /* 0x0000000000048947 */ /* 0x000fea0003800000 */
[----:B------:R-:W-:Y:S01]  /*36a0*/  BPT.TRAP 0x1 ;  /* 0x000000040000795c */ /* 0x000fe20000300000 */
.L_x_264:
        /* <DEDUP_REMOVED lines=8> */
[----:B----4-:R-:W-:Y:S06]  /*3730*/  @P1 BRA `(.L_x_265) ;  /* 0x0000000000081947 */ /* 0x010fec0003800000 */
[----:B------:R-:W4:Y:S02]  /*3740*/  SYNCS.PHASECHK.TRANS64.TRYWAIT P1, [R18+URZ+0x31830], R9 ;  /* 0x03183009120075a7 */ /* 0x000f24000802017f */
[----:B----4-:R-:W-:Y:S05]  /*3750*/  @!P1 BRA `(.L_x_266) ;  /* 0x0000007400f49947 */ /* 0x010fea0003800000 */
.L_x_265:
[C---:B------:R-:W-:Y:S01]  /*3760*/  VIADD R8, R6.reuse, 0x80 ;  /* 0x0000008006087836 */ /* 0x040fe20000000000 */
[----:B------:R-:W-:Y:S01]  /*3770*/  R2UR UR4, R7 ;  /* 0x00000000070472ca */ /* 0x000fe200000e0000 */
[C---:B-1--4-:R-:W-:Y:S01]  /*3780*/  VIADD R9, R6.reuse, 0x100 ;  /* 0x0000010006097836 */ /* 0x052fe20000000000 */
[----:B------:R-:W-:Y:S01]  /*3790*/  R2UR UR6, R6 ;  /* 0x00000000060672ca */ /* 0x000fe200000e0000 */
[----:B------:R-:W-:Y:S01]  /*37a0*/  WARPGROUP.ARRIVE ;  /* 0x00000000000079c5 */ /* 0x000fe20000000000 */
[----:B------:R-:W-:Y:S01]  /*37b0*/  R2UR UR8, R8 ;  /* 0x00000000080872ca */ /* 0x000fe200000e0000 */
[C---:B------:R-:W-:Y:S01]  /*37c0*/  VIADD R8, R6.reuse, 0x180 ;  /* 0x0000018006087836 */ /* 0x040fe20000000000 */
[----:B------:R-:W-:Y:S01]  /*37d0*/  R2UR UR9, R9 ;  /* 0x00000000090972ca */ /* 0x000fe200000e0000 */
[----:B------:R-:W-:Y:S01]  /*37e0*/  VIADD R9, R6, 0x200 ;  /* 0x0000020006097836 */ /* 0x000fe20000000000 */
[----:B------:R-:W-:Y:S01]  /*37f0*/  UMOV UR5, 0x40000040 ;  /* 0x4000004000057882 */ /* 0x000fe20000000000 */
[----:B------:R-:W-:Y:S01]  /*3800*/  UMOV UR7, 0x40000000 ;  /* 0x4000000000077882 */ /* 0x000fe20000000000 */
[----:B------:R-:W-:Y:S01]  /*3810*/  R2UR UR10, R8 ;  /* 0x00000000080a72ca */ /* 0x000fe200000e0000 */
[----:B------:R-:W-:Y:S01]  /*3820*/  VIADD R8, R6, 0x2 ;  /* 0x0000000206087836 */ /* 0x000fe20000000000 */
[----:B------:R-:W-:Y:S01]  /*3830*/  R2UR UR11, R9 ;  /* 0x00000000090b72ca */ /* 0x000fe200000e0000 */
[----:B------:R-:W-:Y:S01]  /*3840*/  UMOV UR57, 0x40000040 ;  /* 0x4000004000397882 */ /* 0x000fe20000000000 */
        /* <DEDUP_REMOVED lines=26> */
[----:B------:R-:W-:Y:S01]  /*39f0*/  UMOV UR13, UR57 ;  /* 0x00000039000d7c82 */ /* 0x000fe20008000000 */
[----:B------:R-:W-:Y:S01]  /*3a00*/  UMOV UR15, 0x40 ;  /* 0x00000040000f7882 */ /* 0x000fe20000000000 */
[----:B------:R-:W-:Y:S01]  /*3a10*/  UMOV UR17, UR57 ;  /* 0x0000003900117c82 */ /* 0x000fe20008000000 */
[----:B------:R-:W-:Y:S01]  /*3a20*/  UMOV UR19, 0x40 ;  /* 0x0000004000137882 */ /* 0x000fe20000000000 */
        /* <DEDUP_REMOVED lines=8> */
[----:B------:R-:W-:Y:S01]  /*3ab0*/  UMOV UR45, UR49 ;  /* 0x00000031002d7c82 */ /* 0x000fe20008000000 */
[----:B------:R-:W-:Y:S01]  /*3ac0*/  UMOV UR47, 0x40 ;  /* 0x00000040002f7882 */ /* 0x000fe20000000000 */
[----:B------:R-:W-:Y:S01]  /*3ad0*/  UMOV UR29, 0x40000040 ;  /* 0x40000040001d7882 */ /* 0x000fe20000000000 */
        /* <DEDUP_REMOVED lines=25> */
[----:B------:R-:W-:Y:S01]  /*3c70*/  R2UR UR6, R8 ;  /* 0x00000000080672ca */ /* 0x000fe200000e0000 */
[----:B------:R-:W-:Y:S01]  /*3c80*/  VIADD R8, R7, 0x4 ;  /* 0x0000000407087836 */ /* 0x000fe20000000000 */
[----:B------:R-:W-:Y:S01]  /*3c90*/  UMOV UR7, 0x40000000 ;  /* 0x4000000000077882 */ /* 0x000fe20000000000 */
[----:B------:R-:W-:Y:S01]  /*3ca0*/  UMOV UR5, 0x40000040 ;  /* 0x4000004000057882 */ /* 0x000fe20000000000 */
[----:B------:R-:W-:Y:S01]  /*3cb0*/  UMOV UR27, 0x40 ;  /* 0x00000040001b7882 */ /* 0x000fe20000000000 */
        /* <DEDUP_REMOVED lines=381> */
[--C-:B--2---:R-:W-:Y:S01]  /*5490*/  FFMA.FTZ R10, R29, UR60, -R14.reuse ;  /* 0x0000003c1d0a7c23 */ /* 0x104fe2000801080e */
[----:B------:R-:W-:Y:S01]  /*54a0*/  FSEL R25, R25, -INF , P6 ;  /* 0xff80000019197808 */ /* 0x000fe20003000000 */
[----:B------:R-:W-:Y:S01]  /*54b0*/  VIADD R24, R18, 0x2c500 ;  /* 0x0002c50012187836 */ /* 0x000fe20000000000 */
[----:B------:R-:W1:Y:S01]  /*54c0*/  LDS R29, [R26+0x2c300] ;  /* 0x02c300001a1d7984 */ /* 0x000e620000000800 */
[C---:B------:R-:W-:Y:S01]  /*54d0*/  ISETP.GT.AND P5, PT, R0.reuse, 0x30, PT ;  /* 0x000000300000780c */ /* 0x040fe20003fa4270 */
[--C-:B------:R-:W-:Y:S01]  /*54e0*/  FFMA.FTZ R8, R7, UR60, -R14.reuse ;  /* 0x0000003c07087c23 */ /* 0x100fe2000801080e */
[----:B------:R-:W-:Y:S01]  /*54f0*/  FSEL R27, R27, -INF , P6 ;  /* 0xff8000001b1b7808 */ /* 0x000fe20003000000 */
[----:B------:R-:W2:Y:S01]  /*5500*/  LDS R26, [R26+0x2c320] ;  /* 0x02c320001a1a7984 */ /* 0x000ea20000000800 */
[----:B------:R-:W-:Y:S01]  /*5510*/  ISETP.GT.AND P6, PT, R0, 0x31, PT ;  /* 0x000000310000780c */ /* 0x000fe20003fc4270 */
[----:B------:R-:W-:Y:S01]  /*5520*/  FFMA.FTZ R9, R25, UR60, -R14 ;  /* 0x0000003c19097c23 */ /* 0x000fe2000801080e */
[----:B------:R-:W-:Y:S01]  /*5530*/  FSEL R13, R36, -INF , P5 ;  /* 0xff800000240d7808 */ /* 0x000fe20002800000 */
[--C-:B---3--:R-:W-:Y:S01]  /*5540*/  FFMA.FTZ R21, R21, UR60, -R20.reuse ;  /* 0x0000003c15157c23 */ /* 0x108fe20008010814 */
        /* <DEDUP_REMOVED lines=15> */
[----:B------:R-:W3:Y:S01]  /*5640*/  MUFU.EX2 R8, R8 ;  /* 0x0000000800087308 */ /* 0x000ee20000000800 */
        /* <DEDUP_REMOVED lines=22> */
[--C-:B-1----:R-:W-:Y:S01]  /*57b0*/  FADD.FTZ R35, R44, -R29.reuse ;  /* 0x8000001d2c237221 */ /* 0x102fe20000010000 */
[--C-:B------:R-:W-:Y:S01]  /*57c0*/  FADD.FTZ R30, R45, -R29.reuse ;  /* 0x8000001d2d1e7221 */ /* 0x100fe20000010000 */
[--C-:B--2---:R-:W-:Y:S01]  /*57d0*/  FADD.FTZ R47, R47, -R26.reuse ;  /* 0x8000001a2f2f7221 */ /* 0x104fe20000010000 */
        /* <DEDUP_REMOVED lines=9> */
[----:B------:R-:W1:Y:S01]  /*5870*/  MUFU.EX2 R22, R22 ;  /* 0x0000001600167308 */ /* 0x000e620000000800 */
[----:B---3--:R-:W-:Y:S01]  /*5880*/  FMUL.FTZ R35, R8, R35 ;  /* 0x0000002308237220 */ /* 0x008fe20000410000 */
[----:B------:R-:W-:Y:S01]  /*5890*/  FADD.FTZ R29, R221, -R29 ;  /* 0x8000001ddd1d7221 */ /* 0x000fe20000010000 */
[C---:B----4-:R-:W-:Y:S01]  /*58a0*/  FMUL.FTZ R30, R9.reuse, R30 ;  /* 0x0000001e091e7220 */ /* 0x050fe20000410000 */
[----:B------:R-:W-:Y:S01]  /*58b0*/  F2FP.BF16.F32.PACK_AB R8, R9, R8 ;  /* 0x000000080908723e */ /* 0x000fe200000010ff */
[----:B------:R-:W-:-:S02]  /*58c0*/  VIADD R39, R20, 0x80 ;  /* 0x0000008014277836 */ /* 0x000fc40000000000 */
[--C-:B------:R-:W-:Y:S01]  /*58d0*/  FADD.FTZ R46, R46, -R26.reuse ;  /* 0x8000001a2e2e7221 */ /* 0x100fe20000010000 */
[----:B------:R-:W-:Y:S01]  /*58e0*/  VIADD R40, R20, 0x180 ;  /* 0x0000018014287836 */ /* 0x000fe20000000000 */
[----:B------:R-:W2:Y:S01]  /*58f0*/  MUFU.EX2 R7, R7 ;  /* 0x0000000700077308 */ /* 0x000ea20000000800 */
[----:B------:R-:W-:Y:S01]  /*5900*/  IMAD R216, R4, 0x2000, R5 ;  /* 0x0000200004d87824 */ /* 0x000fe200078e0205 */
[----:B------:R-:W-:Y:S01]  /*5910*/  R2UR UR4, R39 ;  /* 0x00000000270472ca */ /* 0x000fe200000e0000 */
[----:B------:R-:W-:Y:S01]  /*5920*/  VIADD R39, R20, 0x100 ;  /* 0x0000010014277836 */ /* 0x000fe20000000000 */
[----:B------:R-:W-:Y:S01]  /*5930*/  R2UR UR6, R40 ;  /* 0x00000000280672ca */ /* 0x000fe200000e0000 */
[--C-:B------:R-:W-:Y:S01]  /*5940*/  FADD.FTZ R51, R51, -R26.reuse ;  /* 0x8000001a33337221 */ /* 0x100fe20000010000 */
[--C-:B------:R-:W-:Y:S01]  /*5950*/  FADD.FTZ R41, R54, -R26.reuse ;  /* 0x8000001a36297221 */ /* 0x100fe20000010000 */
[--C-:B------:R-:W-:Y:S01]  /*5960*/  FADD.FTZ R40, R55, -R26.reuse ;  /* 0x8000001a37287221 */ /* 0x100fe20000010000 */
[----:B------:R-:W3:Y:S01]  /*5970*/  MUFU.EX2 R10, R10 ;  /* 0x0000000a000a7308 */ /* 0x000ee20000000800 */
[C---:B-1----:R-:W-:Y:S01]  /*5980*/  F2FP.BF16.F32.PACK_AB R9, R22.reuse, R21 ;  /* 0x000000151609723e */ /* 0x042fe200000010ff */
[----:B------:R-:W-:Y:S01]  /*5990*/  BAR.SYNC.DEFER_BLOCKING 0x9, 0x100 ;  /* 0x0244000000007b1d */ /* 0x000fe20000010000 */
[----:B------:R-:W-:Y:S01]  /*59a0*/  FMUL.FTZ R42, R22, R47 ;  /* 0x0000002f162a7220 */ /* 0x000fe20000410000 */
[----:B------:R-:W-:Y:S01]  /*59b0*/  R2UR UR5, R39 ;  /* 0x00000000270572ca */ /* 0x000fe200000e0000 */
[--C-:B------:R-:W-:Y:S01]  /*59c0*/  FADD.FTZ R39, R218, -R26.reuse ;  /* 0x8000001ada277221 */ /* 0x100fe20000010000 */
[--C-:B------:R-:W-:Y:S01]  /*59d0*/  FADD.FTZ R219, R219, -R26.reuse ;  /* 0x8000001adbdb7221 */ /* 0x100fe20000010000 */
[----:B------:R-:W-:Y:S01]  /*59e0*/  FADD.FTZ R222, R222, -R26 ;  /* 0x8000001adede7221 */ /* 0x000fe20000010000 */
[----:B------:R-:W1:Y:S01]  /*59f0*/  MUFU.EX2 R23, R23 ;  /* 0x0000001700177308 */ /* 0x000e620000000800 */
[----:B--2---:R-:W-:Y:S01]  /*5a00*/  FMUL.FTZ R48, R7, R48 ;  /* 0x0000003007307220 */ /* 0x004fe20000410000 */
[----:B------:R-:W-:Y:S01]  /*5a10*/  SHF.R.U32.HI R217, RZ, 0x4, R216 ;  /* 0x00000004ffd97819 */ /* 0x000fe200000116d8 */
[----:B------:R-:W-:Y:S01]  /*5a20*/  FADD.FTZ R26, R223, -R26 ;  /* 0x8000001adf1a7221 */ /* 0x000fe20000010000 */
[----:B------:R-:W-:Y:S01]  /*5a30*/  FMUL.FTZ R21, R21, R46 ;  /* 0x0000002e15157220 */ /* 0x000fe20000410000 */
[----:B------:R-:W-:Y:S01]  /*5a40*/  F2FP.BF16.F32.PACK_AB R30, R30, R35 ;  /* 0x000000231e1e723e */ /* 0x000fe200000010ff */
[----:B------:R-:W-:Y:S01]  /*5a50*/  VIADD R5, R20, 0x200 ;  /* 0x0000020014057836 */ /* 0x000fe20000000000 */
[----:B------:R-:W-:Y:S01]  /*5a60*/  LOP3.LUT R217, R217, 0x3fff, RZ, 0xc0, !PT ;  /* 0x00003fffd9d97812 */ /* 0x000fe200078ec0ff */
[----:B------:R-:W2:Y:S01]  /*5a70*/  MUFU.EX2 R6, R6 ;  /* 0x0000000600067308 */ /* 0x000ea20000000800 */
[C---:B---3--:R-:W-:Y:S01]  /*5a80*/  FMUL.FTZ R49, R10.reuse, R49 ;  /* 0x000000310a317220 */ /* 0x048fe20000410000 */
[----:B------:R-:W-:Y:S01]  /*5a90*/  F2FP.BF16.F32.PACK_AB R22, R10, R7 ;  /* 0x000000070a16723e */ /* 0x000fe200000010ff */
[----:B------:R-:W-:Y:S01]  /*5aa0*/  UMOV UR14, UR4 ;  /* 0x00000004000e7c82 */ /* 0x000fe20008000000 */
[----:B------:R-:W-:Y:S01]  /*5ab0*/  R2UR UR56, R217 ;  /* 0x00000000d93872ca */ /* 0x000fe200000e0000 */
[----:B------:R-:W-:Y:S01]  /*5ac0*/  UMOV UR10, UR5 ;  /* 0x00000005000a7c82 */ /* 0x000fe20008000000 */
[----:B------:R-:W-:Y:S01]  /*5ad0*/  F2FP.BF16.F32.PACK_AB R48, R49, R48 ;  /* 0x000000303130723e */ /* 0x000fe200000010ff */
[----:B------:R-:W-:Y:S01]  /*5ae0*/  UMOV UR18, UR6 ;  /* 0x0000000600127c82 */ /* 0x000fe20008000000 */
[----:B------:R-:W3:Y:S01]  /*5af0*/  MUFU.EX2 R12, R12 ;  /* 0x0000000c000c7308 */ /* 0x000ee20000000800 */
[----:B-1----:R-:W-:Y:S01]  /*5b00*/  FMUL.FTZ R50, R23, R50 ;  /* 0x0000003217327220 */ /* 0x002fe20000410000 */
[----:B------:R-:W-:Y:S01]  /*5b10*/  STSM.16.M88.2 [R2+0x2c500], R8 ;  /* 0x02c5000802007844 */ /* 0x000fe20000000100 */
[----:B------:R-:W-:-:S02]  /*5b20*/  R2UR UR58, R20 ;  /* 0x00000000143a72ca */ /* 0x000fc400000e0000 */
[----:B------:R-:W-:Y:S01]  /*5b30*/  R2UR UR7, R5 ;  /* 0x00000000050772ca */ /* 0x000fe200000e0000 */
[----:B------:R-:W-:Y:S02]  /*5b40*/  VIADD R5, R217, 0x80 ;  /* 0x00000080d9057836 */ /* 0x000fe40000000000 */
[----:B------:R-:W1:Y:S01]  /*5b50*/  MUFU.EX2 R28, R28 ;  /* 0x0000001c001c7308 */ /* 0x000e620000000800 */
[----:B--2---:R-:W-:Y:S01]  /*5b60*/  FMUL.FTZ R10, R6, R31 ;  /* 0x0000001f060a7220 */ /* 0x004fe20000410000 */
[----:B------:R-:W-:Y:S01]  /*5b70*/  F2FP.BF16.F32.PACK_AB R31, R42, R21 ;  /* 0x000000152a1f723e */ /* 0x000fe200000010ff */
[----:B------:R-:W-:Y:S01]  /*5b80*/  UMOV UR12, UR56 ;  /* 0x00000038000c7c82 */ /* 0x000fe20008000000 */
[----:B------:R-:W-:Y:S01]  /*5b90*/  UMOV UR8, UR56 ;  /* 0x0000003800087c82 */ /* 0x000fe20008000000 */
[----:B------:R-:W-:Y:S01]  /*5ba0*/  UMOV UR16, UR56 ;  /* 0x0000003800107c82 */ /* 0x000fe20008000000 */
[----:B------:R-:W-:Y:S01]  /*5bb0*/  R2UR UR48, R5 ;  /* 0x00000000053072ca */ /* 0x000fe200000e0000 */
[----:B------:R-:W-:Y:S01]  /*5bc0*/  VIADD R5, R20, 0x90 ;  /* 0x0000009014057836 */ /* 0x000fe20000000000 */
[----:B------:R-:W2:Y:S01]  /*5bd0*/  MUFU.EX2 R11, R11 ;  /* 0x0000000b000b7308 */ /* 0x000ea20000000800 */
[----:B---3--:R-:W-:-:S03]  /*5be0*/  FMUL.FTZ R33, R12, R33 ;  /* 0x000000210c217220 */ /* 0x008fc60000410000 */
[----:B------:R-:W-:Y:S01]  /*5bf0*/  R2UR UR4, R5 ;  /* 0x00000000050472ca */ /* 0x000fe200000e0000 */
[----:B------:R-:W-:-:S03]  /*5c00*/  VIADD R5, R20, 0x190 ;  /* 0x0000019014057836 */ /* 0x000fc60000000000 */
[----:B------:R-:W3:Y:S01]  /*5c10*/  MUFU.EX2 R13, R13 ;  /* 0x0000000d000d7308 */ /* 0x000ee20000000800 */
[C---:B-1----:R-:W-:Y:S01]  /*5c20*/  F2FP.BF16.F32.PACK_AB R23, R28.reuse, R23 ;  /* 0x000000171c17723e */ /* 0x042fe200000010ff */
[----:B------:R-:W-:Y:S01]  /*5c30*/  FMUL.FTZ R51, R28, R51 ;  /* 0x000000331c337220 */ /* 0x000fe20000410000 */
[----:B------:R-:W-:Y:S01]  /*5c40*/  R2UR UR54, R5 ;  /* 0x00000000053672ca */ /* 0x000fe200000e0000 */
[----:B------:R-:W-:Y:S01]  /*5c50*/  VIADD R5, R20, 0x210 ;  /* 0x0000021014057836 */ /* 0x000fe20000000000 */
[----:B------:R-:W-:Y:S01]  /*5c60*/  UMOV UR52, UR48 ;  /* 0x0000003000347c82 */ /* 0x000fe20008000000 */
[----:B------:R1:W-:Y:S01]  /*5c70*/  STSM.16.M88.2 [R2+0x2cd00], R22 ;  /* 0x02cd001602007844 */ /* 0x0003e20000000100 */
[----:B------:R-:W-:Y:S01]  /*5c80*/  F2FP.BF16.F32.PACK_AB R49, R51, R50 ;  /* 0x000000323331723e */ /* 0x000fe200000010ff */
[----:B------:R-:W4:Y:S01]  /*5c90*/  MUFU.EX2 R14, R14 ;  /* 0x0000000e000e7308 */ /* 0x000f220000000800 */
[C---:B--2---:R-:W-:Y:S01]  /*5ca0*/  F2FP.BF16.F32.PACK_AB R6, R11.reuse, R6 ;  /* 0x000000060b06723e */ /* 0x044fe200000010ff */
[----:B------:R-:W-:Y:S01]  /*5cb0*/  FMUL.FTZ R43, R11, R32 ;  /* 0x000000200b2b7220 */ /* 0x000fe20000410000 */
[----:B------:R-:W-:Y:S01]  /*5cc0*/  R2UR UR46, R5 ;  /* 0x00000000052e72ca */ /* 0x000fe200000e0000 */
[----:B------:R-:W-:Y:S01]  /*5cd0*/  UMOV UR44, UR48 ;  /* 0x00000030002c7c82 */ /* 0x000fe20008000000 */
[----:B------:R-:W-:-:S02]  /*5ce0*/  VIADD R5, R217, 0x100 ;  /* 0x00000100d9057836 */ /* 0x000fc40000000000 */
[----:B------:R-:W-:Y:S01]  /*5cf0*/  F2FP.BF16.F32.PACK_AB R10, R43, R10 ;  /* 0x0000000a2b0a723e */ /* 0x000fe200000010ff */
[----:B------:R-:W2:Y:S01]  /*5d00*/  MUFU.EX2 R36, R36 ;  /* 0x0000002400247308 */ /* 0x000ea20000000800 */
[C---:B---3--:R-:W-:Y:S01]  /*5d10*/  FMUL.FTZ R34, R13.reuse, R34 ;  /* 0x000000220d227220 */ /* 0x048fe20000410000 */
[----:B------:R-:W-:Y:S02]  /*5d20*/  F2FP.BF16.F32.PACK_AB R12, R13, R12 ;  /* 0x0000000c0d0c723e */ /* 0x000fe400000010ff */
[----:B------:R-:W-:Y:S01]  /*5d30*/  R2UR UR28, R5 ;  /* 0x00000000051c72ca */ /* 0x000fe200000e0000 */
[----:B------:R-:W-:Y:S01]  /*5d40*/  VIADD R5, R20, 0xa0 ;  /* 0x000000a014057836 */ /* 0x000fe20000000000 */
[----:B------:R-:W-:Y:S02]  /*5d50*/  F2FP.BF16.F32.PACK_AB R34, R34, R33 ;  /* 0x000000212222723e */ /* 0x000fe400000010ff */
[----:B------:R-:W3:Y:S01]  /*5d60*/  MUFU.EX2 R37, R37 ;  /* 0x0000002500257308 */ /* 0x000ee20000000800 */
[----:B----4-:R-:W-:Y:S01]  /*5d70*/  FMUL.FTZ R29, R14, R29 ;  /* 0x0000001d0e1d7220 */ /* 0x010fe20000410000 */
[----:B------:R-:W-:Y:S01]  /*5d80*/  R2UR UR42, R5 ;  /* 0x00000000052a72ca */ /* 0x000fe200000e0000 */
[----:B------:R-:W-:Y:S01]  /*5d90*/  VIADD R5, R20, 0x1a0 ;  /* 0x000001a014057836 */ /* 0x000fe20000000000 */
[----:B-1----:R-:W-:-:S04]  /*5da0*/  MOV R23, UR31 ;  /* 0x0000001f00177c02 */ /* 0x002fc80008000f00 */
[----:B------:R-:W1:Y:S01]  /*5db0*/  MUFU.EX2 R15, R15 ;  /* 0x0000000f000f7308 */ /* 0x000e620000000800 */
[----:B--2---:R-:W-:Y:S01]  /*5dc0*/  FMUL.FTZ R41, R36, R41 ;  /* 0x0000002924297220 */ /* 0x004fe20000410000 */
[----:B------:R-:W-:Y:S01]  /*5dd0*/  R2UR UR34, R5 ;  /* 0x00000000052272ca */ /* 0x000fe200000e0000 */
[----:B------:R-:W-:Y:S01]  /*5de0*/  VIADD R5, R20, 0x220 ;  /* 0x0000022014057836 */ /* 0x000fe20000000000 */
[----:B------:R-:W-:Y:S01]  /*5df0*/  UMOV UR40, UR28 ;  /* 0x0000001c00287c82 */ /* 0x000fe20008000000 */
[----:B------:R-:W-:Y:S01]  /*5e00*/  UMOV UR36, UR28 ;  /* 0x0000001c00247c82 */ /* 0x000fe20008000000 */
[----:B------:R-:W-:Y:S01]  /*5e10*/  UMOV UR32, UR28 ;  /* 0x0000001c00207c82 */ /* 0x000fe20008000000 */
[----:B------:R-:W-:Y:S01]  /*5e20*/  UMOV UR24, UR28 ;  /* 0x0000001c00187c82 */ /* 0x000fe20008000000 */
[----:B------:R-:W2:Y:S01]  /*5e30*/  MUFU.EX2 R38, R38 ;  /* 0x0000002600267308 */ /* 0x000ea20000000800 */
[C---:B---3--:R-:W-:Y:S01]  /*5e40*/  F2FP.BF16.F32.PACK_AB R7, R37.reuse, R36 ;  /* 0x000000242507723e */ /* 0x048fe200000010ff */
[----:B------:R-:W-:Y:S01]  /*5e50*/  FMUL.FTZ R40, R37, R40 ;  /* 0x0000002825287220 */ /* 0x000fe20000410000 */
[----:B------:R-:W-:Y:S01]  /*5e60*/  R2UR UR26, R5 ;  /* 0x00000000051a72ca */ /* 0x000fe200000e0000 */
[----:B------:R-:W-:-:S02]  /*5e70*/  IMAD R5, R4, 0x2800, R18 ;  /* 0x0000280004057824 */ /* 0x000fc400078e0212 */
[----:B------:R3:W-:Y:S01]  /*5e80*/  STSM.16.M88.2 [R2+0x2d500], R6 ;  /* 0x02d5000602007844 */ /* 0x0007e20000000100 */
[----:B------:R-:W-:Y:S01]  /*5e90*/  F2FP.BF16.F32.PACK_AB R11, R40, R41 ;  /* 0x00000029280b723e */ /* 0x000fe200000010ff */
[----:B------:R-:W4:Y:S01]  /*5ea0*/  MUFU.EX2 R27, R27 ;  /* 0x0000001b001b7308 */ /* 0x000f220000000800 */
[----:B-1----:R-:W-:Y:S01]  /*5eb0*/  FMUL.FTZ R220, R15, R220 ;  /* 0x000000dc0fdc7220 */ /* 0x002fe20000410000 */
[----:B------:R-:W-:Y:S02]  /*5ec0*/  F2FP.BF16.F32.PACK_AB R14, R14, R15 ;  /* 0x0000000f0e0e723e */ /* 0x000fe400000010ff */
[----:B------:R-:W-:-:S04]  /*5ed0*/  SHF.R.U32.HI R5, RZ, 0x4, R5 ;  /* 0x00000004ff057819 */ /* 0x000fc80000011605 */
[----:B------:R-:W1:Y:S01]  /*5ee0*/  MUFU.EX2 R25, R25 ;  /* 0x0000001900197308 */ /* 0x000e620000000800 */
[----:B--2---:R-:W-:Y:S01]  /*5ef0*/  FMUL.FTZ R39, R38, R39 ;  /* 0x0000002726277220 */ /* 0x004fe20000410000 */
[----:B---3--:R-:W-:Y:S01]  /*5f00*/  VIADD R6, R20, 0x10 ;  /* 0x0000001014067836 */ /* 0x008fe20000000000 */
[----:B------:R-:W-:-:S04]  /*5f10*/  LOP3.LUT R5, R5, 0x3fff, RZ, 0xc0, !PT ;  /* 0x00003fff05057812 */ /* 0x000fc800078ec0ff */
[----:B------:R-:W-:Y:S01]  /*5f20*/  R2UR UR50, R6 ;  /* 0x00000000063272ca */ /* 0x000fe200000e0000 */
[----:B------:R-:W2:Y:S01]  /*5f30*/  MUFU.EX2 R24, R24 ;  /* 0x0000001800187308 */ /* 0x000ea20000000800 */
[C---:B----4-:R-:W-:Y:S01]  /*5f40*/  F2FP.BF16.F32.PACK_AB R13, R27.reuse, R38 ;  /* 0x000000261b0d723e */ /* 0x050fe200000010ff */
[----:B------:R-:W-:Y:S01]  /*5f50*/  FMUL.FTZ R8, R27, R219 ;  /* 0x000000db1b087220 */ /* 0x000fe20000410000 */
[----:B------:R-:W-:-:S03]  /*5f60*/  VIADD R6, R20, 0x110 ;  /* 0x0000011014067836 */ /* 0x000fc60000000000 */
[----:B------:R-:W-:Y:S01]  /*5f70*/  STSM.16.M88.2 [R2+0x2dd00], R12 ;  /* 0x02dd000c02007844 */ /* 0x000fe20000000100 */
[----:B------:R-:W-:Y:S01]  /*5f80*/  F2FP.BF16.F32.PACK_AB R35, R8, R39 ;  /* 0x000000270823723e */ /* 0x000fe200000010ff */
[----:B-1----:R-:W-:Y:S01]  /*5f90*/  FMUL.FTZ R222, R25, R222 ;  /* 0x000000de19de7220 */ /* 0x002fe20000410000 */
[----:B------:R-:W-:Y:S02]  /*5fa0*/  F2FP.BF16.F32.PACK_AB R8, R29, R220 ;  /* 0x000000dc1d08723e */ /* 0x000fe400000010ff */
[----:B------:R-:W-:Y:S01]  /*5fb0*/  R2UR UR5, R6 ;  /* 0x00000000060572ca */ /* 0x000fe200000e0000 */
[----:B------:R-:W-:Y:S01]  /*5fc0*/  VIADD R6, R20, 0x20 ;  /* 0x0000002014067836 */ /* 0x000fe20000000000 */
[C---:B--2---:R-:W-:Y:S01]  /*5fd0*/  F2FP.BF16.F32.PACK_AB R15, R24.reuse, R25 ;  /* 0x00000019180f723e */ /* 0x044fe200000010ff */
[----:B------:R-:W-:-:S03]  /*5fe0*/  FMUL.FTZ R9, R24, R26 ;  /* 0x0000001a18097220 */ /* 0x000fc60000410000 */
[----:B------:R-:W-:Y:S01]  /*5ff0*/  R2UR UR30, R6 ;  /* 0x00000000061e72ca */ /* 0x000fe200000e0000 */
[----:B------:R-:W-:Y:S01]  /*6000*/  VIADD R6, R20, 0x120 ;  /* 0x0000012014067836 */ /* 0x000fe20000000000 */
[----:B------:R-:W-:Y:S01]  /*6010*/  STSM.16.M88.2 [R2+0x2e500], R14 ;  /* 0x02e5000e02007844 */ /* 0x000fe20000000100 */
[----:B------:R-:W-:-:S03]  /*6020*/  F2FP.BF16.F32.PACK_AB R9, R9, R222 ;  /* 0x000000de0909723e */ /* 0x000fc600000010ff */
[----:B------:R-:W-:Y:S01]  /*6030*/  R2UR UR38, R6 ;  /* 0x00000000062672ca */ /* 0x000fe200000e0000 */
[----:B------:R1:W-:Y:S06]  /*6040*/  MEMBAR.ALL.CTA ;  /* 0x0000000000007992 */ /* 0x0003ec0000008000 */
[----:B-1----:R-:W1:Y:S01]  /*6050*/  FENCE.VIEW.ASYNC.S ;  /* 0x00000000000073c6 */ /* 0x002e620000000000 */
[----:B------:R-:W-:-:S05]  /*6060*/  VIADD R6, R18, 0x2ed00 ;  /* 0x0002ed0012067836 */ /* 0x000fca0000000000 */
[----:B------:R-:W-:Y:S02]  /*6070*/  SHF.R.U32.HI R6, RZ, 0x4, R6 ;  /* 0x00000004ff067819 */ /* 0x000fe40000011606 */
[----:B------:R-:W-:Y:S02]  /*6080*/  MOV R7, UR30 ;  /* 0x0000001e00077c02 */ /* 0x000fe40008000f00 */
[----:B------:R-:W-:-:S04]  /*6090*/  LOP3.LUT R22, R6, 0x3fff, RZ, 0xc0, !PT ;  /* 0x00003fff06167812 */ /* 0x000fc800078ec0ff */
[----:B------:R-:W-:Y:S01]  /*60a0*/  LOP3.LUT R6, R22, 0x400000, RZ, 0xfc, !PT ;  /* 0x0040000016067812 */ /* 0x000fe200078efcff */
        /* <DEDUP_REMOVED lines=11> */
[----:B--2---:R-:W-:Y:S01]  /*6160*/  VIADD R8, R217, 0x180 ;  /* 0x00000180d9087836 */ /* 0x004fe20000000000 */
[----:B------:R-:W-:Y:S01]  /*6170*/  UMOV UR12, UR14 ;  /* 0x0000000e000c7c82 */ /* 0x000fe20008000000 */
[----:B------:R-:W-:Y:S01]  /*6180*/  VIADD R9, R20, 0x30 ;  /* 0x0000003014097836 */ /* 0x000fe20000000000 */
        /* <DEDUP_REMOVED lines=18> */
[----:B------:R-:W-:Y:S01]  /*62b0*/  UMOV UR15, 0x40 ;  /* 0x00000040000f7882 */ /* 0x000fe20000000000 */
        /* <DEDUP_REMOVED lines=28> */
[C---:B------:R-:W-:Y:S01]  /*6480*/  VIADD R8, R20.reuse, 0x130 ;  /* 0x0000013014087836 */ /* 0x040fe20000000000 */
        /* <DEDUP_REMOVED lines=43> */
[----:B-1----:R-:W1:Y:S01]  /*6740*/  FENCE.VIEW.ASYNC.S ;  /* 0x00000000000073c6 */ /* 0x002e620000000000 */
[----:B------:R-:W-:Y:S01]  /*6750*/  R2UR UR4, R8 ;  /* 0x00000000080472ca */ /* 0x000fe200000e0000 */
[----:B------:R-:W-:Y:S01]  /*6760*/  VIADD R8, R5, 0x100 ;  /* 0x0000010005087836 */ /* 0x000fe20000000000 */
[----:B------:R-:W-:Y:S01]  /*6770*/  R2UR UR5, R9 ;  /* 0x00000000090572ca */ /* 0x000fe200000e0000 */
[----:B------:R-:W-:Y:S01]  /*6780*/  VIADD R9, R6, 0x100 ;  /* 0x0000010006097836 */ /* 0x000fe20000000000 */
[----:B-1----:R-:W-:Y:S06]  /*6790*/  BAR.SYNC.DEFER_BLOCKING 0x9, 0x100 ;  /* 0x0244000000007b1d */ /* 0x002fec0000010000 */
[----:B------:R-:W-:-:S06]  /*67a0*/  WARPGROUP.ARRIVE ;  /* 0x00000000000079c5 */ /* 0x000fcc0000000000 */
        /* <DEDUP_REMOVED lines=33> */
[----:B------:R-:W-:Y:S01]  /*69c0*/  VIADD R6, R217, 0x480 ;  /* 0x00000480d9067836 */ /* 0x000fe20000000000 */
[----:B------:R-:W-:Y:S05]  /*69d0*/  HGMMA.64x64x16.F32.BF16 R24, gdesc[UR28].tnspA, R24 ;  /* 0x20e000001c1879f0 */ /* 0x000fea0008701818 */
[----:B------:R-:W-:Y:S01]  /*69e0*/  UMOV UR28, UR4 ;  /* 0x00000004001c7c82 */ /* 0x000fe20008000000 */
[----:B------:R-:W-:Y:S01]  /*69f0*/  UMOV UR29, 0x40000040 ;  /* 0x40000040001d7882 */ /* 0x000fe20000000000 */
[----:B------:R-:W-:Y:S01]  /*6a00*/  UMOV UR30, UR5 ;  /* 0x00000005001e7c82 */ /* 0x000fe20008000000 */
[----:B------:R-:W-:Y:S01]  /*6a10*/  UMOV UR31, 0x8 ;  /* 0x00000008001f7882 */ /* 0x000fe20000000000 */
[----:B------:R-:W-:Y:S01]  /*6a20*/  IMAD.U32 R8, RZ, RZ, UR30 ;  /* 0x0000001eff087e24 */ /* 0x000fe2000f8e00ff */
[----:B------:R-:W-:Y:S01]  /*6a30*/  R2UR UR5, R236 ;  /* 0x00000000ec0572ca */ /* 0x000fe200000e0000 */
[----:B------:R-:W-:Y:S01]  /*6a40*/  IMAD.U32 R9, RZ, RZ, UR31 ;  /* 0x0000001fff097e24 */ /* 0x000fe2000f8e00ff */
[----:B------:R-:W-:Y:S01]  /*6a50*/  R2UR UR4, R235 ;  /* 0x00000000eb0472ca */ /* 0x000fe200000e0000 */
[----:B------:R-:W-:Y:S01]  /*6a60*/  HGMMA.64x64x16.F32.BF16 R24, gdesc[UR28].tnspA, R24, gsb0 ;  /* 0x20e000001c1879f0 */ /* 0x000fe20008001818 */
[----:B------:R-:W-:Y:S01]  /*6a70*/  WARPGROUP.ARRIVE ;  /* 0x00000000000079c5 */ /* 0x000fe20000000000 */
[----:B------:R-:W-:Y:S01]  /*6a80*/  R2UR UR31, R23 ;  /* 0x00000000171f72ca */ /* 0x000fe200000e0000 */
[----:B------:R-:W-:Y:S01]  /*6a90*/  UMOV UR29, 0x40000040 ;  /* 0x40000040001d7882 */ /* 0x000fe20000000000 */
[----:B------:R-:W-:Y:S01]  /*6aa0*/  R2UR UR30, R7 ;  /* 0x00000000071e72ca */ /* 0x000fe200000e0000 */
[----:B------:R-:W-:-:S02]  /*6ab0*/  UMOV UR25, UR29 ;  /* 0x0000001d00197c82 */ /* 0x000fc40008000000 */
        /* <DEDUP_REMOVED lines=19> */
[----:B------:R-:W-:Y:S01]  /*6bf0*/  SHF.R.U32.HI R216, RZ, 0x4, R216 ;  /* 0x00000004ffd87819 */ /* 0x000fe200000116d8 */
[----:B------:R-:W-:Y:S01]  /*6c00*/  VIADD R217, R217, 0x580 ;  /* 0x00000580d9d97836 */ /* 0x000fe20000000000 */
[----:B------:R-:W-:-:S02]  /*6c10*/  ULDC.64 UR56, c[0x0][0x208] ;  /* 0x0000820000387ab9 */ /* 0x000fc40000000a00 */
        /* <DEDUP_REMOVED lines=46> */
[----:B-1----:R-:W-:Y:S01]  /*6f00*/  LOP3.LUT R24, R22, 0x80000, RZ, 0xfc, !PT ;  /* 0x0008000016187812 */ /* 0x002fe200078efcff */
        /* <DEDUP_REMOVED lines=151> */
.L_x_267:
        /* <DEDUP_REMOVED lines=10> */
[----:B-1----:R-:W-:-:S06]  /*7920*/  WARPGROUP.ARRIVE ;  /* 0x00000000000079c5 */ /* 0x002fcc0000000000 */
        /* <DEDUP_REMOVED lines=101> */
.L_x_268:
        /* <DEDUP_REMOVED lines=94> */
.L_x_256:
[----:B------:R-:W-:Y:S05]  /*8560*/  @P0 BRA `(.L_x_252) ;  /* 0x0000002800400947 */ /* 0x000fea0003800000 */
[----:B------:R-:W2:Y:S01]  /*8570*/  LDL.LU R224, [R1] ;  /* 0x0000000001e07983 */ /* 0x000ea20000300800 */
[----:B------:R-:W3:Y:S01]  /*8580*/  LDC.64 R2, c[0x0][0x878] ;  /* 0x00021e00ff027b82 */ /* 0x000ee20000000a00 */
[----:B------:R-:W-:Y:S01]  /*8590*/  ULDC.64 UR4, c[0x0][0x208] ;  /* 0x0000820000047ab9 */ /* 0x000fe20000000a00 */
[----:B------:R-:W4:Y:S06]  /*85a0*/  S2R R22, SR_TID.X ;  /* 0x0000000000167919 */ /* 0x000f2c0000002100 */
[----:B------:R-:W5:Y:S01]  /*85b0*/  LDC R0, c[0x0][0x850] ;  /* 0x00021400ff007b82 */ /* 0x000f620000000800 */
[----:B------:R-:W5:Y:S01]  /*85c0*/  S2R R7, SR_CTAID.Y ;  /* 0x0000000000077919 */ /* 0x000f620000002600 */
[----:B------:R-:W5:Y:S06]  /*85d0*/  S2R R8, SR_CTAID.X ;  /* 0x0000000000087919 */ /* 0x000f6c0000002500 */
[----:B------:R-:W5:Y:S01]  /*85e0*/  LDC.64 R10, c[0x0][0x818] ;  /* 0x00020600ff0a7b82 */ /* 0x000f620000000a00 */
[----:B---3--:R-:W-:-:S07]  /*85f0*/  ISETP.NE.U32.AND P0, PT, R2, RZ, PT ;  /* 0x000000ff0200720c */ /* 0x008fce0003f05070 */
[----:B------:R-:W3:Y:S01]  /*8600*/  LDC.64 R14, c[0x0][0x840] ;  /* 0x00021000ff0e7b82 */ /* 0x000ee20000000a00 */
[----:B------:R-:W-:-:S07]  /*8610*/  ISETP.NE.AND.EX P0, PT, R3, RZ, PT, P0 ;  /* 0x000000ff0300720c */ /* 0x000fce0003f05300 */
[----:B------:R-:W3:Y:S08]  /*8620*/  LDC.64 R12, c[0x0][0x820] ;  /* 0x00020800ff0c7b82 */ /* 0x000ef00000000a00 */
[----:B------:R-:W2:Y:S08]  /*8630*/  @P0 LDC.64 R2, c[0x0][0x878] ;  /* 0x00021e00ff020b82 */ /* 0x000eb00000000a00 */
[----:B-1----:R-:W1:Y:S08]  /*8640*/  LDC.64 R16, c[0x0][0x848] ;  /* 0x00021200ff107b82 */ /* 0x002e700000000a00 */
[----:B------:R-:W1:Y:S08]  /*8650*/  LDC.64 R18, c[0x0][0x800] ;  /* 0x00020000ff127b82 */ /* 0x000e700000000a00 */
[----:B------:R-:W1:Y:S01]  /*8660*/  LDC.64 R20, c[0x0][0x828] ;  /* 0x00020a00ff147b82 */ /* 0x000e620000000a00 */
[----:B--2---:R-:W-:-:S06]  /*8670*/  @P0 IMAD.WIDE R2, R224, 0x4, R2 ;  /* 0x00000004e0020825 */ /* 0x004fcc00078e0202 */
[----:B------:R2:W3:Y:S01]  /*8680*/  @P0 LDG.E R2, desc[UR4][R2.64] ;  /* 0x0000000402020981 */ /* 0x0004e2000c1e1900 */
[----:B----4-:R-:W-:Y:S01]  /*8690*/  VIADD R23, R22, 0xffffff80 ;  /* 0xffffff8016177836 */ /* 0x010fe20000000000 */
[----:B------:R-:W4:Y:S08]  /*86a0*/  S2UR UR5, SR_CgaCtaId ;  /* 0x00000000000579c3 */ /* 0x000f300000008800 */
[----:B------:R-:W-:Y:S01]  /*86b0*/  BAR.SYNC.DEFER_BLOCKING 0x1, 0x100 ;  /* 0x0044000000007b1d */ /* 0x000fe20000010000 */
[----:B-----5:R-:W-:-:S02]  /*86c0*/  ISETP.NE.AND P1, PT, R0, 0x1, PT ;  /* 0x000000010000780c */ /* 0x020fc40003f25270 */
[----:B------:R-:W-:-:S03]  /*86d0*/  SHF.R.S32.HI R0, RZ, 0x1f, R23 ;  /* 0x0000001fff007819 */ /* 0x000fc60000011417 */
[----:B------:R-:W-:Y:S01]  /*86e0*/  UMOV UR4, 0x400 ;  /* 0x0000040000047882 */ /* 0x000fe20000000000 */
[----:B------:R-:W-:Y:S01]  /*86f0*/  LEA.HI R6, R0, R23, RZ, 0x7 ;  /* 0x0000001700067211 */ /* 0x000fe200078f38ff */
[----:B------:R-:W-:Y:S03]  /*8700*/  BSSY B1, `(.L_x_270) ;  /* 0x0000054000017945 */ /* 0x000fe60003800000 */
[----:B------:R-:W-:Y:S02]  /*8710*/  LOP3.LUT R0, R6, 0x3fffff80, RZ, 0xc0, !PT ;  /* 0x3fffff8006007812 */ /* 0x000fe400078ec0ff */
[----:B--2---:R-:W-:Y:S01]  /*8720*/  SHF.R.S32.HI R3, RZ, 0x7, R6 ;  /* 0x00000007ff037819 */ /* 0x004fe20000011406 */
[----:B------:R-:W2:Y:S02]  /*8730*/  @P1 LDC R4, c[0x0][0x854] ;  /* 0x00021500ff041b82 */ /* 0x000ea40000000800 */
[----:B------:R-:W-:-:S04]  /*8740*/  IMAD.IADD R0, R23, 0x1, -R0 ;  /* 0x0000000117007824 */ /* 0x000fc800078e0a00 */
[----:B------:R-:W-:Y:S02]  /*8750*/  IMAD R0, R3, 0xa00, R0 ;  /* 0x00000a0003007824 */ /* 0x000fe400078e0200 */
[----:B------:R-:W5:Y:S01]  /*8760*/  @P1 LDC R5, c[0x0][0x858] ;  /* 0x00021600ff051b82 */ /* 0x000f620000000800 */
[----:B----4-:R-:W-:Y:S01]  /*8770*/  ULEA UR4, UR5, UR4, 0x18 ;  /* 0x0000000405047291 */ /* 0x010fe2000f8ec03f */
[----:B------:R-:W-:-:S05]  /*8780*/  IMAD.SHL.U32 R3, R0, 0x4, RZ ;  /* 0x0000000400037824 */ /* 0x000fca00078e00ff */
[----:B------:R-:W-:-:S05]  /*8790*/  LEA R6, R3, UR4, 0x2 ;  /* 0x0000000403067c11 */ /* 0x000fca000f8e10ff */
[----:B------:R4:W-:Y:S01]  /*87a0*/  STS.128 [R6], R56 ;  /* 0x0000003806007388 */ /* 0x0009e20000000c00 */
[----:B--2---:R-:W-:-:S03]  /*87b0*/  @P1 IMAD.HI.U32 R0, R7, R4, RZ ;  /* 0x0000000407001227 */ /* 0x004fc600078e00ff */
[----:B------:R4:W-:Y:S04]  /*87c0*/  STS.128 [R6+0x800], R60 ;  /* 0x0008003c06007388 */ /* 0x0009e80000000c00 */
[----:B------:R4:W-:Y:S01]  /*87d0*/  STS.128 [R6+0x1000], R96 ;  /* 0x0010006006007388 */ /* 0x0009e20000000c00 */
[----:B-----5:R-:W-:Y:S01]  /*87e0*/  @P1 SHF.R.U32.HI R7, RZ, R5, R0 ;  /* 0x00000005ff071219 */ /* 0x020fe20000011600 */
[----:B------:R-:W-:Y:S02]  /*87f0*/  IMAD R5, R8, 0x5000, RZ ;  /* 0x0000500008057824 */ /* 0x000fe400078e02ff */
[----:B------:R4:W-:Y:S01]  /*8800*/  STS.128 [R6+0x1800], R100 ;  /* 0x0018006406007388 */ /* 0x0009e20000000c00 */
[----:B------:R-:W-:-:S03]  /*8810*/  SHF.R.S32.HI R9, RZ, 0x1f, R7 ;  /* 0x0000001fff097819 */ /* 0x000fc60000011407 */
[----:B------:R4:W-:Y:S02]  /*8820*/  STS.128 [R6+0x2000], R64 ;  /* 0x0020004006007388 */ /* 0x0009e40000000c00 */
[----:B------:R-:W-:Y:S02]  /*8830*/  IMAD R0, R9, R10, RZ ;  /* 0x0000000a09007224 */ /* 0x000fe400078e02ff */
        /* <DEDUP_REMOVED lines=16> */
[----:B--2---:R-:W2:Y:S01]  /*8940*/  FENCE.VIEW.ASYNC.S ;  /* 0x00000000000073c6 */ /* 0x004ea20000000000 */
[----:B---3--:R-:W-:-:S04]  /*8950*/  @P0 IMAD R2, R224, 0x50, R2 ;  /* 0x00000050e0020824 */ /* 0x008fc800078e0202 */
[----:B------:R-:W-:-:S05]  /*8960*/  @P0 IMAD.HI R2, R2, 0x66666667, RZ ;  /* 0x6666666702020827 */ /* 0x000fca00078e02ff */
[----:B------:R-:W-:-:S04]  /*8970*/  @P0 SHF.R.U32.HI R3, RZ, 0x1f, R2 ;  /* 0x0000001fff030819 */ /* 0x000fc80000011602 */
[----:B------:R-:W-:-:S05]  /*8980*/  @P0 LEA.HI.SX32 R3, R2, R3, 0x1b ;  /* 0x0000000302030211 */ /* 0x000fca00078fdaff */
[----:B------:R-:W-:-:S05]  /*8990*/  @P0 IMAD R2, R3, 0x5000, RZ ;  /* 0x0000500003020824 */ /* 0x000fca00078e02ff */
[----:B------:R-:W-:Y:S02]  /*89a0*/  @P0 SHF.R.S32.HI R3, RZ, 0x1f, R2 ;  /* 0x0000001fff030819 */ /* 0x000fe40000011402 */
[----:B------:R-:W-:Y:S01]  /*89b0*/  @!P0 CS2R R2, SRZ ;  /* 0x0000000000028805 */ /* 0x000fe2000001ff00 */
[----:B--2---:R-:W-:Y:S05]  /*89c0*/  BAR.SYNC.DEFER_BLOCKING 0x1, 0x100 ;  /* 0x0044000000007b1d */ /* 0x004fea0000010000 */
[----:B------:R-:W-:Y:S01]  /*89d0*/  IADD3 R4, P1, R5, R2, RZ ;  /* 0x0000000205047210 */ /* 0x000fe20007f3e0ff */
[----:B------:R-:W-:Y:S02]  /*89e0*/  IMAD R2, R9, R14, RZ ;  /* 0x0000000e09027224 */ /* 0x000fe400078e02ff */
[----:B------:R-:W-:Y:S01]  /*89f0*/  IMAD R9, R7, R11, R0 ;  /* 0x0000000b07097224 */ /* 0x000fe200078e0200 */
[----:B------:R-:W-:Y:S01]  /*8a00*/  LEA.HI.X.SX32 R5, R5, R3, 0x1, P1 ;  /* 0x0000000305057211 */ /* 0x000fe200008f0eff */
[C---:B------:R-:W-:Y:S01]  /*8a10*/  IMAD R11, R7.reuse, R15, R2 ;  /* 0x0000000f070b7224 */ /* 0x040fe200078e0202 */
[----:B------:R-:W-:Y:S01]  /*8a20*/  SHF.R.S32.HI R0, RZ, 0x1f, R224 ;  /* 0x0000001fff007819 */ /* 0x000fe200000114e0 */
[----:B------:R-:W-:-:S04]  /*8a30*/  IMAD.WIDE.U32 R2, R7, R10, R4 ;  /* 0x0000000a07027225 */ /* 0x000fc800078e0004 */
[----:B------:R-:W-:Y:S01]  /*8a40*/  IMAD.IADD R3, R3, 0x1, R9 ;  /* 0x0000000103037824 */ /* 0x000fe200078e0209 */
[----:B------:R-:W-:Y:S01]  /*8a50*/  SEL R9, R0, RZ, !P0 ;  /* 0x000000ff00097207 */ /* 0x000fe20004000000 */
[----:B------:R-:W-:Y:S01]  /*8a60*/  IMAD.WIDE.U32 R4, R7, R14, R4 ;  /* 0x0000000e07047225 */ /* 0x000fe200078e0004 */
[----:B------:R-:W-:Y:S02]  /*8a70*/  SEL R7, R224, RZ, !P0 ;  /* 0x000000ffe0077207 */ /* 0x000fe40004000000 */
[----:B------:R-:W-:Y:S01]  /*8a80*/  ISETP.NE.AND P0, PT, R23, RZ, PT ;  /* 0x000000ff1700720c */ /* 0x000fe20003f05270 */
[----:B------:R-:W-:Y:S02]  /*8a90*/  IMAD.IADD R5, R5, 0x1, R11 ;  /* 0x0000000105057824 */ /* 0x000fe400078e020b */
[C---:B------:R-:W-:Y:S02]  /*8aa0*/  IMAD R0, R9.reuse, R12, RZ ;  /* 0x0000000c09007224 */ /* 0x040fe400078e02ff */
[----:B-1----:R-:W-:-:S02]  /*8ab0*/  IMAD R8, R9, R16, RZ ;  /* 0x0000001009087224 */ /* 0x002fc400078e02ff */
[----:B------:R-:W-:-:S04]  /*8ac0*/  IMAD.WIDE.U32 R2, R7, R12, R2 ;  /* 0x0000000c07027225 */ /* 0x000fc800078e0002 */
[----:B------:R-:W-:Y:S01]  /*8ad0*/  IMAD.WIDE.U32 R4, R7, R16, R4 ;  /* 0x0000001007047225 */ /* 0x000fe200078e0004 */
[----:B------:R-:W-:-:S03]  /*8ae0*/  LEA R18, P1, R2, R18, 0x2 ;  /* 0x0000001202127211 */ /* 0x000fc600078210ff */
[C---:B------:R-:W-:Y:S01]  /*8af0*/  IMAD R9, R7.reuse, R13, R0 ;  /* 0x0000000d07097224 */ /* 0x040fe200078e0200 */
[----:B------:R-:W-:Y:S01]  /*8b00*/  LEA R20, P2, R4, R20, 0x2 ;  /* 0x0000001404147211 */ /* 0x000fe200078410ff */
[----:B------:R-:W-:Y:S02]  /*8b10*/  IMAD R7, R7, R17, R8 ;  /* 0x0000001107077224 */ /* 0x000fe400078e0208 */
[----:B------:R-:W-:Y:S02]  /*8b20*/  IMAD.IADD R3, R3, 0x1, R9 ;  /* 0x0000000103037824 */ /* 0x000fe400078e0209 */
[----:B------:R-:W-:-:S03]  /*8b30*/  IMAD.IADD R0, R5, 0x1, R7 ;  /* 0x0000000105007824 */ /* 0x000fc600078e0207 */
[----:B------:R-:W-:Y:S02]  /*8b40*/  LEA.HI.X R3, R2, R19, R3, 0x2, P1 ;  /* 0x0000001302037211 */ /* 0x000fe400008f1403 */
[----:B------:R-:W-:Y:S01]  /*8b50*/  LEA.HI.X R0, R4, R21, R0, 0x2, P2 ;  /* 0x0000001504007211 */ /* 0x000fe200010f1400 */
[----:B----4-:R-:W-:Y:S06]  /*8b60*/  @P0 BRA `(.L_x_271) ;  /* 0x0000000000340947 */ /* 0x010fec0003800000 */
[----:B------:R-:W-:Y:S01]  /*8b70*/  R2UR UR6, R20 ;  /* 0x00000000140672ca */ /* 0x000fe200000e0000 */
[----:B------:R-:W-:Y:S01]  /*8b80*/  UMOV UR5, 0x1400 ;  /* 0x0000140000057882 */ /* 0x000fe20000000000 */
[----:B------:R-:W-:Y:S01]  /*8b90*/  R2UR UR7, R0 ;  /* 0x00000000000772ca */ /* 0x000fe200000e0000 */
[----:B------:R-:W-:Y:S01]  /*8ba0*/  UMOV UR8, 0x0 ;  /* 0x0000000000087882 */ /* 0x000fe20000000000 */
[----:B------:R-:W-:Y:S01]  /*8bb0*/  PLOP3.LUT P0, PT, PT, PT, PT, 0x80, 0x0 ;  /* 0x000000000000781c */ /* 0x000fe20003f0f070 */
[----:B------:R-:W-:-:S12]  /*8bc0*/  UMOV UR9, 0x14f00000 ;  /* 0x14f0000000097882 */ /* 0x000fd80000000000 */
.L_x_272:
[----:B------:R-:W-:Y:S01]  /*8bd0*/  @P0 ELECT P1, URZ, PT ;  /* 0x00000000003f082f */ /* 0x000fe20003820000 */
[----:B------:R1:W-:-:S12]  /*8be0*/  UBLKRED.G.S.ADD.F32.RN [UR6], [UR4], UR5, desc[UR8] ;  /* 0x00000806040073bb */ /* 0x0003d800080a1405 */
[----:B------:R-:W-:Y:S02]  /*8bf0*/  @P1 PLOP3.LUT P0, PT, P1, PT, PT, 0x8, 0x0 ;  /* 0x000000000000181c */ /* 0x000fe40000f0e170 */
[----:B------:R-:W-:-:S11]  /*8c00*/  PLOP3.LUT P1, PT, PT, PT, PT, 0x8, 0x0 ;  /* 0x000000000000781c */ /* 0x000fd60003f2e170 */
[----:B-1----:R-:W-:Y:S05]  /*8c10*/  @P0 BRA.U.ANY `(.L_x_272) ;  /* 0xfffffffd00ec0947 */ /* 0x002fea000393ffff */
[----:B------:R0:W-:Y:S01]  /*8c20*/  UTMACMDFLUSH ;  /* 0x00000000000079b7 */ /* 0x0001e20000000000 */
[----:B------:R-:W-:-:S04]  /*8c30*/  DEPBAR.LE SB0, 0x0 ;  /* 0x000080000000791a */ /* 0x000fc80000000000 */
.L_x_271:
[----:B------:R-:W-:Y:S05]  /*8c40*/  BSYNC B1 ;  /* 0x0000000000017941 */ /* 0x000fea0003800000 */
.L_x_270:
[----:B------:R-:W-:Y:S01]  /*8c50*/  BAR.SYNC.DEFER_BLOCKING 0x1, 0x100 ;  /* 0x0044000000007b1d */ /* 0x000fe20000010000 */
[----:B------:R-:W-:-:S05]  /*8c60*/  ISETP.NE.AND P0, PT, R22, 0x80, PT ;  /* 0x000000801600780c */ /* 0x000fca0003f05270 */
        /* <DEDUP_REMOVED lines=21> */
[----:B-1----:R-:W1:Y:S02]  /*8dc0*/  FENCE.VIEW.ASYNC.S ;  /* 0x00000000000073c6 */ /* 0x002e640000000000 */
[----:B-1----:R-:W-:Y:S06]  /*8dd0*/  BAR.SYNC.DEFER_BLOCKING 0x1, 0x100 ;  /* 0x0044000000007b1d */ /* 0x002fec0000010000 */
[----:B------:R-:W-:Y:S05]  /*8de0*/  @P0 BRA `(.L_x_252) ;  /* 0x0000002000200947 */ /* 0x000fea0003800000 */
[----:B------:R-:W-:Y:S01]  /*8df0*/  R2UR UR6, R18 ;  /* 0x00000000120672ca */ /* 0x000fe200000e0000 */
[----:B------:R-:W-:Y:S01]  /*8e00*/  UMOV UR5, 0x1400 ;  /* 0x0000140000057882 */ /* 0x000fe20000000000 */
[----:B------:R-:W-:Y:S01]  /*8e10*/  R2UR UR7, R3 ;  /* 0x00000000030772ca */ /* 0x000fe200000e0000 */
[----:B------:R-:W-:Y:S01]  /*8e20*/  UMOV UR8, 0x0 ;  /* 0x0000000000087882 */ /* 0x000fe20000000000 */
[----:B------:R-:W-:Y:S01]  /*8e30*/  PLOP3.LUT P0, PT, PT, PT, PT, 0x80, 0x0 ;  /* 0x000000000000781c */ /* 0x000fe20003f0f070 */
[----:B------:R-:W-:-:S12]  /*8e40*/  UMOV UR9, 0x14f00000 ;  /* 0x14f0000000097882 */ /* 0x000fd80000000000 */
.L_x_273:
[----:B------:R-:W-:Y:S01]  /*8e50*/  @P0 ELECT P1, URZ, PT ;  /* 0x00000000003f082f */ /* 0x000fe20003820000 */
[----:B------:R1:W-:-:S12]  /*8e60*/  UBLKRED.G.S.ADD.F32.RN [UR6], [UR4], UR5, desc[UR8] ;  /* 0x00000806040073bb */ /* 0x0003d800080a1405 */
[----:B------:R-:W-:Y:S02]  /*8e70*/  @P1 PLOP3.LUT P0, PT, P1, PT, PT, 0x8, 0x0 ;  /* 0x000000000000181c */ /* 0x000fe40000f0e170 */
[----:B------:R-:W-:-:S11]  /*8e80*/  PLOP3.LUT P1, PT, PT, PT, PT, 0x8, 0x0 ;  /* 0x000000000000781c */ /* 0x000fd60003f2e170 */
[----:B-1----:R-:W-:Y:S05]  /*8e90*/  @P0 BRA.U.ANY `(.L_x_273) ;  /* 0xfffffffd00ec0947 */ /* 0x002fea000393ffff */
[----:B------:R0:W-:Y:S01]  /*8ea0*/  UTMACMDFLUSH ;  /* 0x00000000000079b7 */ /* 0x0001e20000000000 */
[----:B------:R-:W-:-:S04]  /*8eb0*/  DEPBAR.LE SB0, 0x0 ;  /* 0x000080000000791a */ /* 0x000fc80000000000 */
[----:B------:R-:W-:Y:S05]  /*8ec0*/  BRA `(.L_x_252) ;  /* 0x0000001c00e87947 */ /* 0x000fea0003800000 */
.L_x_247:
[----:B------:R-:W-:-:S08]  /*8ed0*/  NOP ;  /* 0x0000000000007918 */ /* 0x000fd00000000000 */
[----:B------:R-:W1:-:S00]  /*8ee0*/  USETMAXREG.DEALLOC.CTAPOOL 0x18 ;  /* 0x00000018000079c8 */ /* 0x000e4000080e0500 */
[----:B-1----:R-:W-:-:S06]  /*8ef0*/  LOP3.LUT R0, R0, 0x3, RZ, 0xc0, !PT ;  /* 0x0000000300007812 */ /* 0x002fcc00078ec0ff */
[----:B------:R-:W1:Y:S02]  /*8f00*/  SHFL.IDX PT, R0, R0, RZ, 0x1f ;  /* 0x00001fff00007589 */ /* 0x000e6400000e0000 */
[----:B-1----:R-:W-:-:S13]  /*8f10*/  ISETP.NE.AND P0, PT, R0, RZ, PT ;  /* 0x000000ff0000720c */ /* 0x002fda0003f05270 */
[----:B------:R-:W-:Y:S05]  /*8f20*/  @P0 BRA `(.L_x_252) ;  /* 0x0000001c00d00947 */ /* 0x000fea0003800000 */
[----:B------:R-:W-:Y:S01]  /*8f30*/  ULDC.64 UR4, c[0x0][0x8e0] ;  /* 0x0002380000047ab9 */ /* 0x000fe20000000a00 */
[----:B------:R-:W1:Y:S01]  /*8f40*/  S2R R9, SR_CTAID.Z ;  /* 0x0000000000097919 */ /* 0x000e620000002700 */
[----:B------:R-:W-:Y:S01]  /*8f50*/  ISETP.NE.U32.AND P0, PT, RZ, UR4, PT ;  /* 0x00000004ff007c0c */ /* 0x000fe2000bf05070 */
[----:B------:R-:W2:Y:S03]  /*8f60*/  S2UR UR20, SR_CTAID.Y ;  /* 0x00000000001479c3 */ /* 0x000ea60000002600 */
[----:B------:R-:W-:-:S13]  /*8f70*/  ISETP.NE.AND.EX P0, PT, RZ, UR5, PT, P0 ;  /* 0x00000005ff007c0c */ /* 0x000fda000bf05300 */
[----:B------:R-:W-:Y:S05]  /*8f80*/  @!P0 BRA `(.L_x_274) ;  /* 0x0000000000148947 */ /* 0x000fea0003800000 */
[----:B------:R-:W1:Y:S01]  /*8f90*/  LDC.64 R2, c[0x0][0x8e0] ;  /* 0x00023800ff027b82 */ /* 0x000e620000000a00 */
[----:B------:R-:W-:Y:S01]  /*8fa0*/  ULDC.64 UR4, c[0x0][0x208] ;  /* 0x0000820000047ab9 */ /* 0x000fe20000000a00 */
[----:B-1----:R-:W-:-:S05]  /*8fb0*/  IMAD.WIDE R2, R9, 0x4, R2 ;  /* 0x0000000409027825 */ /* 0x002fca00078e0202 */
[----:B------:R1:W5:Y:S01]  /*8fc0*/  LDG.E R0, desc[UR4][R2.64] ;  /* 0x0000000402007981 */ /* 0x000362000c1e1900 */
[----:B------:R-:W-:Y:S05]  /*8fd0*/  BRA `(.L_x_275) ;  /* 0x0000000000307947 */ /* 0x000fea0003800000 */
.L_x_274:
[----:B------:R-:W-:Y:S02]  /*8fe0*/  ULDC.64 UR4, c[0x0][0x8d8] ;  /* 0x0002360000047ab9 */ /* 0x000fe40000000a00 */
[----:B------:R-:W-:-:S04]  /*8ff0*/  ISETP.NE.U32.AND P0, PT, RZ, UR4, PT ;  /* 0x00000004ff007c0c */ /* 0x000fc8000bf05070 */
[----:B------:R-:W-:-:S13]  /*9000*/  ISETP.NE.AND.EX P0, PT, RZ, UR5, PT, P0 ;  /* 0x00000005ff007c0c */ /* 0x000fda000bf05300 */
[----:B------:R-:W-:Y:S05]  /*9010*/  @!P0 BRA `(.L_x_276) ;  /* 0x00000000001c8947 */ /* 0x000fea0003800000 */
[----:B------:R-:W1:Y:S01]  /*9020*/  LDC.64 R2, c[0x0][0x8d8] ;  /* 0x00023600ff027b82 */ /* 0x000e620000000a00 */
[----:B------:R-:W-:Y:S01]  /*9030*/  ULDC.64 UR4, c[0x0][0x208] ;  /* 0x0000820000047ab9 */ /* 0x000fe20000000a00 */
[----:B-1----:R-:W-:-:S05]  /*9040*/  IMAD.WIDE R2, R9, 0x4, R2 ;  /* 0x0000000409027825 */ /* 0x002fca00078e0202 */
[----:B------:R-:W3:Y:S04]  /*9050*/  LDG.E R0, desc[UR4][R2.64] ;  /* 0x0000000402007981 */ /* 0x000ee8000c1e1900 */
[----:B------:R-:W3:Y:S02]  /*9060*/  LDG.E R5, desc[UR4][R2.64+0x4] ;  /* 0x0000040402057981 */ /* 0x000ee4000c1e1900 */
[----:B---3--:R-:W-:Y:S01]  /*9070*/  IMAD.IADD R0, R5, 0x1, -R0 ;  /* 0x0000000105007824 */ /* 0x008fe200078e0a00 */
[----:B------:R-:W-:Y:S06]  /*9080*/  BRA `(.L_x_275) ;  /* 0x0000000000047947 */ /* 0x000fec0003800000 */
.L_x_276:
[----:B------:R-:W3:Y:S02]  /*9090*/  LDC R0, c[0x0][0x8c4] ;  /* 0x00023100ff007b82 */ /* 0x000ee40000000800 */
.L_x_275:
[----:B------:R-:W4:Y:S01]  /*90a0*/  S2R R15, SR_CTAID.X ;  /* 0x00000000000f7919 */ /* 0x000f220000002500 */
[----:B------:R-:W-:Y:S02]  /*90b0*/  IMAD.MOV.U32 R5, RZ, RZ, RZ ;  /* 0x000000ffff057224 */ /* 0x000fe400078e00ff */
[----:B------:R-:W-:Y:S02]  /*90c0*/  IMAD.MOV.U32 R4, RZ, RZ, 0x1 ;  /* 0x00000001ff047424 */ /* 0x000fe400078e00ff */
[----:B----4-:R-:W-:-:S05]  /*90d0*/  IMAD R15, R15, 0x50, RZ ;  /* 0x000000500f0f7824 */ /* 0x010fca00078e02ff */
[----:B---3-5:R-:W-:Y:S01]  /*90e0*/  ISETP.GE.AND P0, PT, R15, R0, PT ;  /* 0x000000000f00720c */ /* 0x028fe20003f06270 */
[----:B------:R-:W-:-:S03]  /*90f0*/  IMAD.MOV.U32 R0, RZ, RZ, 0x1 ;  /* 0x00000001ff007424 */ /* 0x000fc600078e00ff */
[----:B-1----:R-:W-:-:S04]  /*9100*/  SEL R9, R9, 0xffffffff, !P0 ;  /* 0xffffffff09097807 */ /* 0x002fc80004000000 */
[----:B------:R-:W-:-:S13]  /*9110*/  ISETP.GE.AND P0, PT, R9, RZ, PT ;  /* 0x000000ff0900720c */ /* 0x000fda0003f06270 */
[----:B------:R-:W-:Y:S05]  /*9120*/  @!P0 BRA `(.L_x_277) ;  /* 0x0000001800d48947 */ /* 0x000fea0003800000 */
[----:B------:R-:W1:Y:S01]  /*9130*/  LDC.64 R10, c[0x0][0x770] ;  /* 0x0001dc00ff0a7b82 */ /* 0x000e620000000a00 */
[----:B------:R-:W-:-:S07]  /*9140*/  ULDC.64 UR6, c[0x0][0x208] ;  /* 0x0000820000067ab9 */ /* 0x000fce0000000a00 */
[----:B------:R-:W3:Y:S08]  /*9150*/  LDC.64 R4, c[0x0][0x770] ;  /* 0x0001dc00ff047b82 */ /* 0x000ef00000000a00 */
[----:B------:R-:W4:Y:S01]  /*9160*/  LDC.64 R6, c[0x0][0x778] ;  /* 0x0001de00ff067b82 */ /* 0x000f220000000a00 */
[----:B-1----:R-:W-:-:S07]  /*9170*/  ISETP.NE.U32.AND P1, PT, R10, RZ, PT ;  /* 0x000000ff0a00720c */ /* 0x002fce0003f25070 */
[----:B------:R-:W1:Y:S01]  /*9180*/  LDC.64 R2, c[0x0][0x780] ;  /* 0x0001e000ff027b82 */ /* 0x000e620000000a00 */
[----:B------:R-:W-:Y:S01]  /*9190*/  ISETP.NE.AND.EX P1, PT, R11, RZ, PT, P1 ;  /* 0x000000ff0b00720c */ /* 0x000fe20003f25310 */
[----:B---3--:R-:W-:Y:S01]  /*91a0*/  IMAD.WIDE R4, R9, 0x4, R4 ;  /* 0x0000000409047825 */ /* 0x008fe200078e0204 */
[----:B----4-:R-:W-:-:S11]  /*91b0*/  ISETP.NE.U32.AND P0, PT, R6, RZ, PT ;  /* 0x000000ff0600720c */ /* 0x010fd60003f05070 */
[----:B------:R-:W3:Y:S01]  /*91c0*/  @P1 LDG.E R13, desc[UR6][R4.64] ;  /* 0x00000006040d1981 */ /* 0x000ee2000c1e1900 */
[----:B------:R-:W-:-:S03]  /*91d0*/  ISETP.NE.AND.EX P0, PT, R7, RZ, PT, P0 ;  /* 0x000000ff0700720c */ /* 0x000fc60003f05300 */
[----:B------:R-:W4:Y:S01]  /*91e0*/  @P1 LDG.E R14, desc[UR6][R4.64] ;  /* 0x00000006040e1981 */ /* 0x000f22000c1e1900 */
[----:B-1----:R-:W-:-:S04]  /*91f0*/  ISETP.NE.U32.AND P2, PT, R2, RZ, PT ;  /* 0x000000ff0200720c */ /* 0x002fc80003f45070 */
[----:B------:R-:W-:-:S05]  /*9200*/  ISETP.NE.AND.EX P2, PT, R3, RZ, PT, P2 ;  /* 0x000000ff0300720c */ /* 0x000fca0003f45320 */
[----:B------:R-:W1:Y:S08]  /*9210*/  @P0 LDC.64 R2, c[0x0][0x778] ;  /* 0x0001de00ff020b82 */ /* 0x000e700000000a00 */
[----:B------:R-:W2:Y:S01]  /*9220*/  @P2 LDC.64 R6, c[0x0][0x780] ;  /* 0x0001e000ff062b82 */ /* 0x000ea20000000a00 */
[----:B------:R-:W-:Y:S01]  /*9230*/  IMAD.MOV.U32 R12, RZ, RZ, RZ ;  /* 0x000000ffff0c7224 */ /* 0x000fe200078e00ff */
[----:B------:R-:W-:Y:S01]  /*9240*/  ULDC UR4, c[0x0][0x280] ;  /* 0x0000a00000047ab9 */ /* 0x000fe20000000800 */
[----:B-1----:R-:W-:-:S05]  /*9250*/  @P0 IMAD.WIDE R2, R9, 0x4, R2 ;  /* 0x0000000409020825 */ /* 0x002fca00078e0202 */
[----:B------:R2:W5:Y:S01]  /*9260*/  @P0 LDG.E R12, desc[UR6][R2.64] ;  /* 0x00000006020c0981 */ /* 0x000562000c1e1900 */
[----:B------:R-:W-:Y:S02]  /*9270*/  IMAD.U32 R8, RZ, RZ, UR4 ;  /* 0x00000004ff087e24 */ /* 0x000fe4000f8e00ff */
[----:B--2---:R-:W-:Y:S01]  /*9280*/  @P2 IMAD.WIDE R2, R9, 0x4, R6 ;  /* 0x0000000409022825 */ /* 0x004fe200078e0206 */
[----:B------:R-:W-:-:S04]  /*9290*/  VOTEU.ANY UP0, P1 ;  /* 0x00000000003f7886 */ /* 0x000fc80000800100 */
[----:B------:R1:W5:Y:S02]  /*92a0*/  @P2 LDG.E R8, desc[UR6][R2.64] ;  /* 0x0000000602082981 */ /* 0x000364000c1e1900 */
[----:B-1----:R-:W-:Y:S01]  /*92b0*/  CS2R R2, SRZ ;  /* 0x0000000000027805 */ /* 0x002fe2000001ff00 */
[----:B---3--:R-:W-:-:S05]  /*92c0*/  @P1 IMAD R13, R9, 0x40, R13 ;  /* 0x00000040090d1824 */ /* 0x008fca00078e020d */
[----:B------:R-:W-:-:S04]  /*92d0*/  @P1 SHF.R.S32.HI R6, RZ, 0x1f, R13 ;  /* 0x0000001fff061819 */ /* 0x000fc8000001140d */
[----:B------:R-:W-:-:S04]  /*92e0*/  @P1 LEA.HI R6, R6, R13, RZ, 0x6 ;  /* 0x0000000d06061211 */ /* 0x000fc800078f30ff */
[----:B------:R-:W-:Y:S02]  /*92f0*/  @P1 LOP3.LUT R6, R6, 0xffffffc0, RZ, 0xc0, !PT ;  /* 0xffffffc006061812 */ /* 0x000fe400078ec0ff */
[----:B----4-:R-:W-:Y:S02]  /*9300*/  @P1 R2UR UR4, R14 ;  /* 0x000000000e0412ca */ /* 0x010fe400000e0000 */
        /* <DEDUP_REMOVED lines=9> */
.L_x_278:
        /* <DEDUP_REMOVED lines=8> */
[----:B------:R-:W1:Y:S01]  /*9420*/  LDC.64 R12, c[0x0][0x720] ;  /* 0x0001c800ff0c7b82 */ /* 0x000e620000000a00 */
[----:B------:R-:W-:Y:S01]  /*9430*/  ISETP.NE.U32.AND P1, PT, R10, RZ, PT ;  /* 0x000000ff0a00720c */ /* 0x000fe20003f25070 */
[----:B------:R-:W-:Y:S01]  /*9440*/  UISETP.NE.AND UP0, UPT, UR5, 0x1, UPT ;  /* 0x000000010500788c */ /* 0x000fe2000bf05270 */
[----:B------:R-:W-:Y:S01]  /*9450*/  R2UR UR11, R15 ;  /* 0x000000000f0b72ca */ /* 0x000fe200000e0000 */
[----:B------:R-:W-:Y:S01]  /*9460*/  VOTEU.ANY UP1, P0 ;  /* 0x00000000003f7886 */ /* 0x000fe20000020100 */
[----:B------:R-:W-:Y:S02]  /*9470*/  R2UR UR21, R9 ;  /* 0x00000000091572ca */ /* 0x000fe400000e0000 */
[----:B------:R-:W-:Y:S02]  /*9480*/  ELECT P0, URZ, PT ;  /* 0x00000000003f782f */ /* 0x000fe40003800000 */
[----:B------:R-:W-:Y:S01]  /*9490*/  ISETP.NE.AND.EX P1, PT, R11, RZ, PT, P1 ;  /* 0x000000ff0b00720c */ /* 0x000fe20003f25310 */
[----:B------:R-:W-:Y:S01]  /*94a0*/  UMOV UR12, UR20 ;  /* 0x00000014000c7c82 */ /* 0x000fe20008000000 */
[----:B------:R-:W-:Y:S01]  /*94b0*/  SHF.R.S32.HI R15, RZ, 0x1f, R9 ;  /* 0x0000001fff0f7819 */ /* 0x000fe20000011409 */
[----:B------:R-:W-:-:S02]  /*94c0*/  IMAD.MOV.U32 R5, RZ, RZ, RZ ;  /* 0x000000ffff057224 */ /* 0x000fc400078e00ff */
[----:B------:R-:W-:Y:S01]  /*94d0*/  IMAD.MOV.U32 R4, RZ, RZ, 0x1 ;  /* 0x00000001ff047424 */ /* 0x000fe200078e00ff */
[----:B------:R-:W-:Y:S01]  /*94e0*/  SEL R15, R15, RZ, !P1 ;  /* 0x000000ff0f0f7207 */ /* 0x000fe20004800000 */
[----:B------:R-:W-:Y:S01]  /*94f0*/  @UP0 ULDC UR6, c[0x0][0x2f0] ;  /* 0x0000bc0000060ab9 */ /* 0x000fe20000000800 */
[----:B------:R-:W-:Y:S02]  /*9500*/  UIADD3 UR11, UR11, UR4, URZ ;  /* 0x000000040b0b7290 */ /* 0x000fe4000fffe03f */
[----:B------:R-:W-:Y:S01]  /*9510*/  USEL UR13, UR21, URZ, !UP1 ;  /* 0x0000003f150d7287 */ /* 0x000fe2000c800000 */
[----:B------:R-:W-:Y:S02]  /*9520*/  @UP0 ULDC UR4, c[0x0][0x2ec] ;  /* 0x0000bb0000040ab9 */ /* 0x000fe40000000800 */
[----:B------:R-:W-:Y:S01]  /*9530*/  VOTEU.ANY UP1, P1 ;  /* 0x00000000003f7886 */ /* 0x000fe20000820100 */
[----:B------:R-:W-:Y:S02]  /*9540*/  UIMAD.WIDE.U32 UR4, UR20, UR4, URZ ;  /* 0x00000004140472a5 */ /* 0x000fe4000f8e003f */
[----:B------:R-:W-:Y:S01]  /*9550*/  USEL UR21, UR21, URZ, !UP1 ;  /* 0x0000003f15157287 */ /* 0x000fe2000c800000 */
[----:B-1----:R-:W-:Y:S01]  /*9560*/  IMAD R14, R15, R12, RZ ;  /* 0x0000000c0f0e7224 */ /* 0x002fe200078e02ff */
[----:B------:R-:W-:-:S04]  /*9570*/  @UP0 USHF.R.U32.HI UR12, URZ, UR6, UR5 ;  /* 0x000000063f0c0299 */ /* 0x000fc80008011605 */
[----:B------:R-:W-:Y:S01]  /*9580*/  IMAD R14, R13, UR21, R14 ;  /* 0x000000150d0e7c24 */ /* 0x000fe2000f8e020e */
[----:B------:R-:W-:Y:S07]  /*9590*/  @!P0 BRA `(.L_x_277) ;  /* 0x0000001400b88947 */ /* 0x000fee0003800000 */
[----:B------:R-:W1:Y:S01]  /*95a0*/  S2R R5, SR_CgaCtaId ;  /* 0x0000000000057919 */ /* 0x000e620000008800 */
[----:B------:R-:W-:Y:S01]  /*95b0*/  MOV R0, 0x400 ;  /* 0x0000040000007802 */ /* 0x000fe20000000f00 */
[----:B------:R-:W2:Y:S03]  /*95c0*/  S2R R4, SR_CTAID.Y ;  /* 0x0000000000047919 */ /* 0x000ea60000002600 */
[----:B-1----:R-:W-:Y:S01]  /*95d0*/  LEA R0, R5, R0, 0x18 ;  /* 0x0000000005007211 */ /* 0x002fe200078ec0ff */
[----:B------:R-:W-:-:S05]  /*95e0*/  IMAD.MOV.U32 R5, RZ, RZ, 0x1 ;  /* 0x00000001ff057424 */ /* 0x000fca00078e00ff */
[----:B------:R-:W-:-:S04]  /*95f0*/  SHF.L.U32 R5, R5, 0x1f, RZ ;  /* 0x0000001f05057819 */ /* 0x000fc800000006ff */
[----:B------:R-:W1:Y:S02]  /*9600*/  SYNCS.PHASECHK.TRANS64.TRYWAIT P0, [R0+URZ+0x31820], R5 ;  /* 0x03182005000075a7 */ /* 0x000e64000800017f */
[----:B-12---:R-:W-:Y:S05]  /*9610*/  @!P0 BRA `(.L_x_279) ;  /* 0x0000001800588947 */ /* 0x006fea0003800000 */
.L_x_294:
[----:B------:R-:W2:Y:S01]  /*9620*/  S2R R6, SR_TID.X ;  /* 0x0000000000067919 */ /* 0x000ea20000002100 */
[----:B------:R-:W-:Y:S01]  /*9630*/  IMAD.WIDE.U32 R18, R12, UR21, RZ ;  /* 0x000000150c127c25 */ /* 0x000fe2000f8e00ff */
[----:B------:R-:W-:-:S03]  /*9640*/  SHF.R.S32.HI R4, RZ, 0x1f, R4 ;  /* 0x0000001fff047819 */ /* 0x000fc60000011404 */
[----:B------:R-:W-:Y:S01]  /*9650*/  IMAD.IADD R7, R19, 0x1, R14 ;  /* 0x0000000113077824 */ /* 0x000fe200078e020e */
[----:B--2---:R-:W-:-:S04]  /*9660*/  LOP3.LUT R6, R6, 0x7f, RZ, 0xc0, !PT ;  /* 0x0000007f06067812 */ /* 0x004fc800078ec0ff */
[----:B------:R-:W-:Y:S01]  /*9670*/  ISETP.NE.AND P0, PT, R6, RZ, PT ;  /* 0x000000ff0600720c */ /* 0x000fe20003f05270 */
[----:B------:R-:W-:-:S12]  /*9680*/  IMAD.MOV.U32 R6, RZ, RZ, 0x1 ;  /* 0x00000001ff067424 */ /* 0x000fd800078e00ff */
[----:B------:R-:W-:Y:S05]  /*9690*/  @P0 BRA `(.L_x_280) ;  /* 0x0000000000180947 */ /* 0x000fea0003800000 */
[----:B------:R-:W2:Y:S01]  /*96a0*/  S2R R9, SR_TID.X ;  /* 0x0000000000097919 */ /* 0x000ea20000002100 */
[----:B-1----:R-:W-:-:S04]  /*96b0*/  IMAD.MOV.U32 R5, RZ, RZ, 0x8100 ;  /* 0x00008100ff057424 */ /* 0x002fc800078e00ff */
[----:B------:R3:W-:Y:S01]  /*96c0*/  SYNCS.ARRIVE.TRANS64 RZ, [R0+URZ+0x31810], R5 ;  /* 0x0318100500ff79a7 */ /* 0x0007e2000800003f */
[----:B--2---:R-:W-:-:S13]  /*96d0*/  LOP3.LUT P1, RZ, R9, 0x1f, RZ, 0xc0, !PT ;  /* 0x0000001f09ff7812 */ /* 0x004fda000782c0ff */
[----:B---3--:R-:W-:Y:S05]  /*96e0*/  @!P1 BRA `(.L_x_280) ;  /* 0x0000000000049947 */ /* 0x008fea0003800000 */
[----:B------:R-:W-:Y:S01]  /*96f0*/  BPT.TRAP 0x1 ;  /* 0x000000040000795c */ /* 0x000fe20000300000 */
.L_x_280:
[----:B------:R-:W2:Y:S01]  /*9700*/  LDC.64 R16, c[0x0][0x198] ;  /* 0x00006600ff107b82 */ /* 0x000ea20000000a00 */
[----:B------:R-:W-:Y:S01]  /*9710*/  R2UR UR8, R0 ;  /* 0x00000000000872ca */ /* 0x000fe200000e0000 */
[----:B------:R-:W-:Y:S01]  /*9720*/  UMOV UR6, 0x0 ;  /* 0x0000000000067882 */ /* 0x000fe20000000000 */
[----:B------:R-:W-:Y:S01]  /*9730*/  UMOV UR7, 0x14f00000 ;  /* 0x14f0000000077882 */ /* 0x000fe20000000000 */
[----:B------:R-:W-:Y:S01]  /*9740*/  UMOV UR50, URZ ;  /* 0x0000003f00327c82 */ /* 0x000fe20008000000 */
[----:B------:R-:W-:Y:S01]  /*9750*/  UMOV UR52, UR20 ;  /* 0x0000001400347c82 */ /* 0x000fe20008000000 */
[----:B------:R-:W-:Y:S01]  /*9760*/  UMOV UR53, UR21 ;  /* 0x0000001500357c82 */ /* 0x000fe20008000000 */
[----:B------:R-:W-:Y:S01]  /*9770*/  UMOV UR34, 0x40 ;  /* 0x0000004000227882 */ /* 0x000fe20000000000 */
[----:B------:R-:W3:Y:S01]  /*9780*/  LDC.64 R10, c[0x0][0x718] ;  /* 0x0001c600ff0a7b82 */ /* 0x000ee20000000a00 */
        /* <DEDUP_REMOVED lines=10> */
[----:B--2---:R-:W-:Y:S01]  /*9830*/  IMAD.MOV.U32 R9, RZ, RZ, R16 ;  /* 0x000000ffff097224 */ /* 0x004fe200078e0010 */
[----:B------:R-:W-:Y:S01]  /*9840*/  UIADD3 UR30, UR8, 0x2c100, URZ ;  /* 0x0002c100081e7890 */ /* 0x000fe2000fffe03f */
[----:B------:R-:W-:Y:S01]  /*9850*/  UMOV UR33, UR49 ;  /* 0x0000003100217c82 */ /* 0x000fe20008000000 */
[----:B------:R-:W-:Y:S01]  /*9860*/  UMOV UR28, UR20 ;  /* 0x00000014001c7c82 */ /* 0x000fe20008000000 */
[----:B------:R-:W-:Y:S01]  /*9870*/  UMOV UR29, UR21 ;  /* 0x00000015001d7c82 */ /* 0x000fe20008000000 */
[----:B------:R-:W-:Y:S01]  /*9880*/  UMOV UR25, UR49 ;  /* 0x0000003100197c82 */ /* 0x000fe20008000000 */
[----:B------:R-:W-:Y:S01]  /*9890*/  UMOV UR18, 0xc0 ;  /* 0x000000c000127882 */ /* 0x000fe20000000000 */
[----:B---3--:R-:W-:Y:S01]  /*98a0*/  IMAD R20, R4, R10, RZ ;  /* 0x0000000a04147224 */ /* 0x008fe200078e02ff */
        /* <DEDUP_REMOVED lines=15> */
[----:B-1----:R-:W-:Y:S01]  /*99a0*/  IMAD.WIDE.U32 R4, R10, UR20, R2 ;  /* 0x000000140a047c25 */ /* 0x002fe2000f8e0002 */
        /* <DEDUP_REMOVED lines=8> */
[----:B------:R-:W1:Y:S02]  /*9a30*/  LDC.64 R12, c[0x0][0x700] ;  /* 0x0001c000ff0c7b82 */ /* 0x000e640000000a00 */
[----:B------:R-:W-:Y:S01]  /*9a40*/  IMAD.IADD R14, R14, 0x1, R5 ;  /* 0x000000010e0e7824 */ /* 0x000fe200078e0205 */
[----:B------:R-:W-:Y:S01]  /*9a50*/  UTMALDG.4D [UR48], [UR4], desc[UR6] ;  /* 0x00000630040075b4 */ /* 0x000fe20008019000 */
[----:B------:R2:W-:Y:S01]  /*9a60*/  UTMALDG.4D [UR32], [UR4], desc[UR6] ;  /* 0x00000620040075b4 */ /* 0x0005e20008019000 */
[----:B------:R3:W-:Y:S01]  /*9a70*/  UTMALDG.4D [UR24], [UR4], desc[UR6] ;  /* 0x00000618040075b4 */ /* 0x0007e20008019000 */
[C---:B-1----:R-:W-:Y:S01]  /*9a80*/  LEA R5, P1, R4.reuse, R12, 0x2 ;  /* 0x0000000c04057211 */ /* 0x042fe200078210ff */
[----:B------:R1:W-:Y:S03]  /*9a90*/  UTMALDG.4D [UR16], [UR4], desc[UR6] ;  /* 0x00000610040075b4 */ /* 0x0003e60008019000 */
[----:B------:R-:W-:-:S02]  /*9aa0*/  LEA.HI.X R14, R4, R13, R14, 0x2, P1 ;  /* 0x0000000d040e7211 */ /* 0x000fc400008f140e */
[----:B------:R-:W-:Y:S01]  /*9ab0*/  R2UR UR14, R5 ;  /* 0x00000000050e72ca */ /* 0x000fe200000e0000 */
[----:B------:R-:W-:Y:S01]  /*9ac0*/  IMAD.MOV.U32 R5, RZ, RZ, 0x14000 ;  /* 0x00014000ff057424 */ /* 0x000fe200078e00ff */
[----:B------:R-:W-:Y:S02]  /*9ad0*/  R2UR UR15, R14 ;  /* 0x000000000e0f72ca */ /* 0x000fe400000e0000 */
[----:B------:R-:W-:Y:S02]  /*9ae0*/  IADD3 R4, P1, R9, 0x2f0, RZ ;  /* 0x000002f009047810 */ /* 0x000fe40007f3e0ff */
[----:B------:R-:W-:Y:S01]  /*9af0*/  MOV R14, UR45 ;  /* 0x0000002d000e7c02 */ /* 0x000fe20008000f00 */
[----:B--2---:R-:W-:Y:S01]  /*9b00*/  UIADD3 UR32, UR8, 0xc800, URZ ;  /* 0x0000c80008207890 */ /* 0x004fe2000fffe03f */
        /* <DEDUP_REMOVED lines=8> */
[----:B---3--:R-:W-:Y:S01]  /*9b90*/  UIADD3 UR24, UR8, 0x2800, URZ ;  /* 0x0000280008187890 */ /* 0x008fe2000fffe03f */
[----:B------:R3:W-:Y:S01]  /*9ba0*/  SYNCS.ARRIVE.TRANS64 RZ, [R0+URZ+0x31800], R5 ;  /* 0x0318000500ff79a7 */ /* 0x0007e2000800003f */
[----:B------:R-:W-:Y:S01]  /*9bb0*/  UMOV UR26, 0x40 ;  /* 0x00000040001a7882 */ /* 0x000fe20000000000 */
[----:B------:R-:W-:Y:S01]  /*9bc0*/  UMOV UR27, UR11 ;  /* 0x0000000b001b7c82 */ /* 0x000fe20008000000 */
[----:B------:R-:W-:Y:S01]  /*9bd0*/  UMOV UR28, UR12 ;  /* 0x0000000c001c7c82 */ /* 0x000fe20008000000 */
[----:B------:R-:W-:Y:S01]  /*9be0*/  UMOV UR29, UR13 ;  /* 0x0000000d001d7c82 */ /* 0x000fe20008000000 */
[----:B-1----:R-:W-:Y:S01]  /*9bf0*/  R2UR UR4, R4 ;  /* 0x00000000040472ca */ /* 0x002fe200000e0000 */
[----:B------:R-:W-:Y:S01]  /*9c00*/  IMAD.X R4, RZ, RZ, R11, P1 ;  /* 0x000000ffff047224 */ /* 0x000fe200008e060b */
[----:B------:R-:W-:Y:S01]  /*9c10*/  UMOV UR7, 0x10000000 ;  /* 0x1000000000077882 */ /* 0x000fe20000000000 */
[----:B------:R-:W-:-:S02]  /*9c20*/  ISETP.GE.AND P1, PT, R8, 0x41, PT ;  /* 0x000000410800780c */ /* 0x000fc40003f26270 */
[----:B---3--:R-:W-:Y:S02]  /*9c30*/  MOV R5, UR43 ;  /* 0x0000002b00057c02 */ /* 0x008fe40008000f00 */
[----:B------:R-:W-:Y:S01]  /*9c40*/  R2UR UR5, R4 ;  /* 0x00000000040572ca */ /* 0x000fe200000e0000 */
[----:B--2---:R-:W-:Y:S01]  /*9c50*/  UIADD3 UR9, UR8, 0x31800, URZ ;  /* 0x0003180008097890 */ /* 0x004fe2000fffe03f */
        /* <DEDUP_REMOVED lines=9> */
[----:B-1----:R-:W-:Y:S01]  /*9cf0*/  UMOV UR10, 0xc0 ;  /* 0x000000c0000a7882 */ /* 0x002fe20000000000 */
[----:B--2---:R-:W-:Y:S01]  /*9d00*/  UIADD3 UR24, UR8, 0xf000, URZ ;  /* 0x0000f00008187890 */ /* 0x004fe2000fffe03f */
[----:B------:R-:W-:Y:S01]  /*9d10*/  UMOV UR26, 0x80 ;  /* 0x00000080001a7882 */ /* 0x000fe20000000000 */
[----:B---3--:R-:W-:Y:S01]  /*9d20*/  R2UR UR45, R14 ;  /* 0x000000000e2d72ca */ /* 0x008fe200000e0000 */
        /* <DEDUP_REMOVED lines=12> */
[----:B----4-:R-:W-:Y:S05]  /*9df0*/  @!P1 BRA `(.L_x_281) ;  /* 0x00000008007c9947 */ /* 0x010fea0003800000 */
[----:B------:R-:W1:Y:S01]  /*9e00*/  LDC.64 R16, c[0x0][0x738] ;  /* 0x0001ce00ff107b82 */ /* 0x000e620000000a00 */
[----:B------:R-:W2:Y:S01]  /*9e10*/  S2R R14, SR_CTAID.Y ;  /* 0x00000000000e7919 */ /* 0x000ea20000002600 */
[----:B------:R-:W-:Y:S02]  /*9e20*/  VIADD R8, R8, 0x3f ;  /* 0x0000003f08087836 */ /* 0x000fe40000000000 */
[----:B-1----:R-:W-:-:S04]  /*9e30*/  IMAD.WIDE.U32 R4, R16, UR21, R2 ;  /* 0x0000001510047c25 */ /* 0x002fc8000f8e0002 */
[----:B------:R-:W-:-:S04]  /*9e40*/  IMAD R16, R15, R16, RZ ;  /* 0x000000100f107224 */ /* 0x000fc800078e02ff */
[----:B------:R-:W-:Y:S01]  /*9e50*/  IMAD R16, R17, UR21, R16 ;  /* 0x0000001511107c24 */ /* 0x000fe2000f8e0210 */
[----:B--2---:R-:W-:-:S03]  /*9e60*/  SHF.R.S32.HI R14, RZ, 0x1f, R14 ;  /* 0x0000001fff0e7819 */ /* 0x004fc6000001140e */
[----:B------:R-:W-:Y:S02]  /*9e70*/  IMAD.IADD R5, R5, 0x1, R16 ;  /* 0x0000000105057824 */ /* 0x000fe400078e0210 */
[----:B------:R-:W1:Y:S02]  /*9e80*/  LDC.64 R16, c[0x0][0x730] ;  /* 0x0001cc00ff107b82 */ /* 0x000e640000000a00 */
[----:B-1----:R-:W-:Y:S02]  /*9e90*/  IMAD R6, R14, R16, RZ ;  /* 0x000000100e067224 */ /* 0x002fe400078e02ff */
[----:B------:R-:W-:Y:S01]  /*9ea0*/  IMAD.WIDE.U32 R4, R16, UR20, R4 ;  /* 0x0000001410047c25 */ /* 0x000fe2000f8e0004 */
[----:B------:R-:W1:Y:S03]  /*9eb0*/  S2R R14, SR_TID.X ;  /* 0x00000000000e7919 */ /* 0x000e660000002100 */
[----:B------:R-:W-:-:S02]  /*9ec0*/  IMAD R6, R17, UR20, R6 ;  /* 0x0000001411067c24 */ /* 0x000fc4000f8e0206 */
[----:B------:R-:W2:Y:S02]  /*9ed0*/  LDC.64 R16, c[0x0][0x728] ;  /* 0x0001ca00ff107b82 */ /* 0x000ea40000000a00 */
[----:B------:R-:W-:Y:S01]  /*9ee0*/  IMAD.IADD R6, R5, 0x1, R6 ;  /* 0x0000000105067824 */ /* 0x000fe200078e0206 */
[----:B--2---:R-:W-:Y:S01]  /*9ef0*/  LEA R5, P1, R4, R16, 0x2 ;  /* 0x0000001004057211 */ /* 0x004fe200078210ff */
        /* <DEDUP_REMOVED lines=15> */
[----:B-1----:R-:W-:Y:S01]  /*9ff0*/  LOP3.LUT R12, R14, 0x1f, RZ, 0xc0, !PT ;  /* 0x0000001f0e0c7812 */ /* 0x002fe200078ec0ff */
[----:B------:R-:W-:Y:S01]  /*a000*/  IMAD.MOV.U32 R14, RZ, RZ, 0x1 ;  /* 0x00000001ff0e7424 */ /* 0x000fe200078e00ff */
[----:B------:R-:W-:Y:S01]  /*a010*/  LEA.HI.SX32 R8, R8, 0xffffffff, 0x1a ;  /* 0xffffffff08087811 */ /* 0x000fe200078fd2ff */
[----:B------:R-:W-:-:S08]  /*a020*/  IMAD.X R10, RZ, RZ, R10, P1 ;  /* 0x000000ffff0a7224 */ /* 0x000fd000008e060a */
.L_x_286:
[----:B------:R-:W-:-:S04]  /*a030*/  SHF.L.U32 R9, R14, 0x1f, RZ ;  /* 0x0000001f0e097819 */ /* 0x000fc800000006ff */
[----:B-1----:R-:W1:Y:S02]  /*a040*/  SYNCS.PHASECHK.TRANS64.TRYWAIT P1, [R0+URZ+0x31838], R9 ;  /* 0x03183809000075a7 */ /* 0x002e64000802017f */
[----:B-12--5:R-:W-:Y:S05]  /*a050*/  @!P1 BRA `(.L_x_282) ;  /* 0x0000000c00dc9947 */ /* 0x026fea0003800000 */
.L_x_295:
[----:B------:R-:W-:Y:S05]  /*a060*/  @P0 BRA `(.L_x_283) ;  /* 0x0000000000140947 */ /* 0x000fea0003800000 */
[----:B------:R-:W-:Y:S01]  /*a070*/  ISETP.NE.AND P1, PT, R12, RZ, PT ;  /* 0x000000ff0c00720c */ /* 0x000fe20003f25270 */
[----:B-1----:R-:W-:-:S04]  /*a080*/  IMAD.MOV.U32 R9, RZ, RZ, 0x8100 ;  /* 0x00008100ff097424 */ /* 0x002fc800078e00ff */
[----:B------:R2:W-:Y:S08]  /*a090*/  SYNCS.ARRIVE.TRANS64 RZ, [R0+URZ+0x31830], R9 ;  /* 0x0318300900ff79a7 */ /* 0x0005f0000800003f */
[----:B------:R-:W-:Y:S05]  /*a0a0*/  @!P1 BRA `(.L_x_283) ;  /* 0x0000000000049947 */ /* 0x000fea0003800000 */
[----:B------:R-:W-:Y:S01]  /*a0b0*/  BPT.TRAP 0x1 ;  /* 0x000000040000795c */ /* 0x000fe20000300000 */
.L_x_283:
[----:B------:R3:W-:Y:S02]  /*a0c0*/  STL.64 [R1+0x8], R2 ;  /* 0x0000080201007387 */ /* 0x0007e40000100a00 */
[----:B---3--:R-:W1:Y:S02]  /*a0d0*/  LDC.64 R2, c[0x0][0x198] ;  /* 0x00006600ff027b82 */ /* 0x008e640000000a00 */
[----:B-12---:R-:W-:-:S05]  /*a0e0*/  IMAD.MOV.U32 R9, RZ, RZ, R2 ;  /* 0x000000ffff097224 */ /* 0x006fca00078e0002 */
[----:B------:R-:W-:-:S04]  /*a0f0*/  IADD3 R11, P1, R9, 0x1f0, RZ ;  /* 0x000001f0090b7810 */ /* 0x000fc80007f3e0ff */
[----:B------:R-:W-:Y:S01]  /*a100*/  R2UR UR6, R11 ;  /* 0x000000000b0672ca */ /* 0x000fe200000e0000 */
[----:B------:R-:W-:Y:S02]  /*a110*/  IMAD.MOV.U32 R11, RZ, RZ, R3 ;  /* 0x000000ffff0b7224 */ /* 0x000fe400078e0003 */
[----:B------:R1:W5:Y:S01]  /*a120*/  LDL.LU.64 R2, [R1+0x8] ;  /* 0x0000080001027983 */ /* 0x0003620000300a00 */
[----:B------:R-:W-:Y:S01]  /*a130*/  R2UR UR14, R0 ;  /* 0x00000000000e72ca */ /* 0x000fe200000e0000 */
[----:B------:R-:W-:Y:S01]  /*a140*/  IMAD.X R19, RZ, RZ, R11, P1 ;  /* 0x000000ffff137224 */ /* 0x000fe200008e060b */
[----:B------:R-:W-:Y:S01]  /*a150*/  R2UR UR19, R13 ;  /* 0x000000000d1372ca */ /* 0x000fe200000e0000 */
[----:B------:R-:W2:Y:S01]  /*a160*/  S2R R12, SR_TID.X ;  /* 0x00000000000c7919 */ /* 0x000ea20000002100 */
        /* <DEDUP_REMOVED lines=31> */
[----:B--2---:R-:W-:-:S04]  /*a360*/  LOP3.LUT R12, R12, 0x7f, RZ, 0xc0, !PT ;  /* 0x0000007f0c0c7812 */ /* 0x004fc800078ec0ff */
[----:B------:R-:W-:Y:S01]  /*a370*/  ISETP.NE.AND P2, PT, R12, RZ, PT ;  /* 0x000000ff0c00720c */ /* 0x000fe20003f45270 */
[----:B------:R1:W-:Y:S01]  /*a380*/  UTMALDG.4D [UR24], [UR6], desc[UR8] ;  /* 0x00000818060075b4 */ /* 0x0003e20008019000 */
[----:B------:R-:W2:Y:S01]  /*a390*/  S2R R12, SR_TID.X ;  /* 0x00000000000c7919 */ /* 0x000ea20000002100 */
[----:B---3--:R-:W-:Y:S02]  /*a3a0*/  UIADD3 UR16, UR14, 0x2a100, URZ ;  /* 0x0002a1000e107890 */ /* 0x008fe4000fffe03f */
[----:B------:R-:W-:Y:S01]  /*a3b0*/  UIADD3 UR14, UR14, 0x2c300, URZ ;  /* 0x0002c3000e0e7890 */ /* 0x000fe2000fffe03f */
[----:B------:R-:W-:-:S06]  /*a3c0*/  UMOV UR18, 0xc0 ;  /* 0x000000c000127882 */ /* 0x000fcc0000000000 */
[----:B------:R1:W-:Y:S02]  /*a3d0*/  UTMALDG.4D [UR16], [UR6], desc[UR8] ;  /* 0x00000810060075b4 */ /* 0x0003e40008019000 */
[----:B------:R1:W-:Y:S01]  /*a3e0*/  UBLKCP.S.G [UR14], [UR4], UR10 ;  /* 0x0000000e040073ba */ /* 0x0003e2000800020a */
[----:B------:R-:W3:Y:S01]  /*a3f0*/  SYNCS.PHASECHK.TRANS64.TRYWAIT P1, [R19+URZ+0x31820], R20 ;  /* 0x03182014130075a7 */ /* 0x000ee2000802017f */
[----:B--2---:R-:W-:Y:S01]  /*a400*/  LOP3.LUT R12, R12, 0x1f, RZ, 0xc0, !PT ;  /* 0x0000001f0c0c7812 */ /* 0x004fe200078ec0ff */
[----:B-1-3--:R-:W-:Y:S06]  /*a410*/  @!P1 BRA `(.L_x_284) ;  /* 0x0000000c00009947 */ /* 0x00afec0003800000 */
.L_x_297:
[----:B------:R-:W-:Y:S01]  /*a420*/  LOP3.LUT R14, R14, 0x1, RZ, 0x3c, !PT ;  /* 0x000000010e0e7812 */ /* 0x000fe200078e3cff */
[----:B------:R-:W-:Y:S06]  /*a430*/  @P2 BRA `(.L_x_285) ;  /* 0x0000000000142947 */ /* 0x000fec0003800000 */
[----:B------:R-:W-:Y:S01]  /*a440*/  ISETP.NE.AND P1, PT, R12, RZ, PT ;  /* 0x000000ff0c00720c */ /* 0x000fe20003f25270 */
[----:B-1----:R-:W-:-:S04]  /*a450*/  IMAD.MOV.U32 R20, RZ, RZ, 0x8100 ;  /* 0x00008100ff147424 */ /* 0x002fc800078e00ff */
[----:B------:R2:W-:Y:S08]  /*a460*/  SYNCS.ARRIVE.TRANS64 RZ, [R19+URZ+0x31810], R20 ;  /* 0x0318101413ff79a7 */ /* 0x0005f0000800003f */
[----:B------:R-:W-:Y:S05]  /*a470*/  @!P1 BRA `(.L_x_285) ;  /* 0x0000000000049947 */ /* 0x000fea0003800000 */
[----:B------:R-:W-:Y:S01]  /*a480*/  BPT.TRAP 0x1 ;  /* 0x000000040000795c */ /* 0x000fe20000300000 */
.L_x_285:
        /* <DEDUP_REMOVED lines=52> */
[----:B---3--:R-:W-:Y:S05]  /*a7d0*/  @!P1 BRA `(.L_x_286) ;  /* 0xfffffff800149947 */ /* 0x008fea000383ffff */
[----:B------:R-:W-:-:S07]  /*a7e0*/  VIADD R5, R16, 0x1 ;  /* 0x0000000110057836 */ /* 0x000fce0000000000 */
.L_x_281:
[----:B------:R-:W3:Y:S01]  /*a7f0*/  S2R R8, SR_CTAID.Y ;  /* 0x0000000000087919 */ /* 0x000ee20000002600 */
[----:B------:R-:W-:Y:S01]  /*a800*/  SHF.L.U32 R7, R14, 0x1f, RZ ;  /* 0x0000001f0e077819 */ /* 0x000fe200000006ff */
[----:B------:R-:W4:Y:S03]  /*a810*/  LDC.64 R16, c[0x0][0x730] ;  /* 0x0001cc00ff107b82 */ /* 0x000f260000000a00 */
[----:B------:R-:W1:Y:S05]  /*a820*/  SYNCS.PHASECHK.TRANS64.TRYWAIT P1, [R0+URZ+0x31838], R7 ;  /* 0x03183807000075a7 */ /* 0x000e6a000802017f */
[----:B------:R-:W2:Y:S01]  /*a830*/  LDC.64 R12, c[0x0][0x738] ;  /* 0x0001ce00ff0c7b82 */ /* 0x000ea20000000a00 */
[----:B----45:R-:W-:Y:S01]  /*a840*/  IMAD.WIDE.U32 R2, R16, UR20, R2 ;  /* 0x0000001410027c25 */ /* 0x030fe2000f8e0002 */
[----:B---3--:R-:W-:-:S05]  /*a850*/  SHF.R.S32.HI R8, RZ, 0x1f, R8 ;  /* 0x0000001fff087819 */ /* 0x008fca0000011408 */
[----:B------:R-:W-:-:S04]  /*a860*/  IMAD R8, R8, R16, RZ ;  /* 0x0000001008087224 */ /* 0x000fc800078e02ff */
[----:B------:R-:W-:-:S04]  /*a870*/  IMAD R17, R17, UR20, R8 ;  /* 0x0000001411117c24 */ /* 0x000fc8000f8e0208 */
[----:B------:R-:W-:Y:S02]  /*a880*/  IMAD.IADD R3, R17, 0x1, R3 ;  /* 0x0000000111037824 */ /* 0x000fe400078e0203 */
[----:B--2---:R-:W-:Y:S02]  /*a890*/  IMAD R8, R15, R12, RZ ;  /* 0x0000000c0f087224 */ /* 0x004fe400078e02ff */
[----:B------:R-:W-:-:S04]  /*a8a0*/  IMAD.WIDE.U32 R2, R12, UR21, R2 ;  /* 0x000000150c027c25 */ /* 0x000fc8000f8e0002 */
[----:B------:R-:W-:Y:S01]  /*a8b0*/  IMAD R13, R13, UR21, R8 ;  /* 0x000000150d0d7c24 */ /* 0x000fe2000f8e0208 */
[----:B-1----:R-:W-:Y:S06]  /*a8c0*/  @!P1 BRA `(.L_x_287) ;  /* 0x0000000400ec9947 */ /* 0x002fec0003800000 */
.L_x_298:
[----:B-1----:R-:W-:Y:S01]  /*a8d0*/  IMAD.IADD R7, R13, 0x1, R3 ;  /* 0x000000010d077824 */ /* 0x002fe200078e0203 */
[----:B------:R-:W-:Y:S06]  /*a8e0*/  @P0 BRA `(.L_x_288) ;  /* 0x0000000000180947 */ /* 0x000fec0003800000 */
[----:B------:R-:W1:Y:S01]  /*a8f0*/  S2R R8, SR_TID.X ;  /* 0x0000000000087919 */ /* 0x000e620000002100 */
[----:B------:R-:W-:-:S04]  /*a900*/  IMAD.MOV.U32 R13, RZ, RZ, 0x8100 ;  /* 0x00008100ff0d7424 */ /* 0x000fc800078e00ff */
[----:B------:R2:W-:Y:S01]  /*a910*/  SYNCS.ARRIVE.TRANS64 RZ, [R0+URZ+0x31830], R13 ;  /* 0x0318300d00ff79a7 */ /* 0x0005e2000800003f */
[----:B-1----:R-:W-:-:S13]  /*a920*/  LOP3.LUT P0, RZ, R8, 0x1f, RZ, 0xc0, !PT ;  /* 0x0000001f08ff7812 */ /* 0x002fda000780c0ff */
[----:B--2---:R-:W-:Y:S05]  /*a930*/  @!P0 BRA `(.L_x_288) ;  /* 0x0000000000048947 */ /* 0x004fea0003800000 */
[----:B------:R-:W-:Y:S01]  /*a940*/  BPT.TRAP 0x1 ;  /* 0x000000040000795c */ /* 0x000fe20000300000 */
.L_x_288:
[----:B------:R-:W1:Y:S01]  /*a950*/  LDC.64 R12, c[0x0][0x728] ;  /* 0x0001ca00ff0c7b82 */ /* 0x000e620000000a00 */
        /* <DEDUP_REMOVED lines=21> */
[C---:B-1----:R-:W-:Y:S01]  /*aab0*/  LEA R12, P0, R2.reuse, R12, 0x2 ;  /* 0x0000000c020c7211 */ /* 0x042fe200078010ff */
        /* <DEDUP_REMOVED lines=27> */
[----:B-1----:R-:W-:Y:S01]  /*ac70*/  NOP ;  /* 0x0000000000007918 */ /* 0x002fe20000000000 */
.L_x_277:
[----:B------:R-:W-:Y:S05]  /*ac80*/  WARPSYNC.ALL ;  /* 0x0000000000007948 */ /* 0x000fea0003800000 */
[----:B------:R-:W-:-:S13]  /*ac90*/  ELECT P0, URZ, PT ;  /* 0x00000000003f782f */ /* 0x000fda0003800000 */
[----:B------:R-:W-:Y:S05]  /*aca0*/  @!P0 BRA `(.L_x_252) ;  /* 0x0000000000708947 */ /* 0x000fea0003800000 */
[----:B------:R-:W-:-:S04]  /*acb0*/  LOP3.LUT R21, R21, 0x2, RZ, 0xfc, !PT ;  /* 0x0000000215157812 */ /* 0x000fc800078efcff */
[----:B------:R-:W-:-:S13]  /*acc0*/  ISETP.NE.AND P1, PT, R21, 0x3, PT ;  /* 0x000000031500780c */ /* 0x000fda0003f25270 */
[----:B------:R-:W-:Y:S05]  /*acd0*/  @!P1 BRA `(.L_x_289) ;  /* 0x0000000000049947 */ /* 0x000fea0003800000 */
[----:B--2---:R-:W-:Y:S01]  /*ace0*/  BPT.TRAP 0x1 ;  /* 0x000000040000795c */ /* 0x004fe20000300000 */
.L_x_289:
[----:B------:R-:W1:Y:S01]  /*acf0*/  S2R R3, SR_CgaCtaId ;  /* 0x0000000000037919 */ /* 0x000e620000008800 */
[----:B------:R-:W-:-:S04]  /*ad00*/  MOV R2, 0x400 ;  /* 0x0000040000027802 */ /* 0x000fc80000000f00 */
[----:B-1----:R-:W-:Y:S02]  /*ad10*/  LEA R7, R3, R2, 0x18 ;  /* 0x0000000203077211 */ /* 0x002fe400078ec0ff */
[----:B------:R-:W-:-:S03]  /*ad20*/  SHF.L.U32 R3, R0, 0x1f, RZ ;  /* 0x0000001f00037819 */ /* 0x000fc600000006ff */
[----:B------:R-:W-:-:S04]  /*ad30*/  VIADD R2, R7, 0x31820 ;  /* 0x0003182007027836 */ /* 0x000fc80000000000 */
[----:B------:R-:W-:-:S04]  /*ad40*/  IMAD R6, R5, 0x8, R2 ;  /* 0x0000000805067824 */ /* 0x000fc800078e0202 */
[----:B------:R-:W1:Y:S02]  /*ad50*/  SYNCS.PHASECHK.TRANS64.TRYWAIT P0, [R6+URZ], R3 ;  /* 0x00000003060075a7 */ /* 0x000e64000800017f */
[----:B-1----:R-:W-:Y:S05]  /*ad60*/  @!P0 BRA `(.L_x_290) ;  /* 0x0000000000d88947 */ /* 0x002fea0003800000 */
.L_x_299:
[----:B------:R-:W-:-:S05]  /*ad70*/  VIADD R5, R5, 0x1 ;  /* 0x0000000105057836 */ /* 0x000fca0000000000 */
[----:B------:R-:W-:-:S04]  /*ad80*/  ISETP.NE.AND P0, PT, R5, 0x2, PT ;  /* 0x000000020500780c */ /* 0x000fc80003f05270 */
[----:B-1----:R-:W-:Y:S02]  /*ad90*/  SEL R3, RZ, 0x1, P0 ;  /* 0x00000001ff037807 */ /* 0x002fe40000000000 */
[----:B------:R-:W-:Y:S02]  /*ada0*/  SEL R5, R5, RZ, P0 ;  /* 0x000000ff05057207 */ /* 0x000fe40000000000 */
[----:B------:R-:W-:-:S03]  /*adb0*/  LOP3.LUT R0, R0, R3, RZ, 0x3c, !PT ;  /* 0x0000000300007212 */ /* 0x000fc600078e3cff */
[----:B------:R-:W-:Y:S01]  /*adc0*/  IMAD R5, R5, 0x8, R2 ;  /* 0x0000000805057824 */ /* 0x000fe200078e0202 */
[----:B------:R-:W-:-:S04]  /*add0*/  SHF.L.U32 R0, R0, 0x1f, RZ ;  /* 0x0000001f00007819 */ /* 0x000fc800000006ff */
[----:B------:R-:W1:Y:S02]  /*ade0*/  SYNCS.PHASECHK.TRANS64.TRYWAIT P0, [R5+URZ], R0 ;  /* 0x00000000050075a7 */ /* 0x000e64000800017f */
[----:B-1----:R-:W-:Y:S05]  /*adf0*/  @!P0 BRA `(.L_x_291) ;  /* 0x0000000000c88947 */ /* 0x002fea0003800000 */
.L_x_300:
[----:B------:R-:W-:Y:S05]  /*ae00*/  @!P1 BRA `(.L_x_292) ;  /* 0x0000000000049947 */ /* 0x000fea0003800000 */
[----:B--2---:R-:W-:Y:S01]  /*ae10*/  BPT.TRAP 0x1 ;  /* 0x000000040000795c */ /* 0x004fe20000300000 */
.L_x_292:
[----:B------:R-:W-:-:S07]  /*ae20*/  SHF.L.U32 R4, R4, 0x1f, RZ ;  /* 0x0000001f04047819 */ /* 0x000fce00000006ff */
.L_x_293:
[----:B---3--:R3:W4:Y:S02]  /*ae30*/  SYNCS.PHASECHK.TRANS64.TRYWAIT P0, [R7+URZ+0x31838], R4 ;  /* 0x03183804070075a7 */ /* 0x008724000800017f */
[----:B----4-:R-:W-:Y:S05]  /*ae40*/  @!P0 NANOSLEEP.SYNCS 0x989680 ;  /* 0x009896800000895d */ /* 0x010fea0003900000 */
[----:B------:R-:W4:Y:S02]  /*ae50*/  @!P0 SYNCS.PHASECHK.TRANS64 P0, [R7+URZ+0x31838], R4 ;  /* 0x03183804070085a7 */ /* 0x000f24000800007f */
[----:B----4-:R-:W-:Y:S05]  /*ae60*/  @!P0 BRA `(.L_x_293) ;  /* 0xfffffffc00f08947 */ /* 0x010fea000383ffff */
.L_x_252:
[----:B--2---:R-:W-:Y:S05]  /*ae70*/  BSYNC B0 ;  /* 0x0000000000007941 */ /* 0x004fea0003800000 */
.L_x_246:
[----:B------:R-:W-:Y:S05]  /*ae80*/  EXIT ;  /* 0x000000000000794d */ /* 0x000fea0003800000 */
.L_x_258:
[----:B-1----:R1:W2:Y:S02]  /*ae90*/  SYNCS.PHASECHK.TRANS64.TRYWAIT P0, [R18+URZ+0x31800], R13 ;  /* 0x0318000d120075a7 */ /* 0x0022a4000800017f */
[----:B--2---:R-:W-:Y:S05]  /*aea0*/  @!P0 NANOSLEEP.SYNCS 0x989680 ;  /* 0x009896800000895d */ /* 0x004fea0003900000 */
[----:B------:R-:W2:Y:S02]  /*aeb0*/  @!P0 SYNCS.PHASECHK.TRANS64 P0, [R18+URZ+0x31800], R13 ;  /* 0x0318000d120085a7 */ /* 0x000ea4000800007f */
[----:B--2---:R-:W-:Y:S05]  /*aec0*/  @!P0 BRA `(.L_x_258) ;  /* 0xfffffffc00f08947 */ /* 0x004fea000383ffff */
[----:B------:R-:W-:Y:S05]  /*aed0*/  BRA `(.L_x_257) ;  /* 0xffffff6000847947 */ /* 0x000fea000383ffff */
.L_x_262:
[----:B--2---:R2:W3:Y:S02]  /*aee0*/  SYNCS.PHASECHK.TRANS64.TRYWAIT P1, [R17+URZ+0x31810], R8 ;  /* 0x03181008110075a7 */ /* 0x0044e4000802017f */
[----:B---3--:R-:W-:Y:S05]  /*aef0*/  @!P1 NANOSLEEP.SYNCS 0x989680 ;  /* 0x009896800000995d */ /* 0x008fea0003900000 */
[----:B------:R-:W3:Y:S02]  /*af00*/  @!P1 SYNCS.PHASECHK.TRANS64 P1, [R17+URZ+0x31810], R8 ;  /* 0x03181008110095a7 */ /* 0x000ee4000802007f */
[----:B---3--:R-:W-:Y:S05]  /*af10*/  @!P1 BRA `(.L_x_262) ;  /* 0xfffffffc00f09947 */ /* 0x008fea000383ffff */
[----:B------:R-:W-:Y:S05]  /*af20*/  BRA `(.L_x_261) ;  /* 0xffffff6800f87947 */ /* 0x000fea000383ffff */
.L_x_266:
[----:B----4-:R4:W1:Y:S02]  /*af30*/  SYNCS.PHASECHK.TRANS64.TRYWAIT P1, [R18+URZ+0x31830], R9 ;  /* 0x03183009120075a7 */ /* 0x010864000802017f */
[----:B-1----:R-:W-:Y:S05]  /*af40*/  @!P1 NANOSLEEP.SYNCS 0x989680 ;  /* 0x009896800000995d */ /* 0x002fea0003900000 */
[----:B------:R-:W1:Y:S02]  /*af50*/  @!P1 SYNCS.PHASECHK.TRANS64 P1, [R18+URZ+0x31830], R9 ;  /* 0x03183009120095a7 */ /* 0x000e64000802007f */
[----:B-1----:R-:W-:Y:S05]  /*af60*/  @!P1 BRA `(.L_x_266) ;  /* 0xfffffffc00f09947 */ /* 0x002fea000383ffff */
[----:B------:R-:W-:Y:S05]  /*af70*/  BRA `(.L_x_265) ;  /* 0xffffff8400f87947 */ /* 0x000fea000383ffff */
.L_x_279:
[----:B-1----:R1:W2:Y:S02]  /*af80*/  SYNCS.PHASECHK.TRANS64.TRYWAIT P0, [R0+URZ+0x31820], R5 ;  /* 0x03182005000075a7 */ /* 0x0022a4000800017f */
[----:B--2---:R-:W-:Y:S05]  /*af90*/  @!P0 NANOSLEEP.SYNCS 0x989680 ;  /* 0x009896800000895d */ /* 0x004fea0003900000 */
[----:B------:R-:W2:Y:S02]  /*afa0*/  @!P0 SYNCS.PHASECHK.TRANS64 P0, [R0+URZ+0x31820], R5 ;  /* 0x03182005000085a7 */ /* 0x000ea4000800007f */
[----:B--2---:R-:W-:Y:S05]  /*afb0*/  @!P0 BRA `(.L_x_279) ;  /* 0xfffffffc00f08947 */ /* 0x004fea000383ffff */
[----:B------:R-:W-:Y:S05]  /*afc0*/  BRA `(.L_x_294) ;  /* 0xffffffe400947947 */ /* 0x000fea000383ffff */
.L_x_282:
[----:B-1----:R1:W2:Y:S02]  /*afd0*/  SYNCS.PHASECHK.TRANS64.TRYWAIT P1, [R0+URZ+0x31838], R9 ;  /* 0x03183809000075a7 */ /* 0x0022a4000802017f */
[----:B--2---:R-:W-:Y:S05]  /*afe0*/  @!P1 NANOSLEEP.SYNCS 0x989680 ;  /* 0x009896800000995d */ /* 0x004fea0003900000 */
[----:B------:R-:W2:Y:S02]  /*aff0*/  @!P1 SYNCS.PHASECHK.TRANS64 P1, [R0+URZ+0x31838], R9 ;  /* 0x03183809000095a7 */ /* 0x000ea4000802007f */
[----:B--2---:R-:W-:Y:S05]  /*b000*/  @!P1 BRA `(.L_x_282) ;  /* 0xfffffffc00f09947 */ /* 0x004fea000383ffff */
[----:B------:R-:W-:Y:S05]  /*b010*/  BRA `(.L_x_295) ;  /* 0xfffffff000107947 */ /* 0x000fea000383ffff */
.L_x_284:
[----:B------:R-:W-:-:S07]  /*b020*/  SHF.L.U32 R20, R6, 0x1f, RZ ;  /* 0x0000001f06147819 */ /* 0x000fce00000006ff */
.L_x_296:
[----:B-1----:R1:W2:Y:S02]  /*b030*/  SYNCS.PHASECHK.TRANS64.TRYWAIT P1, [R19+URZ+0x31820], R20 ;  /* 0x03182014130075a7 */ /* 0x0022a4000802017f */
[----:B--2---:R-:W-:Y:S05]  /*b040*/  @!P1 NANOSLEEP.SYNCS 0x989680 ;  /* 0x009896800000995d */ /* 0x004fea0003900000 */
[----:B------:R-:W2:Y:S02]  /*b050*/  @!P1 SYNCS.PHASECHK.TRANS64 P1, [R19+URZ+0x31820], R20 ;  /* 0x03182014130095a7 */ /* 0x000ea4000802007f */
[----:B--2---:R-:W-:Y:S05]  /*b060*/  @!P1 BRA `(.L_x_296) ;  /* 0xfffffffc00f09947 */ /* 0x004fea000383ffff */
[----:B------:R-:W-:Y:S05]  /*b070*/  BRA `(.L_x_297) ;  /* 0xfffffff000e87947 */ /* 0x000fea000383ffff */
.L_x_287:
[----:B-1----:R1:W2:Y:S02]  /*b080*/  SYNCS.PHASECHK.TRANS64.TRYWAIT P1, [R0+URZ+0x31838], R7 ;  /* 0x03183807000075a7 */ /* 0x0022a4000802017f */
[----:B--2---:R-:W-:Y:S05]  /*b090*/  @!P1 NANOSLEEP.SYNCS 0x989680 ;  /* 0x009896800000995d */ /* 0x004fea0003900000 */
[----:B------:R-:W2:Y:S02]  /*b0a0*/  @!P1 SYNCS.PHASECHK.TRANS64 P1, [R0+URZ+0x31838], R7 ;  /* 0x03183807000095a7 */ /* 0x000ea4000802007f */
[----:B--2---:R-:W-:Y:S05]  /*b0b0*/  @!P1 BRA `(.L_x_287) ;  /* 0xfffffffc00f09947 */ /* 0x004fea000383ffff */
[----:B------:R-:W-:Y:S05]  /*b0c0*/  BRA `(.L_x_298) ;  /* 0xfffffff800007947 */ /* 0x000fea000383ffff */
.L_x_290:
[----:B-1----:R1:W3:Y:S02]  /*b0d0*/  SYNCS.PHASECHK.TRANS64.TRYWAIT P0, [R6+URZ], R3 ;  /* 0x00000003060075a7 */ /* 0x0022e4000800017f */
[----:B---3--:R-:W-:Y:S05]  /*b0e0*/  @!P0 NANOSLEEP.SYNCS 0x989680 ;  /* 0x009896800000895d */ /* 0x008fea0003900000 */
[----:B------:R-:W3:Y:S02]  /*b0f0*/  @!P0 SYNCS.PHASECHK.TRANS64 P0, [R6+URZ], R3 ;  /* 0x00000003060085a7 */ /* 0x000ee4000800007f */
[----:B---3--:R-:W-:Y:S05]  /*b100*/  @!P0 BRA `(.L_x_290) ;  /* 0xfffffffc00f08947 */ /* 0x008fea000383ffff */
[----:B------:R-:W-:Y:S05]  /*b110*/  BRA `(.L_x_299) ;  /* 0xfffffffc00147947 */ /* 0x000fea000383ffff */
.L_x_291:
[----:B-1----:R1:W3:Y:S02]  /*b120*/  SYNCS.PHASECHK.TRANS64.TRYWAIT P0, [R5+URZ], R0 ;  /* 0x00000000050075a7 */ /* 0x0022e4000800017f */
[----:B---3--:R-:W-:Y:S05]  /*b130*/  @!P0 NANOSLEEP.SYNCS 0x989680 ;  /* 0x009896800000895d */ /* 0x008fea0003900000 */
[----:B------:R-:W3:Y:S02]  /*b140*/  @!P0 SYNCS.PHASECHK.TRANS64 P0, [R5+URZ], R0 ;  /* 0x00000000050085a7 */ /* 0x000ee4000800007f */
[----:B---3--:R-:W-:Y:S05]  /*b150*/  @!P0 BRA `(.L_x_291) ;  /* 0xfffffffc00f08947 */ /* 0x008fea000383ffff */
[----:B------:R-:W-:Y:S05]  /*b160*/  BRA `(.L_x_300) ;  /* 0xfffffffc00247947 */ /* 0x000fea000383ffff */
.L_x_301:
        /* <DEDUP_REMOVED lines=9> */
.L_x_1148:


//--------------------- .text._ZN7cutlass13device_kernelIN5flash11enable_sm90INS1_16FlashAttnBwdSm90INS1_25CollectiveMainloopBwdSm90ILi2ELi1ELi1EN4cute5tupleIJNS5_1CILi1EEES8_S8_EEENS6_IJNS7_ILi64EEENS7_ILi80EEENS7_ILi256EEEEEENS_10bfloat16_tEfNS_4arch4Sm90ELb0ELb1ELb0ELb0ELb0ELb0ELb1ELb1ELi2ELi1ELi1ELi1ELb0EEENS1_21CollectiveEpilogueBwdISD_SE_SG_Li256ELb0ELb1ELi2EEENS1_19SingleTileSchedulerILb0ELb0ELb0ELi80EEEEEEEEEvNT_6ParamsE --------------------------
	.section	.text._ZN7cutlass13device_kernelIN5flash11enable_sm90INS1_16FlashAttnBwdSm90INS1_25CollectiveMainloopBwdSm90ILi2ELi1ELi1EN4cute5tupleIJNS5_1CILi1EEES8_S8_EEENS6_IJNS7_ILi64EEENS7_ILi80EEENS7_ILi256EEEEEENS_10bfloat16_tEfNS_4arch4Sm90ELb0ELb1ELb0ELb0ELb0ELb0ELb1ELb1ELi2ELi1ELi1ELi1ELb0EEENS1_21CollectiveEpilogueBwdISD_SE_SG_Li256ELb0ELb1ELi2EEENS1_19SingleTileSchedulerILb0ELb0ELb0ELi80EEEEEEEEEvNT_6ParamsE,"ax",@progbits
	.align	128
.text._ZN7cutlass13device_kernelIN5flash11enable_sm90INS1_16FlashAttnBwdSm90INS1_25CollectiveMainloopBwdSm90ILi2ELi1ELi1EN4cute5tupleIJNS5_1CILi1EEES8_S8_EEENS6_IJNS7_ILi64EEENS7_ILi80EEENS7_ILi256EEEEEENS_10bfloat16_tEfNS_4arch4Sm90ELb0ELb1ELb0ELb0ELb0ELb0ELb1ELb1ELi2ELi1ELi1ELi1ELb0EEENS1_21CollectiveEpilogueBwdISD_SE_SG_Li256ELb0ELb1ELi2EEENS1_19SingleTileSchedulerILb0ELb0ELb0ELi80EEEEEEEEEvNT_6ParamsE:
        .type           _ZN7cutlass13device_kernelIN5flash11enable_sm90INS1_16FlashAttnBwdSm90INS1_25CollectiveMainloopBwdSm90ILi2ELi1ELi1EN4cute5tupleIJNS5_1CILi1EEES8_S8_EEENS6_IJNS7_ILi64EEENS7_ILi80EEENS7_ILi256EEEEEENS_10bfloat16_tEfNS_4arch4Sm90ELb0ELb1ELb0ELb0ELb0ELb0ELb1ELb1ELi2ELi1ELi1ELi1ELb0EEENS1_21CollectiveEpilogueBwdISD_SE_SG_Li256ELb0ELb1ELi2EEENS1_19SingleTileSchedulerILb0ELb0ELb0ELi80EEEEEEEEEvNT_6ParamsE,@function
        .size           _ZN7cutlass13device_kernelIN5flash11enable_sm90INS1_16FlashAttnBwdSm90INS1_25CollectiveMainloopBwdSm90ILi2ELi1ELi1EN4cute5tupleIJNS5_1CILi1EEES8_S8_EEENS6_IJNS7_ILi64EEENS7_ILi80EEENS7_ILi256EEEEEENS_10bfloat16_tEfNS_4arch4Sm90ELb0ELb1ELb0ELb0ELb0ELb0ELb1ELb1ELi2ELi1ELi1ELi1ELb0EEENS1_21CollectiveEpilogueBwdISD_SE_SG_Li256ELb0ELb1ELi2EEENS1_19SingleTileSchedulerILb0ELb0ELb0ELi80EEEEEEEEEvNT_6ParamsE,(.L_x_1149 - _ZN7cutlass13device_kernelIN5flash11enable_sm90INS1_16FlashAttnBwdSm90INS1_25CollectiveMainloopBwdSm90ILi2ELi1ELi1EN4cute5tupleIJNS5_1CILi1EEES8_S8_EEENS6_IJNS7_ILi64EEENS7_ILi80EEENS7_ILi256EEEEEENS_10bfloat16_tEfNS_4arch4Sm90ELb0ELb1ELb0ELb0ELb0ELb0ELb1ELb1ELi2ELi1ELi1ELi1ELb0EEENS1_21CollectiveEpilogueBwdISD_SE_SG_Li256ELb0ELb1ELi2EEENS1_19SingleTileSchedulerILb0ELb0ELb0ELi80EEEEEEEEEvNT_6ParamsE)
        .other          _ZN7cutlass13device_kernelIN5flash11enable_sm90INS1_16FlashAttnBwdSm90INS1_25CollectiveMainloopBwdSm90ILi2ELi1ELi1EN4cute5tupleIJNS5_1CILi1EEES8_S8_EEENS6_IJNS7_ILi64EEENS7_ILi80EEENS7_ILi256EEEEEENS_10bfloat16_tEfNS_4arch4Sm90ELb0ELb1ELb0ELb0ELb0ELb0ELb1ELb1ELi2ELi1ELi1ELi1ELb0EEENS1_21CollectiveEpilogueBwdISD_SE_SG_Li256ELb0ELb1ELi2EEENS1_19SingleTileSchedulerILb0ELb0ELb0ELi80EEEEEEEEEvNT_6ParamsE,@"STO_CUDA_ENTRY STV_DEFAULT"
_ZN7cutlass13device_kernelIN5flash11enable_sm90INS1_16FlashAttnBwdSm90INS1_25CollectiveMainloopBwdSm90ILi2ELi1ELi1EN4cute5tupleIJNS5_1CILi1EEES8_S8_EEENS6_IJNS7_ILi64EEENS7_ILi80EEENS7_ILi256EEEEEENS_10bfloat16_tEfNS_4arch4Sm90ELb0ELb1ELb0ELb0ELb0ELb0ELb1ELb1ELi2ELi1ELi1ELi1ELb0EEENS1_21CollectiveEpilogueBwdISD_SE_SG_Li256ELb0ELb1ELi2EEENS1_19SingleTileSchedulerILb0ELb0ELb0ELi80EEEEEEEEEvNT_6ParamsE:
[----:B------:R-:W1:Y:S02]  /*0000*/  LDC R1, c[0x0][0x28] ;  /* 0x00000a00ff017b82 */ /* 0x000e640000000800 */
[----:B-1----:R-:W-:Y:S01]  /*0010*/  VIADD R1, R1, 0xfffffff8 ;  /* 0xfffffff801017836 */ /* 0x002fe20000000000 */
[----:B------:R-:W1:Y:S01]  /*0020*/  S2R R21, SR_TID.X ;  /* 0x0000000000157919 */ /* 0x000e620000002100 */
[----:B------:R-:W-:Y:S01]  /*0030*/  ELECT P0, URZ, PT ;  /* 0x00000000003f782f */ /* 0x000fe20003800000 */
[----:B------:R-:W-:Y:S01]  /*0040*/  BSSY B0, `(.L_x_302) ;  /* 0x000001a000007945 */ /* 0x000fe20003800000 */
[----:B-1----:R-:W-:-:S05]  /*0050*/  SHF.R.U32.HI R2, RZ, 0x5, R21 ;  /* 0x00000005ff027819 */ /* 0x002fca0000011615 */
[----:B------:R-:W1:Y:S02]  /*0060*/  SHFL.IDX PT, R0, R2, RZ, 0x1f ;  /* 0x00001fff02007589 */ /* 0x000e6400000e0000 */
[----:B-1----:R-:W-:Y:S02]  /*0070*/  ISETP.EQ.AND P0, PT, R0, RZ, P0 ;  /* 0x000000ff0000720c */ /* 0x002fe40000702270 */
[----:B------:R-:W-:-:S11]  /*0080*/  SHF.R.U32.HI R0, RZ, 0x7, R21 ;  /* 0x00000007ff007819 */ /* 0x000fd60000011615 */
        /* <DEDUP_REMOVED lines=21> */
.L_x_303:
[----:B------:R-:W-:Y:S05]  /*01e0*/  BSYNC B0 ;  /* 0x0000000000007941 */ /* 0x000fea0003800000 */
.L_x_302:
[----:B------:R-:W-:Y:S01]  /*01f0*/  VOTEU.ANY UP0, P0 ;  /* 0x00000000003f7886 */ /* 0x000fe20000000100 */
[----:B------:R-:W1:Y:S01]  /*0200*/  SHFL.IDX PT, R0, R0, RZ, 0x1f ;  /* 0x00001fff00007589 */ /* 0x000e6200000e0000 */
[----:B------:R-:W-:Y:S01]  /*0210*/  UMOV UR4, 0x1 ;  /* 0x0000000100047882 */ /* 0x000fe20000000000 */
[----:B------:R-:W-:Y:S02]  /*0220*/  VOTEU.ANY UP1, P0 ;  /* 0x00000000003f7886 */ /* 0x000fe40000020100 */
[----:B------:R-:W2:Y:S01]  /*0230*/  @UP0 S2UR UR7, SR_CgaCtaId ;  /* 0x00000000000709c3 */ /* 0x000ea20000008800 */
[----:B------:R-:W-:Y:S01]  /*0240*/  @UP0 UMOV UR6, 0x400 ;  /* 0x0000040000060882 */ /* 0x000fe20000000000 */
[----:B------:R-:W-:-:S04]  /*0250*/  @UP0 UIADD3 UR4, -UR4, 0x100000, URZ ;  /* 0x0010000004040890 */ /* 0x000fc8000fffe13f */
[----:B------:R-:W-:Y:S02]  /*0260*/  @UP0 USHF.L.U32 UR5, UR4, 0xb, URZ ;  /* 0x0000000b04050899 */ /* 0x000fe4000800063f */
[----:B------:R-:W-:Y:S01]  /*0270*/  @UP0 USHF.L.U32 UR4, UR4, 0x1, URZ ;  /* 0x0000000104040899 */ /* 0x000fe2000800063f */
[----:B------:R-:W3:Y:S01]  /*0280*/  SHFL.IDX PT, R3, R2, RZ, 0x1f ;  /* 0x00001fff02037589 */ /* 0x000ee200000e0000 */
[----:B-1----:R-:W-:Y:S01]  /*0290*/  R2UR UR8, R0 ;  /* 0x00000000000872ca */ /* 0x002fe200000e0000 */
[----:B--2---:R-:W-:-:S03]  /*02a0*/  @UP0 ULEA UR6, UR7, UR6, 0x18 ;  /* 0x0000000607060291 */ /* 0x004fc6000f8ec03f */
[----:B------:R-:W-:Y:S01]  /*02b0*/  UMOV UR7, 0x1 ;  /* 0x0000000100077882 */ /* 0x000fe20000000000 */
[----:B---3--:R-:W-:-:S08]  /*02c0*/  ISETP.NE.AND P1, PT, R3, RZ, PT ;  /* 0x000000ff0300720c */ /* 0x008fd00003f25270 */
[----:B------:R-:W-:Y:S01]  /*02d0*/  UISETP.NE.AND UP0, UPT, UR8, URZ, UPT ;  /* 0x0000003f0800728c */ /* 0x000fe2000bf05270 */
[----:B------:R-:W1:Y:S02]  /*02e0*/  FENCE.VIEW.ASYNC.S ;  /* 0x00000000000073c6 */ /* 0x000e640000000000 */
[----:B-1----:R1:W2:Y:S02]  /*02f0*/  @UP1 SYNCS.EXCH.64 URZ, [UR6+0x31800], UR4 ;  /* 0x03180004063f15b2 */ /* 0x0022a40008000100 */
[----:B-1----:R-:W-:-:S06]  /*0300*/  USEL UR4, UR7, 0x2, !UP0 ;  /* 0x0000000207047887 */ /* 0x002fcc000c000000 */
[----:B------:R-:W-:-:S05]  /*0310*/  IMAD.U32 R0, RZ, RZ, UR4 ;  /* 0x00000004ff007e24 */ /* 0x000fca000f8e00ff */
[----:B------:R1:W-:Y:S01]  /*0320*/  STL [R1], R0 ;  /* 0x0000000001007387 */ /* 0x0003e20000100800 */
[----:B------:R-:W-:Y:S05]  /*0330*/  @P1 BRA `(.L_x_304) ;  /* 0x0000000000481947 */ /* 0x000fea0003800000 */
[----:B------:R-:W3:Y:S01]  /*0340*/  S2UR UR5, SR_CgaCtaId ;  /* 0x00000000000579c3 */ /* 0x000ee20000008800 */
[----:B------:R-:W-:Y:S01]  /*0350*/  UMOV UR4, 0x400 ;  /* 0x0000040000047882 */ /* 0x000fe20000000000 */
[----:B------:R-:W-:Y:S01]  /*0360*/  UMOV UR6, 0x1 ;  /* 0x0000000100067882 */ /* 0x000fe20000000000 */
[----:B------:R-:W-:Y:S01]  /*0370*/  UMOV UR9, 0x100 ;  /* 0x0000010000097882 */ /* 0x000fe20000000000 */
[----:B------:R-:W-:-:S04]  /*0380*/  UIADD3 UR6, -UR6, 0x100000, URZ ;  /* 0x0010000006067890 */ /* 0x000fc8000fffe13f */
[----:B------:R-:W-:Y:S02]  /*0390*/  USHF.L.U32 UR7, UR6, 0xb, URZ ;  /* 0x0000000b06077899 */ /* 0x000fe4000800063f */
[----:B------:R-:W-:Y:S01]  /*03a0*/  USHF.L.U32 UR6, UR6, 0x1, URZ ;  /* 0x0000000106067899 */ /* 0x000fe2000800063f */
[----:B------:R-:W-:Y:S01]  /*03b0*/  ELECT P0, URZ, PT ;  /* 0x00000000003f782f */ /* 0x000fe20003800000 */
[----:B---3--:R-:W-:Y:S02]  /*03c0*/  ULEA UR8, UR5, UR4, 0x18 ;  /* 0x0000000405087291 */ /* 0x008fe4000f8ec03f */
[----:B------:R-:W-:-:S04]  /*03d0*/  UIADD3 UR4, -UR9, 0x100000, URZ ;  /* 0x0010000009047890 */ /* 0x000fc8000fffe13f */
[----:B------:R-:W-:Y:S02]  /*03e0*/  USHF.L.U32 UR5, UR4, 0xb, URZ ;  /* 0x0000000b04057899 */ /* 0x000fe4000800063f */
[----:B------:R-:W-:Y:S01]  /*03f0*/  USHF.L.U32 UR4, UR4, 0x1, URZ ;  /* 0x0000000104047899 */ /* 0x000fe2000800063f */
[----:B------:R-:W3:Y:S03]  /*0400*/  FENCE.VIEW.ASYNC.S ;  /* 0x00000000000073c6 */ /* 0x000ee60000000000 */
[----:B---3--:R3:W4:Y:S08]  /*0410*/  SYNCS.EXCH.64 URZ, [UR8+0x31810], UR6 ;  /* 0x03181006083f75b2 */ /* 0x0087300008000100 */
[----:B------:R3:W1:Y:S01]  /*0420*/  SYNCS.EXCH.64 URZ, [UR8+0x31820], UR4 ;  /* 0x03182004083f75b2 */ /* 0x0006620008000100 */
[----:B------:R3:W1:Y:S01]  /*0430*/  SYNCS.EXCH.64 URZ, [UR8+0x31818], UR6 ;  /* 0x03181806083f75b2 */ /* 0x0006620008000100 */
[----:B------:R3:W1:Y:S01]  /*0440*/  SYNCS.EXCH.64 URZ, [UR8+0x31828], UR4 ;  /* 0x03182804083f75b2 */ /* 0x0006620008000100 */
[----:B------:R-:W-:Y:S01]  /*0450*/  NOP ;  /* 0x0000000000007918 */ /* 0x000fe20000000000 */
.L_x_304:
[----:B-1----:R-:W1:Y:S01]  /*0460*/  SHFL.IDX PT, R0, R2, RZ, 0x1f ;  /* 0x00001fff02007589 */ /* 0x002e6200000e0000 */
[----:B------:R-:W-:Y:S01]  /*0470*/  NOP ;  /* 0x0000000000007918 */ /* 0x000fe20000000000 */
[----:B-1----:R-:W-:-:S13]  /*0480*/  ISETP.NE.AND P0, PT, R0, RZ, PT ;  /* 0x000000ff0000720c */ /* 0x002fda0003f05270 */
[----:B------:R-:W-:Y:S05]  /*0490*/  @P0 BRA `(.L_x_305) ;  /* 0x0000000000400947 */ /* 0x000fea0003800000 */
[----:B---3--:R-:W1:Y:S01]  /*04a0*/  S2UR UR5, SR_CgaCtaId ;  /* 0x00000000000579c3 */ /* 0x008e620000008800 */
        /* <DEDUP_REMOVED lines=12> */
[----:B-1----:R1:W3:Y:S08]  /*0570*/  SYNCS.EXCH.64 URZ, [UR8+0x31830], UR4 ;  /* 0x03183004083f75b2 */ /* 0x0022f00008000100 */
[----:B------:R1:W1:Y:S01]  /*0580*/  SYNCS.EXCH.64 URZ, [UR8+0x31838], UR6 ;  /* 0x03183806083f75b2 */ /* 0x0002620008000100 */
[----:B------:R-:W-:Y:S01]  /*0590*/  NOP ;  /* 0x0000000000007918 */ /* 0x000fe20000000000 */
.L_x_305:
[----:B------:R-:W-:Y:S01]  /*05a0*/  PLOP3.LUT P0, PT, PT, PT, UP0, 0x80, 0x0 ;  /* 0x000000000000781c */ /* 0x000fe20003f0f008 */
[----:B------:R-:W-:Y:S01]  /*05b0*/  NOP ;  /* 0x0000000000007918 */ /* 0x000fe20000000000 */
[----:B------:R-:W-:Y:S01]  /*05c0*/  LOP3.LUT R0, R21, 0x7f, RZ, 0xc0, !PT ;  /* 0x0000007f15007812 */ /* 0x000fe200078ec0ff */
[----:B-1234-:R-:W-:Y:S10]  /*05d0*/  BAR.SYNC.DEFER_BLOCKING 0x0 ;  /* 0x0000000000007b1d */ /* 0x01eff40000010000 */
[----:B------:R-:W-:Y:S05]  /*05e0*/  @!P0 BRA `(.L_x_306) ;  /* 0x000000cc00a48947 */ /* 0x000fea0003800000 */
.L_x_307:
[----:B------:R-:W-:-:S08]  /*05f0*/  NOP ;  /* 0x0000000000007918 */ /* 0x000fd00000000000 */
[----:B------:R-:W1:Y:S02]  /*0600*/  USETMAXREG.TRY_ALLOC.CTAPOOL UP0, 0xf0 ;  /* 0x000000f0000079c8 */ /* 0x000e640008000600 */
[----:B-1----:R-:W-:-:S13]  /*0610*/  PLOP3.LUT P0, PT, PT, PT, UP0, 0x80, 0x0 ;  /* 0x000000000000781c */ /* 0x002fda0003f0f008 */
[----:B------:R-:W-:Y:S05]  /*0620*/  @!P0 BRA `(.L_x_307) ;  /* 0xfffffffc00f08947 */ /* 0x000fea000383ffff */
[----:B------:R-:W1:Y:S02]  /*0630*/  S2UR UR4, SR_CTAID.Z ;  /* 0x00000000000479c3 */ /* 0x000e640000002700 */
[----:B-1----:R-:W-:-:S13]  /*0640*/  ISETP.LE.AND P0, PT, RZ, UR4, PT ;  /* 0x00000004ff007c0c */ /* 0x002fda000bf03270 */
[----:B------:R-:W-:Y:S05]  /*0650*/  @!P0 EXIT ;  /* 0x000000000000894d */ /* 0x000fea0003800000 */
[----:B------:R-:W1:Y:S01]  /*0660*/  S2R R13, SR_CTAID.X ;  /* 0x00000000000d7919 */ /* 0x000e620000002500 */
[----:B------:R-:W2:Y:S01]  /*0670*/  LDC R232, c[0x0][0x280] ;  /* 0x0000a000ffe87b82 */ /* 0x000ea20000000800 */
[----:B------:R-:W-:Y:S01]  /*0680*/  ULDC UR7, c[0x0][0x290] ;  /* 0x0000a40000077ab9 */ /* 0x000fe20000000800 */
[----:B------:R-:W-:Y:S02]  /*0690*/  PLOP3.LUT P0, PT, PT, PT, PT, 0x80, 0x0 ;  /* 0x000000000000781c */ /* 0x000fe40003f0f070 */
[----:B------:R-:W-:Y:S02]  /*06a0*/  CS2R R134, SRZ ;  /* 0x0000000000867805 */ /* 0x000fe4000001ff00 */
[----:B------:R-:W-:Y:S02]  /*06b0*/  CS2R R132, SRZ ;  /* 0x0000000000847805 */ /* 0x000fe4000001ff00 */
[----:B------:R-:W-:Y:S02]  /*06c0*/  CS2R R130, SRZ ;  /* 0x0000000000827805 */ /* 0x000fe4000001ff00 */
[----:B------:R-:W-:-:S02]  /*06d0*/  CS2R R128, SRZ ;  /* 0x0000000000807805 */ /* 0x000fc4000001ff00 */
[----:B------:R-:W-:Y:S01]  /*06e0*/  CS2R R94, SRZ ;  /* 0x00000000005e7805 */ /* 0x000fe2000001ff00 */
[----:B------:R-:W3:Y:S01]  /*06f0*/  LDC R2, c[0x0][0x74c] ;  /* 0x0001d300ff027b82 */ /* 0x000ee20000000800 */
        /* <DEDUP_REMOVED lines=15> */
[----:B--2---:R-:W-:Y:S01]  /*07f0*/  VIADD R0, R232, 0x3f ;  /* 0x0000003fe8007836 */ /* 0x004fe20000000000 */
[----:B------:R-:W-:Y:S02]  /*0800*/  CS2R R78, SRZ ;  /* 0x00000000004e7805 */ /* 0x000fe4000001ff00 */
[----:B------:R-:W-:-:S02]  /*0810*/  CS2R R76, SRZ ;  /* 0x00000000004c7805 */ /* 0x000fc4000001ff00 */
[----:B------:R-:W-:Y:S02]  /*0820*/  CS2R R74, SRZ ;  /* 0x00000000004a7805 */ /* 0x000fe4000001ff00 */
[----:B------:R-:W-:Y:S02]  /*0830*/  CS2R R72, SRZ ;  /* 0x0000000000487805 */ /* 0x000fe4000001ff00 */
[----:B------:R-:W-:Y:S02]  /*0840*/  CS2R R110, SRZ ;  /* 0x00000000006e7805 */ /* 0x000fe4000001ff00 */
[----:B------:R-:W-:Y:S01]  /*0850*/  CS2R R108, SRZ ;  /* 0x00000000006c7805 */ /* 0x000fe2000001ff00 */
[C---:B-1----:R-:W-:Y:S01]  /*0860*/  IMAD R3, R13.reuse, 0x50, R232 ;  /* 0x000000500d037824 */ /* 0x042fe200078e02e8 */
[----:B------:R-:W-:Y:S02]  /*0870*/  ISETP.GE.AND P1, PT, R13, RZ, PT ;  /* 0x000000ff0d00720c */ /* 0x000fe40003f26270 */
[----:B------:R-:W-:-:S02]  /*0880*/  CS2R R106, SRZ ;  /* 0x00000000006a7805 */ /* 0x000fc4000001ff00 */
[----:B------:R-:W-:Y:S02]  /*0890*/  CS2R R104, SRZ ;  /* 0x0000000000687805 */ /* 0x000fe4000001ff00 */
[----:B------:R-:W-:Y:S02]  /*08a0*/  CS2R R70, SRZ ;  /* 0x0000000000467805 */ /* 0x000fe4000001ff00 */
[----:B---3--:R-:W-:Y:S02]  /*08b0*/  IADD3 R2, R3, -UR7, -R2 ;  /* 0x8000000703027c10 */ /* 0x008fe4000fffe802 */
[----:B------:R-:W-:Y:S02]  /*08c0*/  CS2R R68, SRZ ;  /* 0x0000000000447805 */ /* 0x000fe4000001ff00 */
[----:B------:R-:W-:Y:S02]  /*08d0*/  SHF.R.S32.HI R3, RZ, 0x1f, R0 ;  /* 0x0000001fff037819 */ /* 0x000fe40000011400 */
[----:B------:R-:W-:-:S02]  /*08e0*/  CS2R R66, SRZ ;  /* 0x0000000000427805 */ /* 0x000fc4000001ff00 */
[----:B------:R-:W-:Y:S02]  /*08f0*/  SHF.R.S32.HI R5, RZ, 0x1f, R2 ;  /* 0x0000001fff057819 */ /* 0x000fe40000011402 */
[----:B------:R-:W-:Y:S02]  /*0900*/  CS2R R64, SRZ ;  /* 0x0000000000407805 */ /* 0x000fe4000001ff00 */
[----:B------:R-:W-:Y:S02]  /*0910*/  LEA.HI R3, R3, R0, RZ, 0x6 ;  /* 0x0000000003037211 */ /* 0x000fe400078f30ff */
[----:B------:R-:W-:Y:S02]  /*0920*/  CS2R R102, SRZ ;  /* 0x0000000000667805 */ /* 0x000fe4000001ff00 */
[----:B------:R-:W-:Y:S02]  /*0930*/  LEA.HI R5, R5, R2, RZ, 0x6 ;  /* 0x0000000205057211 */ /* 0x000fe400078f30ff */
[----:B------:R-:W-:-:S02]  /*0940*/  CS2R R100, SRZ ;  /* 0x0000000000647805 */ /* 0x000fc4000001ff00 */
[----:B------:R-:W-:Y:S02]  /*0950*/  CS2R R98, SRZ ;  /* 0x0000000000627805 */ /* 0x000fe4000001ff00 */
[----:B------:R-:W-:Y:S02]  /*0960*/  CS2R R96, SRZ ;  /* 0x0000000000607805 */ /* 0x000fe4000001ff00 */
[----:B------:R-:W-:Y:S02]  /*0970*/  SHF.R.S32.HI R5, RZ, 0x6, R5 ;  /* 0x00000006ff057819 */ /* 0x000fe40000011405 */
        /* <DEDUP_REMOVED lines=41> */
[----:B------:R-:W-:Y:S02]  /*0c10*/  VIMNMX R5, RZ, R5, !PT ;  /* 0x00000005ff057248 */ /* 0x000fe40007fe0100 */
[----:B------:R-:W-:Y:S01]  /*0c20*/  SHF.R.S32.HI R234, RZ, 0x6, R3 ;  /* 0x00000006ffea7819 */ /* 0x000fe20000011403 */
[----:B------:R-:W-:Y:S06]  /*0c30*/  @!P1 BRA `(.L_x_308) ;  /* 0x0000000000249947 */ /* 0x000fec0003800000 */
[----:B------:R-:W1:Y:S01]  /*0c40*/  LDC R3, c[0x0][0x290] ;  /* 0x0000a400ff037b82 */ /* 0x000e620000000800 */
[----:B------:R-:W-:-:S07]  /*0c50*/  IMAD R0, R13, 0x50, R232 ;  /* 0x000000500d007824 */ /* 0x000fce00078e02e8 */
[----:B------:R-:W2:Y:S01]  /*0c60*/  LDC R7, c[0x0][0x748] ;  /* 0x0001d200ff077b82 */ /* 0x000ea20000000800 */
[----:B-1----:R-:W-:-:S05]  /*0c70*/  IADD3 R0, -R3, 0x8f, R0 ;  /* 0x0000008f03007810 */ /* 0x002fca0007ffe100 */
[----:B--2---:R-:W-:-:S05]  /*0c80*/  IMAD.IADD R0, R0, 0x1, R7 ;  /* 0x0000000100007824 */ /* 0x004fca00078e0207 */
[----:B------:R-:W-:-:S04]  /*0c90*/  SHF.R.S32.HI R3, RZ, 0x1f, R0 ;  /* 0x0000001fff037819 */ /* 0x000fc80000011400 */
[----:B------:R-:W-:-:S04]  /*0ca0*/  LEA.HI R3, R3, R0, RZ, 0x6 ;  /* 0x0000000003037211 */ /* 0x000fc800078f30ff */
[----:B------:R-:W-:-:S04]  /*0cb0*/  SHF.R.S32.HI R3, RZ, 0x6, R3 ;  /* 0x00000006ff037819 */ /* 0x000fc80000011403 */
[----:B------:R-:W-:-:S07]  /*0cc0*/  VIMNMX R234, R234, R3, PT ;  /* 0x00000003eaea7248 */ /* 0x000fce0003fe0100 */
.L_x_308:
[----:B------:R-:W-:Y:S01]  /*0cd0*/  ISETP.GT.AND P1, PT, R234, R5, PT ;  /* 0x00000005ea00720c */ /* 0x000fe20003f24270 */
[----:B------:R-:W-:Y:S01]  /*0ce0*/  ULDC.64 UR60, c[0x0][0x208] ;  /* 0x00008200003c7ab9 */ /* 0x000fe20000000a00 */
[----:B------:R-:W-:Y:S02]  /*0cf0*/  CS2R R140, SRZ ;  /* 0x00000000008c7805 */ /* 0x000fe4000001ff00 */
[----:B------:R-:W-:Y:S02]  /*0d00*/  CS2R R138, SRZ ;  /* 0x00000000008a7805 */ /* 0x000fe4000001ff00 */
[----:B------:R-:W-:-:S07]  /*0d10*/  CS2R R136, SRZ ;  /* 0x0000000000887805 */ /* 0x000fce000001ff00 */
[----:B------:R-:W-:Y:S05]  /*0d20*/  @!P1 BRA `(.L_x_309) ;  /* 0x0000009c00689947 */ /* 0x000fea0003800000 */
[----:B------:R-:W1:Y:S01]  /*0d30*/  S2R R0, SR_CgaCtaId ;  /* 0x0000000000007919 */ /* 0x000e620000008800 */
[----:B------:R-:W-:Y:S01]  /*0d40*/  MOV R17, 0x400 ;  /* 0x0000040000117802 */ /* 0x000fe20000000f00 */
[----:B------:R-:W-:Y:S01]  /*0d50*/  VIADD R21, R21, 0xffffff80 ;  /* 0xffffff8015157836 */ /* 0x000fe20000000000 */
[----:B------:R-:W-:Y:S02]  /*0d60*/  SHF.L.U32 R8, RZ, 0x1f, RZ ;  /* 0x0000001fff087819 */ /* 0x000fe400000006ff */
[----:B-1----:R-:W-:Y:S02]  /*0d70*/  LEA R17, R0, R17, 0x18 ;  /* 0x0000001100117211 */ /* 0x002fe400078ec0ff */
[----:B------:R-:W-:Y:S02]  /*0d80*/  SHF.R.S32.HI R0, RZ, 0x1f, R21 ;  /* 0x0000001fff007819 */ /* 0x000fe40000011415 */
[----:B------:R-:W1:Y:S02]  /*0d90*/  SYNCS.PHASECHK.TRANS64.TRYWAIT P0, [R17+URZ+0x31800], R8 ;  /* 0x03180008110075a7 */ /* 0x000e64000800017f */
[----:B------:R-:W-:-:S02]  /*0da0*/  LEA.HI R2, R0, R21, RZ, 0x7 ;  /* 0x0000001500027211 */ /* 0x000fc400078f38ff */
[CC--:B------:R-:W-:Y:S02]  /*0db0*/  LEA.HI R4, R0.reuse, R21.reuse, RZ, 0x5 ;  /* 0x0000001500047211 */ /* 0x0c0fe400078f28ff */
[----:B------:R-:W-:Y:S02]  /*0dc0*/  SHF.R.S32.HI R3, RZ, 0x7, R2 ;  /* 0x00000007ff037819 */ /* 0x000fe40000011402 */
[----:B------:R-:W-:Y:S02]  /*0dd0*/  LEA.HI R6, R0, R21, RZ, 0x4 ;  /* 0x0000001500067211 */ /* 0x000fe400078f20ff */
[--C-:B------:R-:W-:Y:S02]  /*0de0*/  SHF.R.S32.HI R0, RZ, 0x5, R4.reuse ;  /* 0x00000005ff007819 */ /* 0x100fe40000011404 */
[----:B------:R-:W-:Y:S02]  /*0df0*/  SHF.R.S32.HI R7, RZ, 0x1f, R4 ;  /* 0x0000001fff077819 */ /* 0x000fe40000011404 */
[----:B------:R2:W3:Y:S02]  /*0e00*/  SHFL.IDX PT, R4, R3, RZ, 0x1f ;  /* 0x00001fff03047589 */ /* 0x0004e400000e0000 */
[----:B-123--:R-:W-:Y:S05]  /*0e10*/  @P0 BRA `(.L_x_310) ;  /* 0x0000000000080947 */ /* 0x00efea0003800000 */
[----:B------:R-:W1:Y:S02]  /*0e20*/  SYNCS.PHASECHK.TRANS64.TRYWAIT P0, [R17+URZ+0x31800], R8 ;  /* 0x03180008110075a7 */ /* 0x000e64000800017f */
[----:B-1----:R-:W-:Y:S05]  /*0e30*/  @!P0 BRA `(.L_x_311) ;  /* 0x000000e000608947 */ /* 0x002fea0003800000 */
.L_x_310:
[----:B------:R-:W2:Y:S01]  /*0e40*/  LDL R9, [R1] ;  /* 0x0000000001097983 */ /* 0x000ea20000100800 */
[----:B------:R-:W-:Y:S01]  /*0e50*/  LOP3.LUT R2, R2, 0xffffff80, RZ, 0xc0, !PT ;  /* 0xffffff8002027812 */ /* 0x000fe200078ec0ff */
[----:B------:R-:W3:Y:S01]  /*0e60*/  S2UR UR5, SR_CTAID.Y ;  /* 0x00000000000579c3 */ /* 0x000ee20000002600 */
[----:B------:R-:W-:Y:S01]  /*0e70*/  LOP3.LUT R6, R6, 0xffffff0, RZ, 0xc0, !PT ;  /* 0x0ffffff006067812 */ /* 0x000fe200078ec0ff */
[----:B------:R-:W-:Y:S01]  /*0e80*/  IMAD R13, R13, -0x50, RZ ;  /* 0xffffffb00d0d7824 */ /* 0x000fe200078e02ff */
[----:B------:R-:W-:Y:S01]  /*0e90*/  LEA.HI R7, R7, R0, RZ, 0x2 ;  /* 0x0000000007077211 */ /* 0x000fe200078f10ff */
[----:B------:R-:W-:Y:S01]  /*0ea0*/  IMAD.IADD R2, R21, 0x1, -R2 ;  /* 0x0000000115027824 */ /* 0x000fe200078e0a02 */
[----:B-1----:R-:W-:Y:S01]  /*0eb0*/  LEA.HI R8, R3, R3, RZ, 0x1 ;  /* 0x0000000303087211 */ /* 0x002fe200078f08ff */
[----:B------:R-:W-:Y:S01]  /*0ec0*/  IMAD.IADD R6, R21, 0x1, -R6 ;  /* 0x0000000115067824 */ /* 0x000fe200078e0a06 */
[----:B------:R-:W-:Y:S01]  /*0ed0*/  CS2R R134, SRZ ;  /* 0x0000000000867805 */ /* 0x000fe2000001ff00 */
[----:B------:R-:W1:Y:S01]  /*0ee0*/  LDC.64 R20, c[0x0][0x2d8] ;  /* 0x0000b600ff147b82 */ /* 0x000e620000000a00 */
[----:B------:R-:W-:Y:S01]  /*0ef0*/  LOP3.LUT R8, R8, 0x1ffffffe, RZ, 0xc0, !PT ;  /* 0x1ffffffe08087812 */ /* 0x000fe200078ec0ff */
[C---:B------:R-:W-:Y:S01]  /*0f00*/  IMAD R15, R3.reuse, 0x40, R6 ;  /* 0x00000040030f7824 */ /* 0x040fe200078e0206 */
[----:B------:R-:W-:Y:S01]  /*0f10*/  CS2R R132, SRZ ;  /* 0x0000000000847805 */ /* 0x000fe2000001ff00 */
[C---:B------:R-:W-:Y:S01]  /*0f20*/  IMAD R14, R3.reuse, 0x800, R2 ;  /* 0x00000800030e7824 */ /* 0x040fe200078e0202 */
[----:B------:R-:W-:Y:S01]  /*0f30*/  CS2R R130, SRZ ;  /* 0x0000000000827805 */ /* 0x000fe2000001ff00 */
[----:B------:R-:W-:Y:S01]  /*0f40*/  IMAD.IADD R12, R3, 0x1, -R8 ;  /* 0x00000001030c7824 */ /* 0x000fe200078e0a08 */
[----:B------:R-:W-:Y:S01]  /*0f50*/  CS2R R128, SRZ ;  /* 0x0000000000807805 */ /* 0x000fe2000001ff00 */
[----:B------:R-:W4:Y:S01]  /*0f60*/  LDC.64 R230, c[0x0][0x2e0] ;  /* 0x0000b800ffe67b82 */ /* 0x000f220000000a00 */
[----:B------:R-:W-:Y:S01]  /*0f70*/  IMAD.MOV.U32 R19, RZ, RZ, RZ ;  /* 0x000000ffff137224 */ /* 0x000fe200078e00ff */
[----:B------:R-:W-:-:S02]  /*0f80*/  CS2R R126, SRZ ;  /* 0x00000000007e7805 */ /* 0x000fc4000001ff00 */
[----:B------:R-:W-:Y:S02]  /*0f90*/  CS2R R124, SRZ ;  /* 0x00000000007c7805 */ /* 0x000fe4000001ff00 */
[----:B------:R-:W-:Y:S02]  /*0fa0*/  CS2R R122, SRZ ;  /* 0x00000000007a7805 */ /* 0x000fe4000001ff00 */
[----:B------:R-:W-:Y:S02]  /*0fb0*/  CS2R R120, SRZ ;  /* 0x0000000000787805 */ /* 0x000fe4000001ff00 */
[----:B------:R-:W-:Y:S02]  /*0fc0*/  CS2R R118, SRZ ;  /* 0x0000000000767805 */ /* 0x000fe4000001ff00 */
[----:B------:R-:W-:Y:S01]  /*0fd0*/  CS2R R116, SRZ ;  /* 0x0000000000747805 */ /* 0x000fe2000001ff00 */
[----:B---3--:R-:W-:Y:S01]  /*0fe0*/  USHF.R.S32.HI UR6, URZ, 0x1f, UR5 ;  /* 0x0000001f3f067899 */ /* 0x008fe20008011405 */
        /* <DEDUP_REMOVED lines=70> */
[----:B--2---:R-:W-:Y:S02]  /*1450*/  R2UR UR8, R9 ;  /* 0x00000000090872ca */ /* 0x004fe400000e0000 */
[----:B------:R-:W-:Y:S02]  /*1460*/  LOP3.LUT R9, R7, 0xfffffc, RZ, 0xc0, !PT ;  /* 0x00fffffc07097812 */ /* 0x000fe400078ec0ff */
[----:B------:R-:W-:-:S03]  /*1470*/  SHF.R.S32.HI R7, RZ, 0x1f, R2 ;  /* 0x0000001fff077819 */ /* 0x000fc60000011402 */
[----:B------:R-:W-:Y:S01]  /*1480*/  IMAD.IADD R10, R0, 0x1, -R9 ;  /* 0x00000001000a7824 */ /* 0x000fe200078e0a09 */
[CC--:B------:R-:W-:Y:S02]  /*1490*/  LEA.HI R0, R7.reuse, R2.reuse, RZ, 0x2 ;  /* 0x0000000207007211 */ /* 0x0c0fe400078f10ff */
[----:B------:R-:W-:Y:S01]  /*14a0*/  LEA.HI R7, R7, R2, RZ, 0x5 ;  /* 0x0000000207077211 */ /* 0x000fe200078f28ff */
[----:B------:R-:W-:Y:S01]  /*14b0*/  IMAD R10, R10, 0x10, R15 ;  /* 0x000000100a0a7824 */ /* 0x000fe200078e020f */
[--C-:B------:R-:W-:Y:S02]  /*14c0*/  SHF.R.S32.HI R6, RZ, 0x2, R0.reuse ;  /* 0x00000002ff067819 */ /* 0x100fe40000011400 */
[----:B------:R-:W-:Y:S02]  /*14d0*/  LOP3.LUT R9, R0, 0x7ffffffc, RZ, 0xc0, !PT ;  /* 0x7ffffffc00097812 */ /* 0x000fe400078ec0ff */
[----:B------:R-:W-:Y:S02]  /*14e0*/  SHF.R.S32.HI R3, RZ, 0x1f, R0 ;  /* 0x0000001fff037819 */ /* 0x000fe40000011400 */
[----:B------:R-:W-:Y:S01]  /*14f0*/  LEA.HI R0, R4, R4, RZ, 0x1 ;  /* 0x0000000404007211 */ /* 0x000fe200078f08ff */
[----:B------:R-:W-:Y:S01]  /*1500*/  IMAD.IADD R11, R2, 0x1, -R9 ;  /* 0x00000001020b7824 */ /* 0x000fe200078e0a09 */
[----:B------:R-:W-:Y:S01]  /*1510*/  LEA.HI R8, R3, R6, RZ, 0x3 ;  /* 0x0000000603087211 */ /* 0x000fe200078f18ff */
[----:B------:R-:W-:Y:S01]  /*1520*/  IMAD.SHL.U32 R2, R14, 0x4, RZ ;  /* 0x000000040e027824 */ /* 0x000fe200078e00ff */
[----:B------:R-:W-:Y:S01]  /*1530*/  LOP3.LUT R3, R0, 0xfffffffe, RZ, 0xc0, !PT ;  /* 0xfffffffe00037812 */ /* 0x000fe200078ec0ff */
[----:B-1----:R-:W-:Y:S01]  /*1540*/  IMAD R0, R20, UR6, RZ ;  /* 0x0000000614007c24 */ /* 0x002fe2000f8e02ff */
[----:B------:R-:W-:Y:S01]  /*1550*/  LOP3.LUT R9, R8, 0xfffffff8, RZ, 0xc0, !PT ;  /* 0xfffffff808097812 */ /* 0x000fe200078ec0ff */
[----:B------:R-:W-:Y:S01]  /*1560*/  IMAD R11, R12, 0x4, R11 ;  /* 0x000000040c0b7824 */ /* 0x000fe200078e020b */
[----:B------:R-:W-:Y:S01]  /*1570*/  SHF.R.S32.HI R7, RZ, 0x5, R7 ;  /* 0x00000005ff077819 */ /* 0x000fe20000011407 */
[----:B------:R-:W-:Y:S01]  /*1580*/  IMAD.IADD R4, R4, 0x1, -R3 ;  /* 0x0000000104047824 */ /* 0x000fe200078e0a03 */
[----:B------:R-:W-:Y:S01]  /*1590*/  SHF.R.S32.HI R3, RZ, 0x1f, R2 ;  /* 0x0000001fff037819 */ /* 0x000fe20000011402 */
[----:B------:R-:W-:-:S02]  /*15a0*/  IMAD.IADD R18, R6, 0x1, -R9 ;  /* 0x0000000106127824 */ /* 0x000fc400078e0a09 */
[----:B------:R-:W-:Y:S01]  /*15b0*/  IMAD R9, R21, UR5, R0 ;  /* 0x0000000515097c24 */ /* 0x000fe2000f8e0200 */
[----:B------:R-:W-:Y:S01]  /*15c0*/  IADD3.X R0, R13, UR7, RZ, PT, !PT ;  /* 0x000000070d007c10 */ /* 0x000fe2000bffe4ff */
[----:B------:R-:W-:Y:S01]  /*15d0*/  IMAD.WIDE.U32 R2, R20, UR5, R2 ;  /* 0x0000000514027c25 */ /* 0x000fe2000f8e0002 */
[----:B------:R-:W-:-:S03]  /*15e0*/  USHF.R.S32.HI UR5, URZ, 0x1f, UR4 ;  /* 0x0000001f3f057899 */ /* 0x000fc60008011404 */
[----:B------:R-:W-:Y:S02]  /*15f0*/  IMAD.IADD R3, R3, 0x1, R9 ;  /* 0x0000000103037824 */ /* 0x000fe400078e0209 */
[----:B------:R-:W-:Y:S02]  /*1600*/  IMAD.SHL.U32 R229, R11, 0x2, RZ ;  /* 0x000000020be57824 */ /* 0x000fe400078e00ff */
[----:B----4-:R-:W-:Y:S02]  /*1610*/  IMAD R6, R230, UR5, RZ ;  /* 0x00000005e6067c24 */ /* 0x010fe4000f8e02ff */
[----:B------:R-:W-:Y:S01]  /*1620*/  IMAD R18, R7, 0x10, R18 ;  /* 0x0000001007127824 */ /* 0x000fe200078e0212 */
[----:B------:R-:W-:Y:S01]  /*1630*/  IADD3 R232, R0, -R232, -R229 ;  /* 0x800000e800e87210 */ /* 0x000fe20007ffe8e5 */
[----:B------:R-:W-:Y:S01]  /*1640*/  IMAD R235, R231, UR4, R6 ;  /* 0x00000004e7eb7c24 */ /* 0x000fe2000f8e0206 */
[----:B------:R-:W-:Y:S01]  /*1650*/  IADD3 R233, -R229, UR7, R13 ;  /* 0x00000007e5e97c10 */ /* 0x000fe2000fffe10d */
[----:B------:R-:W-:Y:S01]  /*1660*/  IMAD.WIDE.U32 R230, R230, UR4, R2 ;  /* 0x00000004e6e67c25 */ /* 0x000fe2000f8e0002 */
[----:B------:R-:W-:-:S03]  /*1670*/  ULOP3.LUT UR4, UR8, 0x1, URZ, 0xfc, !UPT ;  /* 0x0000000108047892 */ /* 0x000fc6000f8efc3f */
[----:B------:R-:W-:Y:S02]  /*1680*/  IMAD.SHL.U32 R0, R10, 0x8, RZ ;  /* 0x000000080a007824 */ /* 0x000fe400078e00ff */
[----:B------:R-:W-:Y:S02]  /*1690*/  IMAD.MOV.U32 R3, RZ, RZ, R5 ;  /* 0x000000ffff037224 */ /* 0x000fe400078e0005 */
[----:B------:R-:W-:Y:S01]  /*16a0*/  IMAD.U32 R236, RZ, RZ, UR4 ;  /* 0x00000004ffec7e24 */ /* 0x000fe2000f8e00ff */
[----:B------:R-:W-:Y:S01]  /*16b0*/  UMOV UR4, URZ ;  /* 0x0000003f00047c82 */ /* 0x000fe20008000000 */
[----:B------:R-:W-:Y:S02]  /*16c0*/  IMAD.MOV.U32 R2, RZ, RZ, RZ ;  /* 0x000000ffff027224 */ /* 0x000fe400078e00ff */
[----:B------:R-:W-:Y:S02]  /*16d0*/  IMAD R0, R0, 0x2, R17 ;  /* 0x0000000200007824 */ /* 0x000fe400078e0211 */
[----:B------:R-:W-:-:S02]  /*16e0*/  IMAD.IADD R229, R13, 0x1, -R229 ;  /* 0x000000010de57824 */ /* 0x000fc400078e0ae5 */
[----:B------:R-:W-:Y:S02]  /*16f0*/  IMAD.IADD R235, R231, 0x1, R235 ;  /* 0x00000001e7eb7824 */ /* 0x000fe400078e02eb */
[----:B------:R-:W-:-:S07]  /*1700*/  IMAD.U32 R228, RZ, RZ, UR4 ;  /* 0x00000004ffe47e24 */ /* 0x000fce000f8e00ff */
.L_x_330:
[----:B------:R-:W-:-:S13]  /*1710*/  R2UR UR4, R236 ;  /* 0x00000000ec0472ca */ /* 0x000fda00000e0000 */
[----:B------:R-:W-:-:S06]  /*1720*/  UISETP.NE.AND UP2, UPT, UR4, 0x3, UPT ;  /* 0x000000030400788c */ /* 0x000fcc000bf45270 */
[----:B------:R-:W-:-:S13]  /*1730*/  PLOP3.LUT P0, PT, PT, PT, UP2, 0x40, 0x0 ;  /* 0x000000000000781c */ /* 0x000fda0003f0e828 */
[----:B-1----:R-:W-:Y:S05]  /*1740*/  @P0 BRA `(.L_x_312) ;  /* 0x0000000000040947 */ /* 0x002fea0003800000 */
[----:B------:R-:W-:Y:S01]  /*1750*/  BPT.TRAP 0x1 ;  /* 0x000000040000795c */ /* 0x000fe20000300000 */
.L_x_312:
[----:B------:R-:W-:Y:S01]  /*1760*/  PLOP3.LUT P1, PT, PT, PT, UP2, 0x40, 0x0 ;  /* 0x000000000000781c */ /* 0x000fe20003f2e828 */
[----:B------:R-:W-:Y:S01]  /*1770*/  IMAD R16, R2, 0x8, R17 ;  /* 0x0000000802107824 */ /* 0x000fe200078e0211 */
[----:B------:R-:W-:-:S04]  /*1780*/  SHF.L.U32 R9, R19, 0x1f, RZ ;  /* 0x0000001f13097819 */ /* 0x000fc800000006ff */
[----:B------:R1:W2:Y:S07]  /*1790*/  SYNCS.PHASECHK.TRANS64.TRYWAIT P0, [R16+URZ+0x31810], R9 ;  /* 0x03181009100075a7 */ /* 0x0002ae000800017f */
[----:B------:R-:W-:Y:S05]  /*17a0*/  @P1 BRA `(.L_x_313) ;  /* 0x0000000000041947 */ /* 0x000fea0003800000 */
[----:B------:R-:W-:Y:S01]  /*17b0*/  BPT.TRAP 0x1 ;  /* 0x000000040000795c */ /* 0x000fe20000300000 */
.L_x_313:
[----:B------:R-:W-:Y:S02]  /*17c0*/  VIADD R6, R17, 0x14100 ;  /* 0x0001410011067836 */ /* 0x000fe40000000000 */
[----:B------:R-:W-:-:S03]  /*17d0*/  IMAD R5, R4, 0x400, R17 ;  /* 0x0000040004057824 */ /* 0x000fc600078e0211 */
[----:B------:R-:W-:Y:S02]  /*17e0*/  SHF.R.U32.HI R6, RZ, 0x4, R6 ;  /* 0x00000004ff067819 */ /* 0x000fe40000011606 */
[----:B------:R-:W-:Y:S02]  /*17f0*/  SHF.R.U32.HI R7, RZ, 0x4, R5 ;  /* 0x00000004ff077819 */ /* 0x000fe40000011605 */
[----:B------:R-:W-:Y:S02]  /*1800*/  LOP3.LUT R6, R6, 0x3fff, RZ, 0xc0, !PT ;  /* 0x00003fff06067812 */ /* 0x000fe400078ec0ff */
[----:B------:R-:W-:Y:S02]  /*1810*/  LOP3.LUT R7, R7, 0x3fff, RZ, 0xc0, !PT ;  /* 0x00003fff07077812 */ /* 0x000fe400078ec0ff */
[----:B------:R-:W-:Y:S02]  /*1820*/  LOP3.LUT R11, R6, 0x10000, RZ, 0xfc, !PT ;  /* 0x00010000060b7812 */ /* 0x000fe400078efcff */
[----:B------:R-:W-:-:S03]  /*1830*/  LOP3.LUT R6, R7, 0x10000, RZ, 0xfc, !PT ;  /* 0x0001000007067812 */ /* 0x000fc600078efcff */
[----:B------:R-:W-:Y:S01]  /*1840*/  IMAD R7, R2, 0x800, R11 ;  /* 0x0000080002077824 */ /* 0x000fe200078e020b */
[----:B--2---:R-:W-:Y:S06]  /*1850*/  @P0 BRA `(.L_x_314) ;  /* 0x0000000000080947 */ /* 0x004fec0003800000 */
[----:B------:R-:W2:Y:S02]  /*1860*/  SYNCS.PHASECHK.TRANS64.TRYWAIT P0, [R16+URZ+0x31810], R9 ;  /* 0x03181009100075a7 */ /* 0x000ea4000800017f */
[----:B--2---:R-:W-:Y:S05]  /*1870*/  @!P0 BRA `(.L_x_315) ;  /* 0x000000d400e48947 */ /* 0x004fea0003800000 */
.L_x_314:
[C---:B------:R-:W-:Y:S01]  /*1880*/  R2UR UR6, R6.reuse ;  /* 0x00000000060672ca */ /* 0x040fe200000e0000 */
[----:B------:R-:W-:Y:S01]  /*1890*/  WARPGROUP.ARRIVE ;  /* 0x00000000000079c5 */ /* 0x000fe20000000000 */
[----:B------:R-:W-:Y:S01]  /*18a0*/  R2UR UR4, R7 ;  /* 0x00000000070472ca */ /* 0x000fe200000e0000 */
[----:B------:R-:W-:Y:S01]  /*18b0*/  UMOV UR7, 0x40000000 ;  /* 0x4000000000077882 */ /* 0x000fe20000000000 */
[----:B------:R-:W-:Y:S01]  /*18c0*/  UMOV UR5, 0x40000040 ;  /* 0x4000004000057882 */ /* 0x000fe20000000000 */
[C---:B------:R-:W-:Y:S01]  /*18d0*/  VIADD R8, R6.reuse, 0x80 ;  /* 0x0000008006087836 */ /* 0x040fe20000000000 */
[----:B------:R-:W-:Y:S01]  /*18e0*/  PLOP3.LUT P0, PT, PT, PT, UP2, 0x40, 0x0 ;  /* 0x000000000000781c */ /* 0x000fe20003f0e828 */
        /* <DEDUP_REMOVED lines=560> */
[----:B------:R-:W-:-:S04]  /*3bf0*/  IMAD R6, R2, 0x40, R18 ;  /* 0x0000004002067824 */ /* 0x000fc800078e0212 */
[----:B------:R-:W-:Y:S01]  /*3c00*/  IMAD R7, R6, 0x4, R17 ;  /* 0x0000000406077824 */ /* 0x000fe200078e0211 */
        /* <DEDUP_REMOVED lines=26> */
[----:B------:R-:W-:Y:S05]  /*3db0*/  @P0 BRA `(.L_x_316) ;  /* 0x0000000000040947 */ /* 0x000fea0003800000 */
[----:B------:R-:W-:Y:S01]  /*3dc0*/  BPT.TRAP 0x1 ;  /* 0x000000040000795c */ /* 0x000fe20000300000 */
.L_x_316:
[----:B------:R-:W-:Y:S02]  /*3dd0*/  R2UR UR4, R228 ;  /* 0x00000000e40472ca */ /* 0x000fe400000e0000 */
[----:B------:R-:W-:-:S11]  /*3de0*/  PLOP3.LUT P1, PT, PT, PT, UP2, 0x40, 0x0 ;  /* 0x000000000000781c */ /* 0x000fd60003f2e828 */
[----:B------:R-:W-:-:S05]  /*3df0*/  IMAD.U32 R10, RZ, RZ, UR4 ;  /* 0x00000004ff0a7e24 */ /* 0x000fca000f8e00ff */
[----:B------:R-:W-:-:S04]  /*3e00*/  SHF.L.U32 R10, R10, 0x1f, RZ ;  /* 0x0000001f0a0a7819 */ /* 0x000fc800000006ff */
[----:B------:R4:W1:Y:S01]  /*3e10*/  SYNCS.PHASECHK.TRANS64.TRYWAIT P0, [R17+URZ+0x31830], R10 ;  /* 0x0318300a110075a7 */ /* 0x000862000800017f */
[----:B------:R-:W-:Y:S05]  /*3e20*/  @P1 BRA `(.L_x_317) ;  /* 0x0000000000041947 */ /* 0x000fea0003800000 */
[----:B------:R-:W-:Y:S01]  /*3e30*/  BPT.TRAP 0x1 ;  /* 0x000000040000795c */ /* 0x000fe20000300000 */
.L_x_317:
[----:B------:R-:W-:Y:S02]  /*3e40*/  VIADD R5, R5, 0xa000 ;  /* 0x0000a00005057836 */ /* 0x000fe40000000000 */
[----:B-1----:R-:W-:-:S03]  /*3e50*/  VIADD R7, R17, 0x24100 ;  /* 0x0002410011077836 */ /* 0x002fc60000000000 */
[----:B------:R-:W-:Y:S02]  /*3e60*/  SHF.R.U32.HI R5, RZ, 0x4, R5 ;  /* 0x00000004ff057819 */ /* 0x000fe40000011605 */
[----:B------:R-:W-:Y:S02]  /*3e70*/  SHF.R.U32.HI R7, RZ, 0x4, R7 ;  /* 0x00000004ff077819 */ /* 0x000fe40000011607 */
[----:B------:R-:W-:Y:S02]  /*3e80*/  LOP3.LUT R5, R5, 0x3fff, RZ, 0xc0, !PT ;  /* 0x00003fff05057812 */ /* 0x000fe400078ec0ff */
[----:B------:R-:W-:Y:S02]  /*3e90*/  LOP3.LUT R7, R7, 0x3fff, RZ, 0xc0, !PT ;  /* 0x00003fff07077812 */ /* 0x000fe400078ec0ff */
[----:B------:R-:W-:Y:S02]  /*3ea0*/  LOP3.LUT R5, R5, 0x10000, RZ, 0xfc, !PT ;  /* 0x0001000005057812 */ /* 0x000fe400078efcff */
[----:B------:R-:W-:Y:S01]  /*3eb0*/  LOP3.LUT R7, R7, 0x10000, RZ, 0xfc, !PT ;  /* 0x0001000007077812 */ /* 0x000fe200078efcff */
[----:B------:R-:W-:Y:S06]  /*3ec0*/  @P0 BRA `(.L_x_318) ;  /* 0x0000000000080947 */ /* 0x000fec0003800000 */
[----:B------:R-:W1:Y:S02]  /*3ed0*/  SYNCS.PHASECHK.TRANS64.TRYWAIT P0, [R17+URZ+0x31830], R10 ;  /* 0x0318300a110075a7 */ /* 0x000e64000800017f */
[----:B-1----:R-:W-:Y:S05]  /*3ee0*/  @!P0 BRA `(.L_x_319) ;  /* 0x000000b0005c8947 */ /* 0x002fea0003800000 */
.L_x_318:
[----:B------:R-:W-:Y:S01]  /*3ef0*/  R2UR UR4, R7 ;  /* 0x00000000070472ca */ /* 0x000fe200000e0000 */
[----:B------:R-:W-:Y:S01]  /*3f00*/  WARPGROUP.ARRIVE ;  /* 0x00000000000079c5 */ /* 0x000fe20000000000 */
[C---:B------:R-:W-:Y:S01]  /*3f10*/  R2UR UR6, R5.reuse ;  /* 0x00000000050672ca */ /* 0x040fe200000e0000 */
[----:B------:R-:W-:Y:S01]  /*3f20*/  UMOV UR5, 0x40000040 ;  /* 0x4000004000057882 */ /* 0x000fe20000000000 */
[----:B------:R-:W-:Y:S01]  /*3f30*/  UMOV UR7, 0x40000000 ;  /* 0x4000000000077882 */ /* 0x000fe20000000000 */
[C---:B------:R-:W-:Y:S02]  /*3f40*/  VIADD R9, R5.reuse, 0x80 ;  /* 0x0000008005097836 */ /* 0x040fe40000000000 */
[----:B----4-:R-:W-:Y:S02]  /*3f50*/  VIADD R10, R5, 0x100 ;  /* 0x00000100050a7836 */ /* 0x010fe40000000000 */
[----:B------:R-:W-:Y:S01]  /*3f60*/  IMAD R15, R3, 0x40, R18 ;  /* 0x00000040030f7824 */ /* 0x000fe200078e0212 */
[----:B------:R-:W-:Y:S01]  /*3f70*/  R2UR UR8, R9 ;  /* 0x00000000090872ca */ /* 0x000fe200000e0000 */
[C---:B------:R-:W-:Y:S01]  /*3f80*/  VIADD R9, R5.reuse, 0x180 ;  /* 0x0000018005097836 */ /* 0x040fe20000000000 */
[----:B------:R-:W-:Y:S01]  /*3f90*/  R2UR UR9, R10 ;  /* 0x000000000a0972ca */ /* 0x000fe200000e0000 */
[----:B------:R-:W-:-:S02]  /*3fa0*/  VIADD R10, R5, 0x200 ;  /* 0x00000200050a7836 */ /* 0x000fc40000000000 */
[----:B------:R-:W-:Y:S01]  /*3fb0*/  HGMMA.64x8x16.F32.BF16 R44, gdesc[UR4], RZ, !UPT, gsb0 ;  /* 0x00000000042c79f0 */ /* 0x000fe2000c0018ff */
[----:B------:R-:W-:Y:S01]  /*3fc0*/  UMOV UR7, 0x40000000 ;  /* 0x4000000000077882 */ /* 0x000fe20000000000 */
[----:B------:R-:W-:Y:S01]  /*3fd0*/  R2UR UR10, R9 ;  /* 0x00000000090a72ca */ /* 0x000fe200000e0000 */
[----:B------:R-:W-:Y:S01]  /*3fe0*/  VIADD R9, R5, 0x2 ;  /* 0x0000000205097836 */ /* 0x000fe20000000000 */
[----:B------:R-:W-:-:S04]  /*3ff0*/  R2UR UR11, R10 ;  /* 0x000000000a0b72ca */ /* 0x000fc800000e0000 */
        /* <DEDUP_REMOVED lines=546> */
[C---:B------:R-:W-:Y:S02]  /*6220*/  VIADD R7, R5.reuse, 0x906 ;  /* 0x0000090605077836 */ /* 0x040fe40000000000 */
[----:B------:R-:W-:-:S03]  /*6230*/  VIADD R5, R5, 0x986 ;  /* 0x0000098605057836 */ /* 0x000fc60000000000 */
[----:B------:R-:W-:Y:S02]  /*6240*/  R2UR UR10, R7 ;  /* 0x00000000070a72ca */ /* 0x000fe400000e0000 */
        /* <DEDUP_REMOVED lines=24> */
[----:B------:R-:W-:Y:S01]  /*63d0*/  ULDC UR6, c[0x0][0x750] ;  /* 0x0001d40000067ab9 */ /* 0x000fe20000000800 */
[----:B------:R-:W-:Y:S01]  /*63e0*/  ULDC.64 UR4, c[0x0][0x748] ;  /* 0x0001d20000047ab9 */ /* 0x000fe20000000a00 */
[----:B------:R-:W-:Y:S01]  /*63f0*/  UISETP.GE.AND UP1, UPT, UR6, 0x1, UPT ;  /* 0x000000010600788c */ /* 0x000fe2000bf26270 */
[----:B------:R-:W-:Y:S01]  /*6400*/  VIADD R12, R232, UR5 ;  /* 0x00000005e80c7c36 */ /* 0x000fe20008000000 */
[----:B------:R-:W-:-:S04]  /*6410*/  ULOP3.LUT UR4, URZ, UR4, URZ, 0x33, !UPT ;  /* 0x000000043f047292 */ /* 0x000fc8000f8e333f */
[----:B------:R-:W-:Y:S02]  /*6420*/  PLOP3.LUT P0, PT, PT, PT, UP1, 0x40, 0x0 ;  /* 0x000000000000781c */ /* 0x000fe40003f0e818 */
[----:B------:R-:W-:Y:S01]  /*6430*/  VIADD R10, R232, UR4 ;  /* 0x00000004e80a7c36 */ /* 0x000fe20008000000 */
[----:B------:R-:W-:-:S03]  /*6440*/  VIADDMNMX R20, R15, R12, R233, PT ;  /* 0x0000000c0f147246 */ /* 0x000fc600038001e9 */
[----:B------:R-:W-:Y:S01]  /*6450*/  IMAD.IADD R14, R15, 0x1, R10 ;  /* 0x000000010f0e7824 */ /* 0x000fe200078e020a */
[----:B------:R-:W-:-:S06]  /*6460*/  WARPGROUP.DEPBAR.LE gsb0, 0x0 ;  /* 0x00008000000079c5 */ /* 0x000fcc0000010000 */
[----:B------:R-:W-:Y:S05]  /*6470*/  @P0 BRA `(.L_x_320) ;  /* 0x0000000000640947 */ /* 0x000fea0003800000 */
[----:B------:R-:W1:Y:S01]  /*6480*/  LDC R22, c[0x0][0x280] ;  /* 0x0000a000ff167b82 */ /* 0x000e620000000800 */
[----:B------:R-:W-:Y:S01]  /*6490*/  ULDC UR4, c[0x0][0x290] ;  /* 0x0000a40000047ab9 */ /* 0x000fe20000000800 */
[----:B------:R-:W-:Y:S01]  /*64a0*/  BSSY B0, `(.L_x_321) ;  /* 0x0000013000007945 */ /* 0x000fe20003800000 */
[----:B-1----:R-:W-:-:S04]  /*64b0*/  IADD3 R22, R15, UR4, -R22 ;  /* 0x000000040f167c10 */ /* 0x002fc8000fffe816 */
[----:B------:R-:W-:-:S13]  /*64c0*/  ISETP.GT.AND P0, PT, R22, -0x1, PT ;  /* 0xffffffff1600780c */ /* 0x000fda0003f04270 */
[----:B------:R-:W-:Y:S05]  /*64d0*/  @P0 BRA `(.L_x_322) ;  /* 0x0000000000240947 */ /* 0x000fea0003800000 */
[----:B------:R-:W-:Y:S01]  /*64e0*/  UISETP.NE.AND UP0, UPT, UR6, 0x1, UPT ;  /* 0x000000010600788c */ /* 0x000fe2000bf05270 */
[----:B------:R-:W-:-:S05]  /*64f0*/  LOP3.LUT R22, RZ, R22, RZ, 0x33, !PT ;  /* 0x00000016ff167212 */ /* 0x000fca00078e33ff */
[----:B------:R-:W-:-:S05]  /*6500*/  PLOP3.LUT P0, PT, PT, PT, UP0, 0x80, 0x0 ;  /* 0x000000000000781c */ /* 0x000fca0003f0f008 */
[----:B------:R-:W-:-:S08]  /*6510*/  @UP0 ULDC UR4, c[0x0][0x754] ;  /* 0x0001d50000040ab9 */ /* 0x000fd00000000800 */
[----:B------:R-:W-:Y:S01]  /*6520*/  @P0 IMAD.HI.U32 R5, R22, UR4, RZ ;  /* 0x0000000416050c27 */ /* 0x000fe2000f8e00ff */
[----:B------:R-:W-:-:S04]  /*6530*/  @UP0 ULDC UR4, c[0x0][0x758] ;  /* 0x0001d60000040ab9 */ /* 0x000fc80000000800 */
[----:B------:R-:W-:-:S04]  /*6540*/  @P0 SHF.R.U32.HI R22, RZ, UR4, R5 ;  /* 0x00000004ff160c19 */ /* 0x000fc80008011605 */
[----:B------:R-:W-:Y:S01]  /*6550*/  LOP3.LUT R22, RZ, R22, RZ, 0x33, !PT ;  /* 0x00000016ff167212 */ /* 0x000fe200078e33ff */
[----:B------:R-:W-:Y:S06]  /*6560*/  BRA `(.L_x_323) ;  /* 0x0000000000187947 */ /* 0x000fec0003800000 */
.L_x_322:
[----:B------:R-:W-:-:S06]  /*6570*/  UISETP.NE.AND UP0, UPT, UR6, 0x1, UPT ;  /* 0x000000010600788c */ /* 0x000fcc000bf05270 */
[----:B------:R-:W-:-:S05]  /*6580*/  PLOP3.LUT P0, PT, PT, PT, UP0, 0x80, 0x0 ;  /* 0x000000000000781c */ /* 0x000fca0003f0f008 */
[----:B------:R-:W-:-:S08]  /*6590*/  @UP0 ULDC UR4, c[0x0][0x754] ;  /* 0x0001d50000040ab9 */ /* 0x000fd00000000800 */
[----:B------:R-:W-:Y:S01]  /*65a0*/  @P0 IMAD.HI.U32 R5, R22, UR4, RZ ;  /* 0x0000000416050c27 */ /* 0x000fe2000f8e00ff */
[----:B------:R-:W-:-:S04]  /*65b0*/  @UP0 ULDC UR4, c[0x0][0x758] ;  /* 0x0001d60000040ab9 */ /* 0x000fc80000000800 */
[----:B------:R-:W-:-:S07]  /*65c0*/  @P0 SHF.R.U32.HI R22, RZ, UR4, R5 ;  /* 0x00000004ff160c19 */ /* 0x000fce0008011605 */
.L_x_323:
[----:B------:R-:W-:Y:S05]  /*65d0*/  BSYNC B0 ;  /* 0x0000000000007941 */ /* 0x000fea0003800000 */
.L_x_321:
[----:B------:R-:W-:-:S05]  /*65e0*/  IMAD R5, R22, UR6, R229 ;  /* 0x0000000616057c24 */ /* 0x000fca000f8e02e5 */
[----:B------:R-:W-:Y:S02]  /*65f0*/  VIMNMX R14, R14, R5, !PT ;  /* 0x000000050e0e7248 */ /* 0x000fe40007fe0100 */
[----:B------:R-:W-:-:S07]  /*6600*/  VIADDMNMX R20, R5, UR6, R20, PT ;  /* 0x0000000605147c46 */ /* 0x000fce000b800114 */
.L_x_320:
[----:B------:R-:W1:Y:S01]  /*6610*/  S2R R224, SR_CTAID.X ;  /* 0x0000000000e07919 */ /* 0x000e620000002500 */
[----:B------:R-:W-:-:S04]  /*6620*/  VIADD R15, R15, 0x8 ;  /* 0x000000080f0f7836 */ /* 0x000fc80000000000 */
[----:B------:R-:W-:Y:S01]  /*6630*/  IMAD.IADD R23, R10, 0x1, R15 ;  /* 0x000000010a177824 */ /* 0x000fe200078e020f */
[----:B------:R-:W-:Y:S01]  /*6640*/  VIADDMNMX R22, R15, R12, R233, PT ;  /* 0x0000000c0f167246 */ /* 0x000fe200038001e9 */
[----:B-1----:R-:W-:-:S05]  /*6650*/  IMAD R224, R224, -0x50, RZ ;  /* 0xffffffb0e0e07824 */ /* 0x002fca00078e02ff */
[C---:B------:R-:W-:Y:S02]  /*6660*/  ISETP.GE.AND P0, PT, R224.reuse, 0x1, PT ;  /* 0x00000001e000780c */ /* 0x040fe40003f06270 */
[----:B------:R-:W-:Y:S02]  /*6670*/  ISETP.GE.AND P1, PT, R224, 0x2, PT ;  /* 0x00000002e000780c */ /* 0x000fe40003f26270 */
[----:B------:R-:W-:Y:S02]  /*6680*/  ISETP.GT.AND P4, PT, R14, RZ, !P0 ;  /* 0x000000ff0e00720c */ /* 0x000fe40004784270 */
[----:B------:R-:W-:Y:S02]  /*6690*/  ISETP.GE.AND P2, PT, R224, 0x11, PT ;  /* 0x00000011e000780c */ /* 0x000fe40003f46270 */
[----:B------:R-:W-:Y:S02]  /*66a0*/  ISETP.GT.AND P5, PT, R14, 0x1, !P1 ;  /* 0x000000010e00780c */ /* 0x000fe40004fa4270 */
[----:B------:R-:W-:-:S02]  /*66b0*/  ISETP.LT.OR P4, PT, R20, 0x1, P4 ;  /* 0x000000011400780c */ /* 0x000fc40002781670 */
[----:B------:R-:W-:Y:S02]  /*66c0*/  ISETP.GT.AND P6, PT, R14, 0x10, !P2 ;  /* 0x000000100e00780c */ /* 0x000fe400057c4270 */
[----:B------:R-:W-:Y:S02]  /*66d0*/  ISETP.LT.OR P5, PT, R20, 0x2, P5 ;  /* 0x000000021400780c */ /* 0x000fe40002fa1670 */
[----:B------:R-:W-:Y:S02]  /*66e0*/  ISETP.GE.AND P3, PT, R224, 0x12, PT ;  /* 0x00000012e000780c */ /* 0x000fe40003f66270 */
[----:B------:R-:W-:Y:S02]  /*66f0*/  FSEL R7, R24, -INF , !P4 ;  /* 0xff80000018077808 */ /* 0x000fe40006000000 */
[----:B------:R-:W-:Y:S02]  /*6700*/  ISETP.LT.OR P6, PT, R20, 0x11, P6 ;  /* 0x000000111400780c */ /* 0x000fe400037c1670 */
[----:B------:R-:W-:-:S02]  /*6710*/  FSEL R25, R25, -INF , !P5 ;  /* 0xff80000019197808 */ /* 0x000fc40006800000 */
[----:B------:R-:W-:Y:S02]  /*6720*/  ISETP.GE.AND P4, PT, R224, 0x21, PT ;  /* 0x00000021e000780c */ /* 0x000fe40003f86270 */
[----:B------:R-:W-:Y:S02]  /*6730*/  ISETP.GT.AND P5, PT, R14, 0x11, !P3 ;  /* 0x000000110e00780c */ /* 0x000fe40005fa4270 */
[----:B------:R-:W-:Y:S02]  /*6740*/  FSEL R11, R28, -INF , !P6 ;  /* 0xff8000001c0b7808 */ /* 0x000fe40007000000 */
[----:B------:R-:W-:Y:S02]  /*6750*/  ISETP.GT.AND P6, PT, R14, 0x20, !P4 ;  /* 0x000000200e00780c */ /* 0x000fe400067c4270 */
[C---:B------:R-:W-:Y:S02]  /*6760*/  ISETP.LT.OR P5, PT, R20.reuse, 0x12, P5 ;  /* 0x000000121400780c */ /* 0x040fe40002fa1670 */
[----:B------:R-:W-:-:S02]  /*6770*/  ISETP.LT.OR P6, PT, R20, 0x21, P6 ;  /* 0x000000211400780c */ /* 0x000fc400037c1670 */
[----:B------:R-:W-:Y:S02]  /*6780*/  FSEL R29, R29, -INF , !P5 ;  /* 0xff8000001d1d7808 */ /* 0x000fe40006800000 */
[----:B------:R-:W-:Y:S02]  /*6790*/  ISETP.GE.AND P5, PT, R224, 0x22, PT ;  /* 0x00000022e000780c */ /* 0x000fe40003fa6270 */
[----:B------:R-:W-:Y:S02]  /*67a0*/  FSEL R9, R32, -INF , !P6 ;  /* 0xff80000020097808 */ /* 0x000fe40007000000 */
[----:B------:R-:W-:-:S04]  /*67b0*/  ISETP.GT.AND P6, PT, R14, 0x21, !P5 ;  /* 0x000000210e00780c */ /* 0x000fc80006fc4270 */
[----:B------:R-:W-:-:S04]  /*67c0*/  ISETP.LT.OR P6, PT, R20, 0x22, P6 ;  /* 0x000000221400780c */ /* 0x000fc800037c1670 */
[----:B------:R-:W-:Y:S02]  /*67d0*/  FSEL R33, R33, -INF , !P6 ;  /* 0xff80000021217808 */ /* 0x000fe40007000000 */
[----:B------:R-:W-:-:S04]  /*67e0*/  ISETP.GE.AND P6, PT, R224, 0x31, PT ;  /* 0x00000031e000780c */ /* 0x000fc80003fc6270 */
        /* <DEDUP_REMOVED lines=15> */
[----:B------:R-:W-:-:S13]  /*68e0*/  PLOP3.LUT P6, PT, PT, PT, UP1, 0x40, 0x0 ;  /* 0x000000000000781c */ /* 0x000fda0003fce818 */
        /* <DEDUP_REMOVED lines=12> */
[----:B------:R-:W-:Y:S01]  /*69b0*/  PLOP3.LUT P6, PT, PT, PT, UP0, 0x80, 0x0 ;  /* 0x000000000000781c */ /* 0x000fe20003fcf008 */
[----:B------:R-:W-:-:S12]  /*69c0*/  @UP0 ULDC UR4, c[0x0][0x758] ;  /* 0x0001d60000040ab9 */ /* 0x000fd80000000800 */
[----:B------:R-:W-:-:S04]  /*69d0*/  @P6 SHF.R.U32.HI R10, RZ, UR4, R12 ;  /* 0x00000004ff0a6c19 */ /* 0x000fc8000801160c */
[----:B------:R-:W-:Y:S01]  /*69e0*/  LOP3.LUT R10, RZ, R10, RZ, 0x33, !PT ;  /* 0x0000000aff0a7212 */ /* 0x000fe200078e33ff */
[----:B------:R-:W-:Y:S06]  /*69f0*/  BRA `(.L_x_327) ;  /* 0x00000000001c7947 */ /* 0x000fec0003800000 */
.L_x_326:
[----:B------:R-:W-:-:S06]  /*6a00*/  UISETP.NE.AND UP0, UPT, UR6, 0x1, UPT ;  /* 0x000000010600788c */ /* 0x000fcc000bf05270 */
[----:B------:R-:W-:-:S05]  /*6a10*/  PLOP3.LUT P6, PT, PT, PT, UP0, 0x80, 0x0 ;  /* 0x000000000000781c */ /* 0x000fca0003fcf008 */
[----:B------:R-:W-:-:S08]  /*6a20*/  @UP0 ULDC UR4, c[0x0][0x754] ;  /* 0x0001d50000040ab9 */ /* 0x000fd00000000800 */
[----:B------:R-:W-:Y:S01]  /*6a30*/  @P6 IMAD.HI.U32 R12, R10, UR4, RZ ;  /* 0x000000040a0c6c27 */ /* 0x000fe2000f8e00ff */
[----:B------:R-:W-:Y:S01]  /*6a40*/  PLOP3.LUT P6, PT, PT, PT, UP0, 0x80, 0x0 ;  /* 0x000000000000781c */ /* 0x000fe20003fcf008 */
[----:B------:R-:W-:-:S12]  /*6a50*/  @UP0 ULDC UR4, c[0x0][0x758] ;  /* 0x0001d60000040ab9 */ /* 0x000fd80000000800 */
[----:B------:R-:W-:-:S07]  /*6a60*/  @P6 SHF.R.U32.HI R10, RZ, UR4, R12 ;  /* 0x00000004ff0a6c19 */ /* 0x000fce000801160c */
.L_x_327:
[----:B------:R-:W-:Y:S05]  /*6a70*/  BSYNC B0 ;  /* 0x0000000000007941 */ /* 0x000fea0003800000 */
.L_x_325:
[----:B------:R-:W-:-:S05]  /*6a80*/  IMAD R10, R10, UR6, R229 ;  /* 0x000000060a0a7c24 */ /* 0x000fca000f8e02e5 */
[----:B------:R-:W-:Y:S02]  /*6a90*/  VIMNMX R23, R23, R10, !PT ;  /* 0x0000000a17177248 */ /* 0x000fe40007fe0100 */
[----:B------:R-:W-:-:S07]  /*6aa0*/  VIADDMNMX R22, R10, UR6, R22, PT ;  /* 0x000000060a167c46 */ /* 0x000fce000b800116 */
.L_x_324:
[C---:B------:R-:W-:Y:S01]  /*6ab0*/  ISETP.GT.AND P3, PT, R23.reuse, 0x11, !P3 ;  /* 0x000000111700780c */ /* 0x040fe20005f64270 */
[----:B------:R-:W-:Y:S01]  /*6ac0*/  ULDC UR4, c[0x0][0x744] ;  /* 0x0001d10000047ab9 */ /* 0x000fe20000000800 */
[C---:B------:R-:W-:Y:S01]  /*6ad0*/  ISETP.GT.AND P2, PT, R23.reuse, 0x10, !P2 ;  /* 0x000000101700780c */ /* 0x040fe20005744270 */
[----:B------:R-:W-:Y:S01]  /*6ae0*/  IMAD R32, R18, 0x4, R17 ;  /* 0x0000000412207824 */ /* 0x000fe200078e0211 */
[----:B------:R-:W-:Y:S01]  /*6af0*/  ISETP.GT.AND P4, PT, R23, 0x20, !P4 ;  /* 0x000000201700780c */ /* 0x000fe20006784270 */
[--C-:B--2---:R-:W-:Y:S01]  /*6b00*/  FFMA.FTZ R10, R5, UR4, -R8.reuse ;  /* 0x00000004050a7c23 */ /* 0x104fe20008010808 */
[C---:B------:R-:W-:Y:S01]  /*6b10*/  ISETP.LT.OR P3, PT, R22.reuse, 0x12, P3 ;  /* 0x000000121600780c */ /* 0x040fe20001f61670 */
[--C-:B------:R-:W-:Y:S01]  /*6b20*/  FFMA.FTZ R7, R7, UR4, -R8.reuse ;  /* 0x0000000407077c23 */ /* 0x100fe20008010808 */
[C---:B------:R-:W-:Y:S01]  /*6b30*/  ISETP.LT.OR P2, PT, R22.reuse, 0x11, P2 ;  /* 0x000000111600780c */ /* 0x040fe20001741670 */
[--C-:B------:R-:W-:Y:S01]  /*6b40*/  FFMA.FTZ R20, R25, UR4, -R8.reuse ;  /* 0x0000000419147c23 */ /* 0x100fe20008010808 */
[----:B------:R-:W-:Y:S01]  /*6b50*/  ISETP.LT.OR P4, PT, R22, 0x21, P4 ;  /* 0x000000211600780c */ /* 0x000fe20002781670 */
[--C-:B------:R-:W-:Y:S01]  /*6b60*/  FFMA.FTZ R11, R11, UR4, -R8.reuse ;  /* 0x000000040b0b7c23 */ /* 0x100fe20008010808 */
[----:B------:R-:W-:Y:S01]  /*6b70*/  ISETP.GE.AND P6, PT, R224, 0x32, PT ;  /* 0x00000032e000780c */ /* 0x000fe20003fc6270 */
[--C-:B------:R-:W-:Y:S01]  /*6b80*/  FFMA.FTZ R14, R29, UR4, -R8.reuse ;  /* 0x000000041d0e7c23 */ /* 0x100fe20008010808 */
[----:B------:R-:W-:Y:S01]  /*6b90*/  FSEL R31, R31, -INF , !P3 ;  /* 0xff8000001f1f7808 */ /* 0x000fe20005800000 */
[--C-:B------:R-:W-:Y:S01]  /*6ba0*/  FFMA.FTZ R9, R9, UR4, -R8.reuse ;  /* 0x0000000409097c23 */ /* 0x100fe20008010808 */
[----:B------:R-:W-:Y:S01]  /*6bb0*/  FSEL R15, R30, -INF , !P2 ;  /* 0xff8000001e0f7808 */ /* 0x000fe20005000000 */
[--C-:B------:R-:W-:Y:S01]  /*6bc0*/  FFMA.FTZ R12, R33, UR4, -R8.reuse ;  /* 0x00000004210c7c23 */ /* 0x100fe20008010808 */
[----:B------:R-:W-:Y:S01]  /*6bd0*/  FSEL R21, R34, -INF , !P4 ;  /* 0xff80000022157808 */ /* 0x000fe20006000000 */
[--C-:B------:R-:W-:Y:S01]  /*6be0*/  FFMA.FTZ R5, R37, UR4, -R8.reuse ;  /* 0x0000000425057c23 */ /* 0x100fe20008010808 */
[C---:B------:R-:W-:Y:S01]  /*6bf0*/  ISETP.GT.AND P3, PT, R23.reuse, 0x31, !P6 ;  /* 0x000000311700780c */ /* 0x040fe20007764270 */
[----:B------:R-:W1:Y:S01]  /*6c00*/  LDS R30, [R32+0x2c300] ;  /* 0x02c30000201e7984 */ /* 0x000e620000000800 */
[C---:B------:R-:W-:Y:S01]  /*6c10*/  ISETP.GE.AND P2, PT, R224.reuse, 0x31, PT ;  /* 0x00000031e000780c */ /* 0x040fe20003f46270 */
[----:B------:R-:W2:Y:S01]  /*6c20*/  MUFU.EX2 R7, R7 ;  /* 0x0000000700077308 */ /* 0x000ea20000000800 */
[C---:B------:R-:W-:Y:S01]  /*6c30*/  ISETP.GE.AND P4, PT, R224.reuse, 0x41, PT ;  /* 0x00000041e000780c */ /* 0x040fe20003f86270 */
[----:B------:R-:W-:Y:S01]  /*6c40*/  UMOV UR57, 0x40000040 ;  /* 0x4000004000397882 */ /* 0x000fe20000000000 */
[----:B------:R-:W-:Y:S01]  /*6c50*/  ISETP.GE.AND P6, PT, R224, 0x42, PT ;  /* 0x00000042e000780c */ /* 0x000fe20003fc6270 */
[----:B------:R-:W-:Y:S01]  /*6c60*/  UMOV UR59, 0x40 ;  /* 0x00000040003b7882 */ /* 0x000fe20000000000 */
[C---:B------:R-:W-:Y:S01]  /*6c70*/  ISETP.GT.AND P0, PT, R23.reuse, RZ, !P0 ;  /* 0x000000ff1700720c */ /* 0x040fe20004704270 */
[----:B------:R-:W-:Y:S01]  /*6c80*/  UMOV UR9, UR57 ;  /* 0x0000003900097c82 */ /* 0x000fe20008000000 */
[C---:B------:R-:W-:Y:S01]  /*6c90*/  ISETP.GT.AND P1, PT, R23.reuse, 0x1, !P1 ;  /* 0x000000011700780c */ /* 0x040fe20004f24270 */
[----:B------:R-:W-:Y:S01]  /*6ca0*/  MUFU.EX2 R20, R20 ;  /* 0x0000001400147308 */ /* 0x000fe20000000800 */
[C---:B------:R-:W-:Y:S01]  /*6cb0*/  ISETP.GT.AND P5, PT, R23.reuse, 0x21, !P5 ;  /* 0x000000211700780c */ /* 0x040fe20006fa4270 */
[----:B------:R-:W-:Y:S01]  /*6cc0*/  UMOV UR11, 0x40 ;  /* 0x00000040000b7882 */ /* 0x000fe20000000000 */
[C---:B------:R-:W-:Y:S01]  /*6cd0*/  ISETP.GT.AND P2, PT, R23.reuse, 0x30, !P2 ;  /* 0x000000301700780c */ /* 0x040fe20005744270 */
[----:B------:R-:W-:Y:S01]  /*6ce0*/  UMOV UR13, UR57 ;  /* 0x00000039000d7c82 */ /* 0x000fe20008000000 */
[C---:B------:R-:W-:Y:S01]  /*6cf0*/  ISETP.GT.AND P4, PT, R23.reuse, 0x40, !P4 ;  /* 0x000000401700780c */ /* 0x040fe20006784270 */
[----:B------:R-:W-:Y:S01]  /*6d00*/  UMOV UR15, 0x40 ;  /* 0x00000040000f7882 */ /* 0x000fe20000000000 */
[----:B------:R-:W-:Y:S01]  /*6d10*/  ISETP.GT.AND P6, PT, R23, 0x41, !P6 ;  /* 0x000000411700780c */ /* 0x000fe200077c4270 */
[--C-:B------:R-:W-:Y:S01]  /*6d20*/  FFMA.FTZ R23, R13, UR4, -R8.reuse ;  /* 0x000000040d177c23 */ /* 0x100fe20008010808 */
[C---:B------:R-:W-:Y:S01]  /*6d30*/  ISETP.LT.OR P0, PT, R22.reuse, 0x1, P0 ;  /* 0x000000011600780c */ /* 0x040fe20000701670 */
[----:B------:R-:W-:Y:S01]  /*6d40*/  FFMA.FTZ R13, R41, UR4, -R8 ;  /* 0x00000004290d7c23 */ /* 0x000fe20008010808 */
[C---:B------:R-:W-:Y:S01]  /*6d50*/  ISETP.LT.OR P1, PT, R22.reuse, 0x2, P1 ;  /* 0x000000021600780c */ /* 0x040fe20000f21670 */
[----:B------:R4:W-:Y:S01]  /*6d60*/  MUFU.EX2 R8, R23 ;  /* 0x0000001700087308 */ /* 0x0009e20000000800 */
[C---:B------:R-:W-:Y:S01]  /*6d70*/  ISETP.LT.OR P5, PT, R22.reuse, 0x22, P5 ;  /* 0x000000221600780c */ /* 0x040fe20002fa1670 */
[----:B------:R-:W-:Y:S01]  /*6d80*/  UMOV UR17, UR57 ;  /* 0x0000003900117c82 */ /* 0x000fe20008000000 */
[C---:B------:R-:W-:Y:S01]  /*6d90*/  ISETP.LT.OR P2, PT, R22.reuse, 0x31, P2 ;  /* 0x000000311600780c */ /* 0x040fe20001741670 */
[----:B------:R-:W-:Y:S01]  /*6da0*/  UMOV UR19, 0x40 ;  /* 0x0000004000137882 */ /* 0x000fe20000000000 */
[C---:B------:R-:W-:Y:S01]  /*6db0*/  ISETP.LT.OR P3, PT, R22.reuse, 0x32, P3 ;  /* 0x000000321600780c */ /* 0x040fe20001f61670 */
[----:B------:R-:W-:Y:S01]  /*6dc0*/  UMOV UR49, 0x40000040 ;  /* 0x4000004000317882 */ /* 0x000fe20000000000 */
[----:B------:R-:W-:Y:S01]  /*6dd0*/  ISETP.LT.OR P4, PT, R22, 0x41, P4 ;  /* 0x000000411600780c */ /* 0x000fe20002781670 */
[----:B------:R-:W5:Y:S01]  /*6de0*/  MUFU.EX2 R12, R12 ;  /* 0x0000000c000c7308 */ /* 0x000f620000000800 */
[----:B----4-:R-:W-:Y:S01]  /*6df0*/  FSEL R23, R26, -INF , !P0 ;  /* 0xff8000001a177808 */ /* 0x010fe20004000000 */
[----:B------:R-:W-:Y:S01]  /*6e00*/  UMOV UR51, 0x40 ;  /* 0x0000004000337882 */ /* 0x000fe20000000000 */
[----:B------:R-:W4:Y:S01]  /*6e10*/  LDS R26, [R32+0x2c320] ;  /* 0x02c32000201a7984 */ /* 0x000f220000000800 */
[----:B------:R-:W-:Y:S01]  /*6e20*/  ISETP.LT.OR P6, PT, R22, 0x42, P6 ;  /* 0x000000421600780c */ /* 0x000fe200037c1670 */
[----:B------:R-:W-:Y:S01]  /*6e30*/  VIADD R22, R17, 0x2c500 ;  /* 0x0002c50011167836 */ /* 0x000fe20000000000 */
[----:B------:R-:W-:Y:S01]  /*6e40*/  FSEL R27, R27, -INF , !P1 ;  /* 0xff8000001b1b7808 */ /* 0x000fe20004800000 */
[----:B---3--:R-:W-:Y:S01]  /*6e50*/  FFMA.FTZ R34, R23, UR4, -R6 ;  /* 0x0000000417227c23 */ /* 0x008fe20008010806 */
[----:B------:R-:W-:Y:S01]  /*6e60*/  FSEL R35, R35, -INF , !P5 ;  /* 0xff80000023237808 */ /* 0x000fe20006800000 */
[----:B------:R-:W3:Y:S01]  /*6e70*/  MUFU.EX2 R9, R9 ;  /* 0x0000000900097308 */ /* 0x000ee20000000800 */
[----:B------:R-:W-:Y:S01]  /*6e80*/  SHF.R.U32.HI R24, RZ, 0x4, R22 ;  /* 0x00000004ff187819 */ /* 0x000fe20000011616 */
[--C-:B------:R-:W-:Y:S01]  /*6e90*/  FFMA.FTZ R22, R15, UR4, -R6.reuse ;  /* 0x000000040f167c23 */ /* 0x100fe20008010806 */
[--C-:B------:R-:W-:Y:S01]  /*6ea0*/  FFMA.FTZ R25, R27, UR4, -R6.reuse ;  /* 0x000000041b197c23 */ /* 0x100fe20008010806 */
[----:B------:R-:W-:Y:S01]  /*6eb0*/  FSEL R29, R38, -INF , !P2 ;  /* 0xff800000261d7808 */ /* 0x000fe20005000000 */
[--C-:B------:R-:W-:Y:S01]  /*6ec0*/  FFMA.FTZ R36, R35, UR4, -R6.reuse ;  /* 0x0000000423247c23 */ /* 0x100fe20008010806 */
[----:B------:R-:W-:Y:S01]  /*6ed0*/  LOP3.LUT R15, R24, 0x3fff, RZ, 0xc0, !PT ;  /* 0x00003fff180f7812 */ /* 0x000fe200078ec0ff */
[--C-:B------:R-:W-:Y:S01]  /*6ee0*/  FFMA.FTZ R24, R31, UR4, -R6.reuse ;  /* 0x000000041f187c23 */ /* 0x100fe20008010806 */
[----:B------:R-:W-:Y:S01]  /*6ef0*/  FSEL R27, R42, -INF , !P4 ;  /* 0xff8000002a1b7808 */ /* 0x000fe20006000000 */
[--C-:B------:R-:W-:Y:S01]  /*6f00*/  FFMA.FTZ R35, R29, UR4, -R6.reuse ;  /* 0x000000041d237c23 */ /* 0x100fe20008010806 */
[----:B------:R-:W-:Y:S01]  /*6f10*/  FSEL R39, R39, -INF , !P3 ;  /* 0xff80000027277808 */ /* 0x000fe20005800000 */
[--C-:B------:R-:W-:Y:S01]  /*6f20*/  FFMA.FTZ R31, R21, UR4, -R6.reuse ;  /* 0x00000004151f7c23 */ /* 0x100fe20008010806 */
[----:B------:R-:W-:Y:S01]  /*6f30*/  FSEL R43, R43, -INF , !P6 ;  /* 0xff8000002b2b7808 */ /* 0x000fe20007000000 */
[--C-:B------:R-:W-:Y:S01]  /*6f40*/  FFMA.FTZ R28, R27, UR4, -R6.reuse ;  /* 0x000000041b1c7c23 */ /* 0x100fe20008010806 */
[----:B------:R-:W-:Y:S01]  /*6f50*/  LOP3.LUT R15, R15, 0x80000, RZ, 0xfc, !PT ;  /* 0x000800000f0f7812 */ /* 0x000fe200078efcff */
[--C-:B------:R-:W-:Y:S01]  /*6f60*/  FFMA.FTZ R29, R39, UR4, -R6.reuse ;  /* 0x00000004271d7c23 */ /* 0x100fe20008010806 */
[----:B------:R-:W-:Y:S01]  /*6f70*/  MUFU.EX2 R25, R25 ;  /* 0x0000001900197308 */ /* 0x000fe20000000800 */
[----:B------:R-:W-:Y:S01]  /*6f80*/  FFMA.FTZ R27, R43, UR4, -R6 ;  /* 0x000000042b1b7c23 */ /* 0x000fe20008010806 */
[----:B-1----:R-:W-:Y:S01]  /*6f90*/  FADD.FTZ R44, R44, -R30 ;  /* 0x8000001e2c2c7221 */ /* 0x002fe20000010000 */
[----:B------:R-:W-:-:S02]  /*6fa0*/  VIADD R6, R15, 0x80 ;  /* 0x000000800f067836 */ /* 0x000fc40000000000 */
[--C-:B------:R-:W-:Y:S01]  /*6fb0*/  FADD.FTZ R53, R53, -R30.reuse ;  /* 0x8000001e35357221 */ /* 0x100fe20000010000 */
[--C-:B------:R-:W-:Y:S01]  /*6fc0*/  FADD.FTZ R52, R52, -R30.reuse ;  /* 0x8000001e34347221 */ /* 0x100fe20000010000 */
[----:B--2---:R-:W-:Y:S01]  /*6fd0*/  FMUL.FTZ R44, R7, R44 ;  /* 0x0000002c072c7220 */ /* 0x004fe20000410000 */
[--C-:B------:R-:W-:Y:S01]  /*6fe0*/  FADD.FTZ R45, R45, -R30.reuse ;  /* 0x8000001e2d2d7221 */ /* 0x100fe20000010000 */
[----:B------:R-:W1:Y:S01]  /*6ff0*/  MUFU.EX2 R34, R34 ;  /* 0x0000002200227308 */ /* 0x000e620000000800 */
[----:B------:R-:W-:Y:S01]  /*7000*/  R2UR UR4, R6 ;  /* 0x00000000060472ca */ /* 0x000fe200000e0000 */
[----:B------:R-:W-:Y:S02]  /*7010*/  VIADD R6, R15, 0x100 ;  /* 0x000001000f067836 */ /* 0x000fe40000000000 */
[C---:B-----5:R-:W-:Y:S01]  /*7020*/  FMUL.FTZ R53, R12.reuse, R53 ;  /* 0x000000350c357220 */ /* 0x060fe20000410000 */
[----:B---3--:R-:W-:Y:S01]  /*7030*/  FMUL.FTZ R52, R9, R52 ;  /* 0x0000003409347220 */ /* 0x008fe20000410000 */
[----:B------:R-:W-:Y:S01]  /*7040*/  F2FP.BF16.F32.PACK_AB R12, R12, R9 ;  /* 0x000000090c0c723e */ /* 0x000fe200000010ff */
[----:B------:R-:W-:Y:S01]  /*7050*/  FADD.FTZ R48, R48, -R30 ;  /* 0x8000001e30307221 */ /* 0x000fe20000010000 */
[----:B------:R-:W-:Y:S01]  /*7060*/  R2UR UR5, R6 ;  /* 0x00000000060572ca */ /* 0x000fe200000e0000 */
[----:B------:R2:W3:Y:S01]  /*7070*/  MUFU.EX2 R21, R22 ;  /* 0x0000001600157308 */ /* 0x0004e20000000800 */
[----:B------:R-:W-:-:S02]  /*7080*/  VIADD R6, R15, 0x180 ;  /* 0x000001800f067836 */ /* 0x000fc40000000000 */
[----:B----4-:R-:W-:Y:S01]  /*7090*/  FADD.FTZ R37, R46, -R26 ;  /* 0x8000001a2e257221 */ /* 0x010fe20000010000 */
[--C-:B------:R-:W-:Y:S01]  /*70a0*/  FADD.FTZ R49, R49, -R30.reuse ;  /* 0x8000001e31317221 */ /* 0x100fe20000010000 */
[--C-:B------:R-:W-:Y:S01]  /*70b0*/  FADD.FTZ R32, R217, -R30.reuse ;  /* 0x8000001ed9207221 */ /* 0x100fe20000010000 */
[----:B------:R-:W-:Y:S01]  /*70c0*/  FADD.FTZ R33, R220, -R30 ;  /* 0x8000001edc217221 */ /* 0x000fe20000010000 */
[----:B------:R-:W-:Y:S01]  /*70d0*/  R2UR UR6, R6 ;  /* 0x00000000060672ca */ /* 0x000fe200000e0000 */
[--C-:B------:R-:W-:Y:S01]  /*70e0*/  FADD.FTZ R50, R50, -R26.reuse ;  /* 0x8000001a32327221 */ /* 0x100fe20000010000 */
[----:B------:R-:W4:Y:S01]  /*70f0*/  MUFU.EX2 R11, R11 ;  /* 0x0000000b000b7308 */ /* 0x000f220000000800 */
[----:B--2---:R-:W-:Y:S01]  /*7100*/  VIADD R22, R15, 0x200 ;  /* 0x000002000f167836 */ /* 0x004fe20000000000 */
[----:B------:R-:W-:Y:S01]  /*7110*/  F2FP.BF16.F32.PACK_AB R6, R20, R7 ;  /* 0x000000071406723e */ /* 0x000fe200000010ff */
[--C-:B------:R-:W-:Y:S01]  /*7120*/  FADD.FTZ R38, R47, -R26.reuse ;  /* 0x8000001a2f267221 */ /* 0x100fe20000010000 */
[----:B-1----:R-:W-:Y:S01]  /*7130*/  F2FP.BF16.F32.PACK_AB R7, R25, R34 ;  /* 0x000000221907723e */ /* 0x002fe200000010ff */
[----:B------:R-:W-:Y:S01]  /*7140*/  BAR.SYNC.DEFER_BLOCKING 0x9, 0x100 ;  /* 0x0244000000007b1d */ /* 0x000fe20000010000 */
[----:B------:R-:W-:Y:S01]  /*7150*/  R2UR UR7, R22 ;  /* 0x00000000160772ca */ /* 0x000fe200000e0000 */
[----:B------:R-:W-:Y:S01]  /*7160*/  FMUL.FTZ R34, R34, R37 ;  /* 0x0000002522227220 */ /* 0x000fe20000410000 */
[--C-:B------:R-:W-:Y:S01]  /*7170*/  FADD.FTZ R51, R51, -R26.reuse ;  /* 0x8000001a33337221 */ /* 0x100fe20000010000 */
[--C-:B------:R-:W-:Y:S01]  /*7180*/  FADD.FTZ R54, R54, -R26.reuse ;  /* 0x8000001a36367221 */ /* 0x100fe20000010000 */
[--C-:B------:R-:W-:Y:S01]  /*7190*/  FADD.FTZ R55, R55, -R26.reuse ;  /* 0x8000001a37377221 */ /* 0x100fe20000010000 */
[----:B------:R-:W1:Y:S01]  /*71a0*/  MUFU.EX2 R14, R14 ;  /* 0x0000000e000e7308 */ /* 0x000e620000000800 */
[--C-:B------:R-:W-:Y:S01]  /*71b0*/  FADD.FTZ R218, R218, -R26.reuse ;  /* 0x8000001adada7221 */ /* 0x100fe20000010000 */
[--C-:B------:R-:W-:Y:S01]  /*71c0*/  FADD.FTZ R219, R219, -R26.reuse ;  /* 0x8000001adbdb7221 */ /* 0x100fe20000010000 */
[--C-:B------:R-:W-:Y:S01]  /*71d0*/  FADD.FTZ R222, R222, -R26.reuse ;  /* 0x8000001adede7221 */ /* 0x100fe20000010000 */
[----:B------:R-:W-:Y:S01]  /*71e0*/  FADD.FTZ R26, R223, -R26 ;  /* 0x8000001adf1a7221 */ /* 0x000fe20000010000 */
[----:B------:R-:W-:Y:S01]  /*71f0*/  FMUL.FTZ R45, R20, R45 ;  /* 0x0000002d142d7220 */ /* 0x000fe20000410000 */
[----:B------:R-:W-:Y:S01]  /*7200*/  FMUL.FTZ R33, R8, R33 ;  /* 0x0000002108217220 */ /* 0x000fe20000410000 */
[----:B---3--:R-:W-:Y:S01]  /*7210*/  FMUL.FTZ R50, R21, R50 ;  /* 0x0000003215327220 */ /* 0x008fe20000410000 */
[----:B------:R-:W-:Y:S01]  /*7220*/  MUFU.EX2 R10, R10 ;  /* 0x0000000a000a7308 */ /* 0x000fe20000000800 */
[----:B----4-:R-:W-:Y:S01]  /*7230*/  FMUL.FTZ R48, R11, R48 ;  /* 0x000000300b307220 */ /* 0x010fe20000410000 */
[----:B------:R-:W-:Y:S01]  /*7240*/  FMUL.FTZ R25, R25, R38 ;  /* 0x0000002619197220 */ /* 0x000fe20000410000 */
[----:B------:R-:W-:Y:S01]  /*7250*/  F2FP.BF16.F32.PACK_AB R52, R53, R52 ;  /* 0x000000343534723e */ /* 0x000fe200000010ff */
[----:B------:R-:W-:Y:S01]  /*7260*/  UMOV UR10, UR4 ;  /* 0x00000004000a7c82 */ /* 0x000fe20008000000 */
[----:B------:R-:W-:Y:S01]  /*7270*/  R2UR UR58, R15 ;  /* 0x000000000f3a72ca */ /* 0x000fe200000e0000 */
[----:B------:R-:W-:Y:S01]  /*7280*/  UMOV UR14, UR5 ;  /* 0x00000005000e7c82 */ /* 0x000fe20008000000 */
[----:B------:R-:W-:Y:S01]  /*7290*/  F2FP.BF16.F32.PACK_AB R25, R25, R34 ;  /* 0x000000221919723e */ /* 0x000fe200000010ff */
[----:B------:R-:W2:Y:S01]  /*72a0*/  MUFU.EX2 R13, R13 ;  /* 0x0000000d000d7308 */ /* 0x000ea20000000800 */
[C---:B-1----:R-:W-:Y:S01]  /*72b0*/  F2FP.BF16.F32.PACK_AB R20, R14.reuse, R11 ;  /* 0x0000000b0e14723e */ /* 0x042fe200000010ff */
[----:B------:R-:W-:Y:S01]  /*72c0*/  STSM.16.M88.2 [R0+0x2c500], R6 ;  /* 0x02c5000600007844 */ /* 0x000fe20000000100 */
[----:B------:R-:W-:Y:S01]  /*72d0*/  FMUL.FTZ R49, R14, R49 ;  /* 0x000000310e317220 */ /* 0x000fe20000410000 */
[----:B------:R-:W-:Y:S01]  /*72e0*/  UMOV UR18, UR6 ;  /* 0x0000000600127c82 */ /* 0x000fe20008000000 */
[----:B------:R-:W-:Y:S01]  /*72f0*/  UMOV UR53, UR49 ;  /* 0x0000003100357c82 */ /* 0x000fe20008000000 */
[----:B------:R-:W-:Y:S01]  /*7300*/  UMOV UR55, 0x40 ;  /* 0x0000004000377882 */ /* 0x000fe20000000000 */
[----:B------:R-:W-:Y:S01]  /*7310*/  UMOV UR45, UR49 ;  /* 0x00000031002d7c82 */ /* 0x000fe20008000000 */
[----:B------:R-:W1:Y:S01]  /*7320*/  MUFU.EX2 R24, R24 ;  /* 0x0000001800187308 */ /* 0x000e620000000800 */
[----:B------:R-:W-:Y:S01]  /*7330*/  F2FP.BF16.F32.PACK_AB R48, R49, R48 ;  /* 0x000000303130723e */ /* 0x000fe200000010ff */
[----:B------:R-:W-:Y:S01]  /*7340*/  UMOV UR47, 0x40 ;  /* 0x00000040002f7882 */ /* 0x000fe20000000000 */
[----:B------:R-:W-:Y:S01]  /*7350*/  UMOV UR29, 0x40000040 ;  /* 0x40000040001d7882 */ /* 0x000fe20000000000 */
[----:B------:R-:W-:Y:S01]  /*7360*/  UMOV UR31, 0x40 ;  /* 0x00000040001f7882 */ /* 0x000fe20000000000 */
[----:B------:R-:W-:Y:S01]  /*7370*/  UMOV UR41, UR29 ;  /* 0x0000001d00297c82 */ /* 0x000fe20008000000 */
[----:B------:R-:W-:Y:S01]  /*7380*/  UMOV UR43, 0x40 ;  /* 0x00000040002b7882 */ /* 0x000fe20000000000 */
[----:B------:R-:W-:Y:S01]  /*7390*/  UMOV UR37, UR29 ;  /* 0x0000001d00257c82 */ /* 0x000fe20008000000 */
[----:B------:R-:W3:Y:S01]  /*73a0*/  MUFU.EX2 R5, R5 ;  /* 0x0000000500057308 */ /* 0x000ee20000000800 */
[----:B--2---:R-:W-:Y:S01]  /*73b0*/  F2FP.BF16.F32.PACK_AB R8, R13, R8 ;  /* 0x000000080d08723e */ /* 0x004fe200000010ff */
[----:B------:R-:W-:Y:S01]  /*73c0*/  UMOV UR39, 0x40 ;  /* 0x0000004000277882 */ /* 0x000fe20000000000 */
[----:B------:R-:W-:Y:S01]  /*73d0*/  UMOV UR33, UR29 ;  /* 0x0000001d00217c82 */ /* 0x000fe20008000000 */
[----:B------:R-:W-:Y:S01]  /*73e0*/  UMOV UR35, 0x40 ;  /* 0x0000004000237882 */ /* 0x000fe20000000000 */
[----:B------:R-:W-:Y:S01]  /*73f0*/  UMOV UR25, UR29 ;  /* 0x0000001d00197c82 */ /* 0x000fe20008000000 */
[----:B------:R-:W-:Y:S01]  /*7400*/  UMOV UR27, 0x40 ;  /* 0x00000040001b7882 */ /* 0x000fe20000000000 */
[----:B------:R-:W-:Y:S01]  /*7410*/  UMOV UR21, 0x40000040 ;  /* 0x4000004000157882 */ /* 0x000fe20000000000 */
[----:B------:R2:W4:Y:S01]  /*7420*/  MUFU.EX2 R23, R31 ;  /* 0x0000001f00177308 */ /* 0x0005220000000800 */
[C---:B-1----:R-:W-:Y:S01]  /*7430*/  F2FP.BF16.F32.PACK_AB R21, R24.reuse, R21 ;  /* 0x000000151815723e */ /* 0x042fe200000010ff */
[----:B------:R-:W-:Y:S01]  /*7440*/  FMUL.FTZ R51, R24, R51 ;  /* 0x0000003318337220 */ /* 0x000fe20000410000 */
[----:B------:R-:W-:Y:S01]  /*7450*/  F2FP.BF16.F32.PACK_AB R24, R45, R44 ;  /* 0x0000002c2d18723e */ /* 0x000fe200000010ff */
[----:B------:R-:W-:Y:S01]  /*7460*/  UMOV UR23, 0x40 ;  /* 0x0000004000177882 */ /* 0x000fe20000000000 */
[----:B------:R-:W-:Y:S01]  /*7470*/  VIADD R14, R15, 0xb0 ;  /* 0x000000b00f0e7836 */ /* 0x000fe20000000000 */
[----:B------:R1:W-:Y:S01]  /*7480*/  STSM.16.M88.2 [R0+0x2cd00], R20 ;  /* 0x02cd001400007844 */ /* 0x0003e20000000100 */
[----:B------:R-:W-:Y:S01]  /*7490*/  F2FP.BF16.F32.PACK_AB R49, R51, R50 ;  /* 0x000000323331723e */ /* 0x000fe200000010ff */
[----:B------:R-:W5:Y:S01]  /*74a0*/  MUFU.EX2 R22, R36 ;  /* 0x0000002400167308 */ /* 0x000f620000000800 */
[--C-:B--2---:R-:W-:Y:S01]  /*74b0*/  FADD.FTZ R31, R216, -R30.reuse ;  /* 0x8000001ed81f7221 */ /* 0x104fe20000010000 */
[----:B------:R-:W-:Y:S01]  /*74c0*/  FADD.FTZ R30, R221, -R30 ;  /* 0x8000001edd1e7221 */ /* 0x000fe20000010000 */
[----:B---3--:R-:W-:-:S02]  /*74d0*/  FMUL.FTZ R32, R5, R32 ;  /* 0x0000002005207220 */ /* 0x008fc40000410000 */
[----:B------:R-:W-:Y:S01]  /*74e0*/  FMUL.FTZ R31, R10, R31 ;  /* 0x0000001f0a1f7220 */ /* 0x000fe20000410000 */
[----:B------:R-:W-:Y:S01]  /*74f0*/  FMUL.FTZ R30, R13, R30 ;  /* 0x0000001e0d1e7220 */ /* 0x000fe20000410000 */
[----:B------:R-:W-:Y:S01]  /*7500*/  F2FP.BF16.F32.PACK_AB R10, R5, R10 ;  /* 0x0000000a050a723e */ /* 0x000fe200000010ff */
[----:B------:R-:W2:Y:S01]  /*7510*/  MUFU.EX2 R35, R35 ;  /* 0x0000002300237308 */ /* 0x000ea20000000800 */
[----:B----4-:R-:W-:Y:S01]  /*7520*/  FMUL.FTZ R54, R23, R54 ;  /* 0x0000003617367220 */ /* 0x010fe20000410000 */
[----:B------:R-:W-:Y:S01]  /*7530*/  F2FP.BF16.F32.PACK_AB R32, R32, R31 ;  /* 0x0000001f2020723e */ /* 0x000fe200000010ff */
[----:B-1----:R-:W-:Y:S01]  /*7540*/  VIADD R20, R15, 0x130 ;  /* 0x000001300f147836 */ /* 0x002fe20000000000 */
[----:B------:R-:W-:-:S04]  /*7550*/  F2FP.BF16.F32.PACK_AB R30, R30, R33 ;  /* 0x000000211e1e723e */ /* 0x000fc800000010ff */
[----:B------:R-:W1:Y:S01]  /*7560*/  MUFU.EX2 R36, R29 ;  /* 0x0000001d00247308 */ /* 0x000e620000000800 */
[C---:B-----5:R-:W-:Y:S01]  /*7570*/  F2FP.BF16.F32.PACK_AB R13, R22.reuse, R23 ;  /* 0x00000017160d723e */ /* 0x060fe200000010ff */
[----:B------:R-:W-:Y:S01]  /*7580*/  FMUL.FTZ R55, R22, R55 ;  /* 0x0000003716377220 */ /* 0x000fe20000410000 */
[----:B------:R-:W-:-:S03]  /*7590*/  IMAD R22, R4, 0x2000, R17 ;  /* 0x0000200004167824 */ /* 0x000fc600078e0211 */
[----:B------:R-:W-:Y:S01]  /*75a0*/  STSM.16.M88.2 [R0+0x2d500], R12 ;  /* 0x02d5000c00007844 */ /* 0x000fe20000000100 */
[----:B------:R-:W-:Y:S01]  /*75b0*/  VIADD R6, R22, 0x24100 ;  /* 0x0002410016067836 */ /* 0x000fe20000000000 */
[----:B------:R-:W3:Y:S01]  /*75c0*/  MUFU.EX2 R9, R27 ;  /* 0x0000001b00097308 */ /* 0x000ee20000000800 */
[----:B--2---:R-:W-:Y:S01]  /*75d0*/  FMUL.FTZ R218, R35, R218 ;  /* 0x000000da23da7220 */ /* 0x004fe20000410000 */
[----:B------:R-:W-:Y:S02]  /*75e0*/  F2FP.BF16.F32.PACK_AB R53, R55, R54 ;  /* 0x000000363735723e */ /* 0x000fe400000010ff */
[----:B------:R-:W-:-:S04]  /*75f0*/  SHF.R.U32.HI R6, RZ, 0x4, R6 ;  /* 0x00000004ff067819 */ /* 0x000fc80000011606 */
[----:B------:R-:W2:Y:S01]  /*7600*/  MUFU.EX2 R37, R28 ;  /* 0x0000001c00257308 */ /* 0x000ea20000000800 */
[C---:B-1----:R-:W-:Y:S01]  /*7610*/  F2FP.BF16.F32.PACK_AB R11, R36.reuse, R35 ;  /* 0x00000023240b723e */ /* 0x042fe200000010ff */
[----:B------:R-:W-:Y:S01]  /*7620*/  FMUL.FTZ R219, R36, R219 ;  /* 0x000000db24db7220 */ /* 0x000fe20000410000 */
[----:B------:R-:W-:Y:S01]  /*7630*/  LOP3.LUT R23, R6, 0x3fff, RZ, 0xc0, !PT ;  /* 0x00003fff06177812 */ /* 0x000fe200078ec0ff */
[----:B------:R-:W-:Y:S02]  /*7640*/  VIADD R6, R15, 0x10 ;  /* 0x000000100f067836 */ /* 0x000fe40000000000 */
[----:B------:R-:W-:Y:S01]  /*7650*/  STSM.16.M88.2 [R0+0x2dd00], R10 ;  /* 0x02dd000a00007844 */ /* 0x000fe20000000100 */
[----:B------:R-:W-:Y:S01]  /*7660*/  R2UR UR56, R23 ;  /* 0x00000000173872ca */ /* 0x000fe200000e0000 */
[----:B---3--:R-:W-:Y:S01]  /*7670*/  FMUL.FTZ R5, R9, R26 ;  /* 0x0000001a09057220 */ /* 0x008fe20000410000 */
[----:B------:R-:W-:Y:S02]  /*7680*/  F2FP.BF16.F32.PACK_AB R33, R219, R218 ;  /* 0x000000dadb21723e */ /* 0x000fe400000010ff */
[----:B------:R-:W-:Y:S01]  /*7690*/  R2UR UR50, R6 ;  /* 0x00000000063272ca */ /* 0x000fe200000e0000 */
[----:B------:R-:W-:Y:S01]  /*76a0*/  VIADD R6, R15, 0x110 ;  /* 0x000001100f067836 */ /* 0x000fe20000000000 */
[----:B--2---:R-:W-:Y:S01]  /*76b0*/  F2FP.BF16.F32.PACK_AB R9, R9, R37 ;  /* 0x000000250909723e */ /* 0x004fe200000010ff */
[----:B------:R-:W-:-:S03]  /*76c0*/  FMUL.FTZ R222, R37, R222 ;  /* 0x000000de25de7220 */ /* 0x000fc60000410000 */
[----:B------:R-:W-:-:S03]  /*76d0*/  R2UR UR5, R6 ;  /* 0x00000000060572ca */ /* 0x000fc600000e0000 */
[----:B------:R-:W-:Y:S01]  /*76e0*/  UMOV UR8, UR56 ;  /* 0x0000003800087c82 */ /* 0x000fe20008000000 */
[----:B------:R-:W-:Y:S01]  /*76f0*/  UMOV UR12, UR56 ;  /* 0x00000038000c7c82 */ /* 0x000fe20008000000 */
[----:B------:R1:W-:Y:S01]  /*7700*/  STSM.16.M88.2 [R0+0x2e500], R8 ;  /* 0x02e5000800007844 */ /* 0x0003e20000000100 */
[----:B------:R-:W-:Y:S01]  /*7710*/  F2FP.BF16.F32.PACK_AB R31, R5, R222 ;  /* 0x000000de051f723e */ /* 0x000fe200000010ff */
[----:B------:R-:W-:Y:S01]  /*7720*/  UMOV UR16, UR56 ;  /* 0x0000003800107c82 */ /* 0x000fe20008000000 */
[----:B------:R-:W-:Y:S01]  /*7730*/  VIADD R5, R23, 0x80 ;  /* 0x0000008017057836 */ /* 0x000fe20000000000 */
[----:B------:R-:W-:Y:S01]  /*7740*/  @!PT LDS RZ, [RZ] ;  /* 0x00000000fffff984 */ /* 0x000fe20000000800 */
[----:B------:R-:W-:Y:S01]  /*7750*/  @!PT LDS RZ, [RZ] ;  /* 0x00000000fffff984 */ /* 0x000fe20000000800 */
[----:B------:R-:W-:Y:S01]  /*7760*/  @!PT LDS RZ, [RZ] ;  /* 0x00000000fffff984 */ /* 0x000fe20000000800 */
[----:B------:R-:W-:Y:S01]  /*7770*/  @!PT LDS RZ, [RZ] ;  /* 0x00000000fffff984 */ /* 0x000fe20000000800 */
[----:B------:R2:W-:Y:S06]  /*7780*/  MEMBAR.ALL.CTA ;  /* 0x0000000000007992 */ /* 0x0005ec0000008000 */
[----:B--2---:R-:W2:Y:S01]  /*7790*/  FENCE.VIEW.ASYNC.S ;  /* 0x00000000000073c6 */ /* 0x004ea20000000000 */
[----:B------:R-:W-:Y:S01]  /*77a0*/  VIADD R6, R15, 0x210 ;  /* 0x000002100f067836 */ /* 0x000fe20000000000 */
[----:B------:R-:W-:Y:S01]  /*77b0*/  R2UR UR48, R5 ;  /* 0x00000000053072ca */ /* 0x000fe200000e0000 */
[----:B------:R-:W-:-:S03]  /*77c0*/  VIADD R5, R15, 0x90 ;  /* 0x000000900f057836 */ /* 0x000fc60000000000 */
[----:B------:R-:W-:Y:S01]  /*77d0*/  R2UR UR46, R6 ;  /* 0x00000000062e72ca */ /* 0x000fe200000e0000 */
[----:B------:R-:W-:Y:S01]  /*77e0*/  VIADD R6, R15, 0x20 ;  /* 0x000000200f067836 */ /* 0x000fe20000000000 */
[----:B-1----:R-:W-:Y:S02]  /*77f0*/  MOV R8, UR59 ;  /* 0x0000003b00087c02 */ /* 0x002fe40008000f00 */
[----:B------:R-:W-:Y:S01]  /*7800*/  R2UR UR4, R5 ;  /* 0x00000000050472ca */ /* 0x000fe200000e0000 */
[C---:B------:R-:W-:Y:S01]  /*7810*/  VIADD R5, R15.reuse, 0x190 ;  /* 0x000001900f057836 */ /* 0x040fe20000000000 */
[----:B------:R-:W-:Y:S02]  /*7820*/  MOV R9, UR58 ;  /* 0x0000003a00097c02 */ /* 0x000fe40008000f00 */
[----:B------:R-:W-:Y:S01]  /*7830*/  R2UR UR30, R6 ;  /* 0x00000000061e72ca */ /* 0x000fe200000e0000 */
[----:B------:R-:W-:Y:S01]  /*7840*/  VIADD R6, R15, 0x120 ;  /* 0x000001200f067836 */ /* 0x000fe20000000000 */
[----:B------:R-:W-:Y:S01]  /*7850*/  R2UR UR54, R5 ;  /* 0x00000000053672ca */ /* 0x000fe200000e0000 */
[----:B------:R-:W-:Y:S01]  /*7860*/  UMOV UR52, UR48 ;  /* 0x0000003000347c82 */ /* 0x000fe20008000000 */
[----:B------:R-:W-:Y:S01]  /*7870*/  UMOV UR44, UR48 ;  /* 0x00000030002c7c82 */ /* 0x000fe20008000000 */
[----:B------:R-:W-:Y:S01]  /*7880*/  VIADD R5, R23, 0x100 ;  /* 0x0000010017057836 */ /* 0x000fe20000000000 */
[----:B------:R-:W-:Y:S01]  /*7890*/  R2UR UR38, R6 ;  /* 0x00000000062672ca */ /* 0x000fe200000e0000 */
[----:B------:R-:W-:Y:S01]  /*78a0*/  VIADD R6, R15, 0x220 ;  /* 0x000002200f067836 */ /* 0x000fe20000000000 */
[----:B--2---:R-:W-:Y:S02]  /*78b0*/  BAR.SYNC.DEFER_BLOCKING 0x9, 0x100 ;  /* 0x0244000000007b1d */ /* 0x004fe40000010000 */
[----:B------:R-:W-:Y:S01]  /*78c0*/  R2UR UR28, R5 ;  /* 0x00000000051c72ca */ /* 0x000fe200000e0000 */
[C---:B------:R-:W-:Y:S01]  /*78d0*/  VIADD R5, R15.reuse, 0xa0 ;  /* 0x000000a00f057836 */ /* 0x040fe20000000000 */
[----:B------:R-:W-:Y:S01]  /*78e0*/  R2UR UR26, R6 ;  /* 0x00000000061a72ca */ /* 0x000fe200000e0000 */
[----:B------:R-:W-:-:S03]  /*78f0*/  VIADD R6, R15, 0x30 ;  /* 0x000000300f067836 */ /* 0x000fc60000000000 */
[----:B------:R-:W-:Y:S01]  /*7900*/  R2UR UR42, R5 ;  /* 0x00000000052a72ca */ /* 0x000fe200000e0000 */
[----:B------:R-:W-:Y:S01]  /*7910*/  VIADD R5, R15, 0x1a0 ;  /* 0x000001a00f057836 */ /* 0x000fe20000000000 */
[----:B------:R-:W-:Y:S01]  /*7920*/  R2UR UR22, R6 ;  /* 0x00000000061672ca */ /* 0x000fe200000e0000 */
[----:B------:R-:W-:-:S03]  /*7930*/  VIADD R6, R17, 0x2ed00 ;  /* 0x0002ed0011067836 */ /* 0x000fc60000000000 */
[----:B------:R-:W-:Y:S01]  /*7940*/  R2UR UR34, R5 ;  /* 0x00000000052272ca */ /* 0x000fe200000e0000 */
[----:B------:R-:W-:Y:S01]  /*7950*/  UMOV UR40, UR28 ;  /* 0x0000001c00287c82 */ /* 0x000fe20008000000 */
[----:B------:R-:W-:Y:S01]  /*7960*/  UMOV UR36, UR28 ;  /* 0x0000001c00247c82 */ /* 0x000fe20008000000 */
[----:B------:R-:W-:Y:S01]  /*7970*/  UMOV UR32, UR28 ;  /* 0x0000001c00207c82 */ /* 0x000fe20008000000 */
[----:B------:R-:W-:Y:S01]  /*7980*/  UMOV UR24, UR28 ;  /* 0x0000001c00187c82 */ /* 0x000fe20008000000 */
[----:B------:R-:W-:Y:S01]  /*7990*/  VIADD R5, R23, 0x180 ;  /* 0x0000018017057836 */ /* 0x000fe20000000000 */
[----:B------:R-:W-:-:S04]  /*79a0*/  SHF.R.U32.HI R6, RZ, 0x4, R6 ;  /* 0x00000004ff067819 */ /* 0x000fc80000011606 */
[----:B------:R-:W-:Y:S01]  /*79b0*/  R2UR UR20, R5 ;  /* 0x00000000051472ca */ /* 0x000fe200000e0000 */
[----:B------:R-:W-:Y:S01]  /*79c0*/  STSM.16.M88.2 [R0+0x2ed00], R24 ;  /* 0x02ed001800007844 */ /* 0x000fe20000000100 */
[----:B------:R-:W-:Y:S01]  /*79d0*/  IMAD R5, R4, 0x2800, R17 ;  /* 0x0000280004057824 */ /* 0x000fe200078e0211 */
[----:B------:R-:W-:Y:S02]  /*79e0*/  LOP3.LUT R216, R6, 0x3fff, RZ, 0xc0, !PT ;  /* 0x00003fff06d87812 */ /* 0x000fe400078ec0ff */
[----:B------:R-:W-:Y:S02]  /*79f0*/  STSM.16.M88.2 [R0+0x2f500], R48 ;  /* 0x02f5003000007844 */ /* 0x000fe40000000100 */
[----:B------:R-:W-:Y:S02]  /*7a00*/  SHF.R.U32.HI R5, RZ, 0x4, R5 ;  /* 0x00000004ff057819 */ /* 0x000fe40000011605 */
[----:B------:R-:W-:Y:S01]  /*7a10*/  STSM.16.M88.2 [R0+0x2fd00], R52 ;  /* 0x02fd003400007844 */ /* 0x000fe20000000100 */
[----:B------:R-:W-:-:S02]  /*7a20*/  LOP3.LUT R6, R216, 0x400000, RZ, 0xfc, !PT ;  /* 0x00400000d8067812 */ /* 0x000fc400078efcff */
[----:B------:R-:W-:Y:S01]  /*7a30*/  LOP3.LUT R5, R5, 0x3fff, RZ, 0xc0, !PT ;  /* 0x00003fff05057812 */ /* 0x000fe200078ec0ff */
[----:B------:R-:W-:Y:S04]  /*7a40*/  STSM.16.M88.2 [R0+0x30500], R32 ;  /* 0x0305002000007844 */ /* 0x000fe80000000100 */
        /* <DEDUP_REMOVED lines=32> */
[----:B------:R-:W-:Y:S01]  /*7c50*/  MOV R217, UR58 ;  /* 0x0000003a00d97c02 */ /* 0x000fe20008000f00 */
[----:B------:R-:W-:Y:S01]  /*7c60*/  UMOV UR58, UR6 ;  /* 0x00000006003a7c82 */ /* 0x000fe20008000000 */
[----:B------:R-:W-:Y:S01]  /*7c70*/  MOV R7, UR59 ;  /* 0x0000003b00077c02 */ /* 0x000fe20008000f00 */
[----:B------:R-:W-:Y:S01]  /*7c80*/  UMOV UR59, UR7 ;  /* 0x00000007003b7c82 */ /* 0x000fe20008000000 */
[----:B------:R-:W-:Y:S01]  /*7c90*/  MOV R11, UR58 ;  /* 0x0000003a000b7c02 */ /* 0x000fe20008000f00 */
[----:B------:R-:W-:Y:S01]  /*7ca0*/  UMOV UR58, UR10 ;  /* 0x0000000a003a7c82 */ /* 0x000fe20008000000 */
[----:B------:R-:W-:Y:S01]  /*7cb0*/  R2UR UR10, R14 ;  /* 0x000000000e0a72ca */ /* 0x000fe200000e0000 */
[----:B------:R-:W-:Y:S01]  /*7cc0*/  UMOV UR4, UR20 ;  /* 0x0000001400047c82 */ /* 0x000fe20008000000 */
[----:B------:R-:W-:Y:S01]  /*7cd0*/  MOV R10, UR59 ;  /* 0x0000003b000a7c02 */ /* 0x000fe20008000f00 */
[----:B------:R-:W-:Y:S01]  /*7ce0*/  UMOV UR59, UR11 ;  /* 0x0000000b003b7c82 */ /* 0x000fe20008000000 */
[----:B------:R-:W-:Y:S01]  /*7cf0*/  UMOV UR11, 0x40 ;  /* 0x00000040000b7882 */ /* 0x000fe20000000000 */
[----:B------:R-:W-:Y:S01]  /*7d00*/  R2UR UR6, R20 ;  /* 0x00000000140672ca */ /* 0x000fe200000e0000 */
[----:B------:R-:W-:Y:S01]  /*7d10*/  UMOV UR7, 0x40 ;  /* 0x0000004000077882 */ /* 0x000fe20000000000 */
[C---:B------:R-:W-:Y:S01]  /*7d20*/  VIADD R14, R15.reuse, 0x1b0 ;  /* 0x000001b00f0e7836 */ /* 0x040fe20000000000 */
[----:B------:R-:W-:Y:S01]  /*7d30*/  MOV R12, UR59 ;  /* 0x0000003b000c7c02 */ /* 0x000fe20008000f00 */
[----:B------:R-:W-:Y:S01]  /*7d40*/  VIADD R15, R15, 0x230 ;  /* 0x000002300f0f7836 */ /* 0x000fe20000000000 */
[----:B------:R-:W-:Y:S01]  /*7d50*/  MOV R221, UR58 ;  /* 0x0000003a00dd7c02 */ /* 0x000fe20008000f00 */
[----:B------:R-:W-:Y:S01]  /*7d60*/  UMOV UR59, 0x8 ;  /* 0x00000008003b7882 */ /* 0x000fe20000000000 */
[----:B------:R-:W-:Y:S01]  /*7d70*/  R2UR UR14, R14 ;  /* 0x000000000e0e72ca */ /* 0x000fe200000e0000 */
[----:B------:R-:W-:-:S02]  /*7d80*/  VIADD R14, R5, 0x80 ;  /* 0x00000080050e7836 */ /* 0x000fc40000000000 */
[----:B------:R-:W-:Y:S01]  /*7d90*/  IMAD.U32 R21, RZ, RZ, UR59 ;  /* 0x0000003bff157e24 */ /* 0x000fe2000f8e00ff */
        /* <DEDUP_REMOVED lines=15> */
[----:B------:R-:W-:Y:S01]  /*7e90*/  MOV R218, UR57 ;  /* 0x0000003900da7c02 */ /* 0x000fe20008000f00 */
[----:B------:R-:W-:Y:S01]  /*7ea0*/  UMOV UR57, UR13 ;  /* 0x0000000d00397c82 */ /* 0x000fe20008000000 */
[----:B------:R-:W-:Y:S01]  /*7eb0*/  UMOV UR12, UR20 ;  /* 0x00000014000c7c82 */ /* 0x000fe20008000000 */
[----:B------:R-:W-:Y:S01]  /*7ec0*/  UMOV UR13, UR21 ;  /* 0x00000015000d7c82 */ /* 0x000fe20008000000 */
[----:B------:R-:W-:-:S02]  /*7ed0*/  MOV R220, UR56 ;  /* 0x0000003800dc7c02 */ /* 0x000fc40008000f00 */
[----:B------:R-:W-:Y:S01]  /*7ee0*/  MOV R13, UR57 ;  /* 0x00000039000d7c02 */ /* 0x000fe20008000f00 */
[----:B------:R-:W-:Y:S01]  /*7ef0*/  UMOV UR57, 0x40000040 ;  /* 0x4000004000397882 */ /* 0x000fe20000000000 */
[----:B------:R-:W-:Y:S02]  /*7f00*/  WARPGROUP.DEPBAR.LE gsb0, 0x0 ;  /* 0x00008000000079c5 */ /* 0x000fe40000010000 */
[----:B------:R-:W-:-:S06]  /*7f10*/  WARPGROUP.ARRIVE ;  /* 0x00000000000079c5 */ /* 0x000fcc0000000000 */
[----:B------:R-:W-:Y:S01]  /*7f20*/  HGMMA.64x16x16.F32.BF16 R168, gdesc[UR16].tnspA.tnspB, R168, gsb0 ;  /* 0x6020000010a879f0 */ /* 0x000fe200080018a8 */
[----:B------:R-:W-:Y:S01]  /*7f30*/  R2UR UR16, R5 ;  /* 0x00000000051072ca */ /* 0x000fe200000e0000 */
[----:B------:R-:W-:Y:S01]  /*7f40*/  UMOV UR17, UR21 ;  /* 0x0000001500117c82 */ /* 0x000fe20008000000 */
[----:B------:R-:W-:Y:S01]  /*7f50*/  R2UR UR18, R15 ;  /* 0x000000000f1272ca */ /* 0x000fe200000e0000 */
[----:B------:R-:W-:Y:S01]  /*7f60*/  UMOV UR19, 0x40 ;  /* 0x0000004000137882 */ /* 0x000fe20000000000 */
[----:B------:R-:W-:-:S09]  /*7f70*/  VIADD R15, R6, 0x80 ;  /* 0x00000080060f7836 */ /* 0x000fd20000000000 */
        /* <DEDUP_REMOVED lines=15> */
[----:B------:R-:W-:Y:S02]  /*8070*/  UMOV UR29, 0x40000040 ;  /* 0x40000040001d7882 */ /* 0x000fe40000000000 */
        /* <DEDUP_REMOVED lines=14> */
[----:B------:R-:W-:-:S13]  /*8160*/  R2UR UR24, R6 ;  /* 0x00000000061872ca */ /* 0x000fda00000e0000 */
[----:B------:R-:W-:Y:S02]  /*8170*/  UMOV UR58, UR24 ;  /* 0x00000018003a7c82 */ /* 0x000fe40008000000 */
[----:B------:R-:W-:Y:S01]  /*8180*/  IMAD.U32 R20, RZ, RZ, UR58 ;  /* 0x0000003aff147e24 */ /* 0x000fe2000f8e00ff */
        /* <DEDUP_REMOVED lines=9> */
[----:B------:R-:W-:Y:S02]  /*8220*/  R2UR UR4, R14 ;  /* 0x000000000e0472ca */ /* 0x000fe400000e0000 */
[----:B------:R-:W-:Y:S01]  /*8230*/  R2UR UR5, R15 ;  /* 0x000000000f0572ca */ /* 0x000fe200000e0000 */
[----:B------:R-:W-:Y:S02]  /*8240*/  WARPGROUP.DEPBAR.LE gsb0, 0x0 ;  /* 0x00008000000079c5 */ /* 0x000fe40000010000 */
[----:B------:R-:W-:-:S06]  /*8250*/  WARPGROUP.ARRIVE ;  /* 0x00000000000079c5 */ /* 0x000fcc0000000000 */
[----:B------:R-:W-:Y:S03]  /*8260*/  HGMMA.64x16x16.F32.BF16 R184, gdesc[UR12].tnspA.tnspB, R184, gsb0 ;  /* 0x602000000cb879f0 */ /* 0x000fe600080018b8 */
[----:B------:R-:W-:Y:S02]  /*8270*/  WARPGROUP.DEPBAR.LE gsb0, 0x0 ;  /* 0x00008000000079c5 */ /* 0x000fe40000010000 */
[----:B------:R-:W-:-:S06]  /*8280*/  WARPGROUP.ARRIVE ;  /* 0x00000000000079c5 */ /* 0x000fcc0000000000 */
[----:B------:R-:W-:Y:S03]  /*8290*/  HGMMA.64x16x16.F32.BF16 R200, gdesc[UR16].tnspA.tnspB, R200, gsb0 ;  /* 0x6020000010c879f0 */ /* 0x000fe600080018c8 */
[----:B------:R-:W-:Y:S02]  /*82a0*/  WARPGROUP.DEPBAR.LE gsb0, 0x0 ;  /* 0x00008000000079c5 */ /* 0x000fe40000010000 */
[----:B------:R-:W-:Y:S01]  /*82b0*/  @!PT LDS RZ, [RZ] ;  /* 0x00000000fffff984 */ /* 0x000fe20000000800 */
[----:B------:R-:W-:Y:S01]  /*82c0*/  @!PT LDS RZ, [RZ] ;  /* 0x00000000fffff984 */ /* 0x000fe20000000800 */
[----:B------:R-:W-:Y:S01]  /*82d0*/  @!PT LDS RZ, [RZ] ;  /* 0x00000000fffff984 */ /* 0x000fe20000000800 */
[----:B------:R-:W-:Y:S01]  /*82e0*/  @!PT LDS RZ, [RZ] ;  /* 0x00000000fffff984 */ /* 0x000fe20000000800 */
[----:B------:R2:W-:Y:S06]  /*82f0*/  MEMBAR.ALL.CTA ;  /* 0x0000000000007992 */ /* 0x0005ec0000008000 */
[----:B--2---:R-:W2:Y:S02]  /*8300*/  FENCE.VIEW.ASYNC.S ;  /* 0x00000000000073c6 */ /* 0x004ea40000000000 */
[----:B--2---:R-:W-:Y:S06]  /*8310*/  BAR.SYNC.DEFER_BLOCKING 0x9, 0x100 ;  /* 0x0244000000007b1d */ /* 0x004fec0000010000 */
[----:B-1----:R-:W-:-:S06]  /*8320*/  WARPGROUP.ARRIVE ;  /* 0x00000000000079c5 */ /* 0x002fcc0000000000 */
[----:B------:R-:W-:Y:S01]  /*8330*/  HGMMA.64x64x16.F32.BF16 R24, gdesc[UR56].tnspA, RZ, !UPT, gsb0 ;  /* 0x20e00000381879f0 */ /* 0x000fe2000c0018ff */
[----:B------:R-:W-:Y:S01]  /*8340*/  UMOV UR56, UR4 ;  /* 0x0000000400387c82 */ /* 0x000fe20008000000 */
[----:B------:R-:W-:Y:S01]  /*8350*/  UMOV UR57, 0x40000040 ;  /* 0x4000004000397882 */ /* 0x000fe20000000000 */
[----:B------:R-:W-:Y:S01]  /*8360*/  UMOV UR58, UR5 ;  /* 0x00000005003a7c82 */ /* 0x000fe20008000000 */
[----:B------:R-:W-:Y:S01]  /*8370*/  UMOV UR59, 0x8 ;  /* 0x00000008003b7882 */ /* 0x000fe20000000000 */
[----:B------:R-:W-:Y:S02]  /*8380*/  IMAD.U32 R14, RZ, RZ, UR58 ;  /* 0x0000003aff0e7e24 */ /* 0x000fe4000f8e00ff */
[----:B------:R-:W-:Y:S01]  /*8390*/  IMAD.U32 R15, RZ, RZ, UR59 ;  /* 0x0000003bff0f7e24 */ /* 0x000fe2000f8e00ff */
[----:B------:R-:W-:Y:S02]  /*83a0*/  WARPGROUP.DEPBAR.LE gsb0, 0x0 ;  /* 0x00008000000079c5 */ /* 0x000fe40000010000 */
[----:B------:R-:W-:-:S06]  /*83b0*/  WARPGROUP.ARRIVE ;  /* 0x00000000000079c5 */ /* 0x000fcc0000000000 */
[----:B------:R-:W-:Y:S01]  /*83c0*/  HGMMA.64x64x16.F32.BF16 R24, gdesc[UR56].tnspA, R24, gsb0 ;  /* 0x20e00000381879f0 */ /* 0x000fe20008001818 */
[----:B------:R-:W-:Y:S01]  /*83d0*/  R2UR UR59, R12 ;  /* 0x000000000c3b72ca */ /* 0x000fe200000e0000 */
[----:B------:R-:W-:Y:S01]  /*83e0*/  VIADD R12, R5, 0x100 ;  /* 0x00000100050c7836 */ /* 0x000fe20000000000 */
[----:B------:R-:W-:Y:S01]  /*83f0*/  R2UR UR57, R13 ;  /* 0x000000000d3972ca */ /* 0x000fe200000e0000 */
[----:B------:R-:W-:Y:S01]  /*8400*/  VIADD R13, R6, 0x100 ;  /* 0x00000100060d7836 */ /* 0x000fe20000000000 */
[----:B------:R-:W-:Y:S02]  /*8410*/  R2UR UR58, R221 ;  /* 0x00000000dd3a72ca */ /* 0x000fe400000e0000 */
[----:B------:R-:W-:Y:S02]  /*8420*/  R2UR UR56, R220 ;  /* 0x00000000dc3872ca */ /* 0x000fe400000e0000 */
[----:B------:R-:W-:Y:S02]  /*8430*/  R2UR UR4, R12 ;  /* 0x000000000c0472ca */ /* 0x000fe400000e0000 */
[----:B------:R-:W-:-:S03]  /*8440*/  R2UR UR5, R13 ;  /* 0x000000000d0572ca */ /* 0x000fc600000e0000 */
[----:B------:R-:W-:Y:S01]  /*8450*/  UMOV UR33, UR59 ;  /* 0x0000003b00217c82 */ /* 0x000fe20008000000 */
[----:B------:R-:W-:Y:S01]  /*8460*/  UMOV UR59, 0x8 ;  /* 0x00000008003b7882 */ /* 0x000fe20000000000 */
[----:B------:R-:W-:Y:S01]  /*8470*/  UMOV UR37, UR57 ;  /* 0x0000003900257c82 */ /* 0x000fe20008000000 */
[----:B------:R-:W-:Y:S01]  /*8480*/  UMOV UR57, 0x40000040 ;  /* 0x4000004000397882 */ /* 0x000fe20000000000 */
[----:B------:R-:W-:Y:S01]  /*8490*/  UMOV UR32, UR58 ;  /* 0x0000003a00207c82 */ /* 0x000fe20008000000 */
[----:B------:R-:W-:Y:S01]  /*84a0*/  IMAD.U32 R13, RZ, RZ, UR59 ;  /* 0x0000003bff0d7e24 */ /* 0x000fe2000f8e00ff */
[----:B------:R-:W-:Y:S02]  /*84b0*/  UMOV UR36, UR56 ;  /* 0x0000003800247c82 */ /* 0x000fe40008000000 */
[----:B------:R-:W-:Y:S02]  /*84c0*/  UMOV UR56, UR4 ;  /* 0x0000000400387c82 */ /* 0x000fe40008000000 */
[----:B------:R-:W-:-:S02]  /*84d0*/  UMOV UR58, UR5 ;  /* 0x00000005003a7c82 */ /* 0x000fc40008000000 */
[----:B------:R-:W-:Y:S01]  /*84e0*/  IMAD.U32 R12, RZ, RZ, UR58 ;  /* 0x0000003aff0c7e24 */ /* 0x000fe2000f8e00ff */
[----:B------:R-:W-:Y:S02]  /*84f0*/  WARPGROUP.DEPBAR.LE gsb0, 0x0 ;  /* 0x00008000000079c5 */ /* 0x000fe40000010000 */
[----:B------:R-:W-:-:S06]  /*8500*/  WARPGROUP.ARRIVE ;  /* 0x00000000000079c5 */ /* 0x000fcc0000000000 */
[----:B------:R-:W-:Y:S01]  /*8510*/  HGMMA.64x64x16.F32.BF16 R24, gdesc[UR56].tnspA, R24, gsb0 ;  /* 0x20e00000381879f0 */ /* 0x000fe20008001818 */
[----:B------:R-:W-:Y:S01]  /*8520*/  R2UR UR59, R10 ;  /* 0x000000000a3b72ca */ /* 0x000fe200000e0000 */
[----:B------:R-:W-:Y:S01]  /*8530*/  VIADD R10, R5, 0x180 ;  /* 0x00000180050a7836 */ /* 0x000fe20000000000 */
[----:B------:R-:W-:Y:S01]  /*8540*/  R2UR UR58, R11 ;  /* 0x000000000b3a72ca */ /* 0x000fe200000e0000 */
[C---:B------:R-:W-:Y:S01]  /*8550*/  VIADD R11, R6.reuse, 0x180 ;  /* 0x00000180060b7836 */ /* 0x040fe20000000000 */
[----:B------:R-:W-:Y:S01]  /*8560*/  UMOV UR57, 0x40000040 ;  /* 0x4000004000397882 */ /* 0x000fe20000000000 */
[----:B------:R-:W-:Y:S01]  /*8570*/  VIADD R6, R6, 0x200 ;  /* 0x0000020006067836 */ /* 0x000fe20000000000 */
[----:B------:R-:W-:Y:S02]  /*8580*/  R2UR UR4, R10 ;  /* 0x000000000a0472ca */ /* 0x000fe400000e0000 */
[----:B------:R-:W-:-:S05]  /*8590*/  R2UR UR5, R11 ;  /* 0x000000000b0572ca */ /* 0x000fca00000e0000 */
[----:B------:R-:W-:Y:S01]  /*85a0*/  UMOV UR49, UR59 ;  /* 0x0000003b00317c82 */ /* 0x000fe20008000000 */
[----:B------:R-:W-:Y:S01]  /*85b0*/  UMOV UR59, 0x8 ;  /* 0x00000008003b7882 */ /* 0x000fe20000000000 */
[----:B------:R-:W-:Y:S01]  /*85c0*/  UMOV UR48, UR58 ;  /* 0x0000003a00307c82 */ /* 0x000fe20008000000 */
[----:B------:R-:W-:-:S03]  /*85d0*/  IMAD.U32 R11, RZ, RZ, UR59 ;  /* 0x0000003bff0b7e24 */ /* 0x000fc6000f8e00ff */
[----:B------:R-:W-:Y:S02]  /*85e0*/  UMOV UR56, UR4 ;  /* 0x0000000400387c82 */ /* 0x000fe40008000000 */
[----:B------:R-:W-:Y:S01]  /*85f0*/  UMOV UR58, UR5 ;  /* 0x00000005003a7c82 */ /* 0x000fe20008000000 */
[----:B------:R-:W-:Y:S01]  /*8600*/  R2UR UR5, R6 ;  /* 0x00000000060572ca */ /* 0x000fe200000e0000 */
        /* <DEDUP_REMOVED lines=10> */
[----:B------:R-:W-:-:S05]  /*86b0*/  R2UR UR4, R7 ;  /* 0x00000000070472ca */ /* 0x000fca00000e0000 */
        /* <DEDUP_REMOVED lines=10> */
[----:B------:R-:W-:Y:S01]  /*8760*/  UMOV UR25, UR29 ;  /* 0x0000001d00197c82 */ /* 0x000fe20008000000 */
[----:B------:R-:W-:Y:S01]  /*8770*/  UMOV UR21, 0x40000040 ;  /* 0x4000004000157882 */ /* 0x000fe20000000000 */
[----:B------:R-:W-:Y:S01]  /*8780*/  ULDC.64 UR4, c[0x0][0x2c0] ;  /* 0x0000b00000047ab9 */ /* 0x000fe20000000a00 */
[----:B------:R-:W-:-:S02]  /*8790*/  WARPGROUP.DEPBAR.LE gsb0, 0x0 ;  /* 0x00008000000079c5 */ /* 0x000fc40000010000 */
[----:B------:R-:W-:-:S06]  /*87a0*/  WARPGROUP.ARRIVE ;  /* 0x00000000000079c5 */ /* 0x000fcc0000000000 */
[----:B------:R-:W-:Y:S01]  /*87b0*/  HGMMA.64x64x16.F32.BF16 R24, gdesc[UR56].tnspA, R24, gsb0 ;  /* 0x20e00000381879f0 */ /* 0x000fe20008001818 */
[----:B------:R-:W-:Y:S01]  /*87c0*/  R2UR UR59, R8 ;  /* 0x00000000083b72ca */ /* 0x000fe200000e0000 */
[----:B------:R-:W-:Y:S01]  /*87d0*/  UMOV UR57, 0x40000040 ;  /* 0x4000004000397882 */ /* 0x000fe20000000000 */
[----:B------:R-:W-:Y:S01]  /*87e0*/  R2UR UR58, R9 ;  /* 0x00000000093a72ca */ /* 0x000fe200000e0000 */
[----:B------:R-:W-:Y:S01]  /*87f0*/  VIADD R8, R23, 0x480 ;  /* 0x0000048017087836 */ /* 0x000fe20000000000 */
[----:B------:R-:W-:Y:S01]  /*8800*/  R2UR UR56, R217 ;  /* 0x00000000d93872ca */ /* 0x000fe200000e0000 */
[----:B------:R-:W-:-:S05]  /*8810*/  VIADD R217, R23, 0x500 ;  /* 0x0000050017d97836 */ /* 0x000fca0000000000 */
[----:B------:R-:W-:Y:S01]  /*8820*/  R2UR UR28, R217 ;  /* 0x00000000d91c72ca */ /* 0x000fe200000e0000 */
        /* <DEDUP_REMOVED lines=26> */
[----:B------:R-:W-:Y:S01]  /*89d0*/  UMOV UR32, UR28 ;  /* 0x0000001c00207c82 */ /* 0x000fe20008000000 */
[----:B------:R-:W-:Y:S01]  /*89e0*/  UMOV UR33, UR29 ;  /* 0x0000001d00217c82 */ /* 0x000fe20008000000 */
[----:B------:R-:W-:Y:S01]  /*89f0*/  UMOV UR24, UR28 ;  /* 0x0000001c00187c82 */ /* 0x000fe20008000000 */
[----:B------:R-:W-:Y:S01]  /*8a00*/  VIADD R23, R23, 0x580 ;  /* 0x0000058017177836 */ /* 0x000fe20000000000 */
[----:B------:R-:W-:Y:S01]  /*8a10*/  UMOV UR9, UR21 ;  /* 0x0000001500097c82 */ /* 0x000fe20008000000 */
[----:B------:R-:W-:Y:S01]  /*8a20*/  IMAD.SHL.U32 R8, R3, 0x4000, RZ ;  /* 0x0000400003087824 */ /* 0x000fe200078e00ff */
[----:B------:R-:W-:-:S02]  /*8a30*/  WARPGROUP.DEPBAR.LE gsb0, 0x0 ;  /* 0x00008000000079c5 */ /* 0x000fc40000010000 */
[----:B------:R-:W-:Y:S01]  /*8a40*/  WARPGROUP.ARRIVE ;  /* 0x00000000000079c5 */ /* 0x000fe20000000000 */
[----:B------:R-:W-:Y:S02]  /*8a50*/  R2UR UR20, R23 ;  /* 0x00000000171472ca */ /* 0x000fe400000e0000 */
[----:B------:R-:W-:-:S03]  /*8a60*/  IADD3 R9, P0, R8, R230, RZ ;  /* 0x000000e608097210 */ /* 0x000fc60007f1e0ff */
[----:B------:R-:W-:Y:S01]  /*8a70*/  HGMMA.64x16x16.F32.BF16 R208, gdesc[UR56].tnspA.tnspB, R208, gsb0 ;  /* 0x6020000038d079f0 */ /* 0x000fe200080018d0 */
[----:B------:R-:W-:Y:S02]  /*8a80*/  LEA.HI.X.SX32 R218, R8, R235, 0x1, P0 ;  /* 0x000000eb08da7211 */ /* 0x000fe400000f0eff */
[----:B------:R-:W-:-:S04]  /*8a90*/  LEA R8, P0, R9, UR4, 0x2 ;  /* 0x0000000409087c11 */ /* 0x000fc8000f8010ff */
[----:B------:R-:W-:Y:S01]  /*8aa0*/  LEA.HI.X R9, R9, UR5, R218, 0x2, P0 ;  /* 0x0000000509097c11 */ /* 0x000fe200080f14da */
[----:B------:R-:W-:Y:S02]  /*8ab0*/  WARPGROUP.DEPBAR.LE gsb0, 0x0 ;  /* 0x00008000000079c5 */ /* 0x000fe40000010000 */
[----:B------:R-:W-:Y:S01]  /*8ac0*/  WARPGROUP.ARRIVE ;  /* 0x00000000000079c5 */ /* 0x000fe20000000000 */
[----:B------:R-:W-:Y:S01]  /*8ad0*/  UMOV UR8, UR20 ;  /* 0x0000001400087c82 */ /* 0x000fe20008000000 */
[----:B------:R-:W-:Y:S01]  /*8ae0*/  UMOV UR4, UR20 ;  /* 0x0000001400047c82 */ /* 0x000fe20008000000 */
[----:B------:R-:W-:Y:S01]  /*8af0*/  UMOV UR5, UR21 ;  /* 0x0000001500057c82 */ /* 0x000fe20008000000 */
[----:B------:R-:W-:Y:S01]  /*8b00*/  UMOV UR12, UR20 ;  /* 0x00000014000c7c82 */ /* 0x000fe20008000000 */
[----:B------:R-:W-:Y:S01]  /*8b10*/  UMOV UR13, UR21 ;  /* 0x00000015000d7c82 */ /* 0x000fe20008000000 */
[----:B------:R-:W-:Y:S01]  /*8b20*/  HGMMA.64x16x16.F32.BF16 R144, gdesc[UR48].tnspA.tnspB, R144, gsb0 ;  /* 0x60200000309079f0 */ /* 0x000fe20008001890 */
[----:B------:R-:W-:Y:S01]  /*8b30*/  UMOV UR50, UR44 ;  /* 0x0000002c00327c82 */ /* 0x000fe20008000000 */
[----:B------:R-:W-:Y:S01]  /*8b40*/  UMOV UR51, UR45 ;  /* 0x0000002d00337c82 */ /* 0x000fe20008000000 */
[----:B------:R-:W-:Y:S01]  /*8b50*/  UMOV UR44, UR48 ;  /* 0x00000030002c7c82 */ /* 0x000fe20008000000 */
[----:B------:R-:W-:Y:S01]  /*8b60*/  UMOV UR45, UR49 ;  /* 0x00000031002d7c82 */ /* 0x000fe20008000000 */
[----:B------:R-:W-:Y:S01]  /*8b70*/  UMOV UR16, UR20 ;  /* 0x0000001400107c82 */ /* 0x000fe20008000000 */
[----:B------:R-:W-:Y:S01]  /*8b80*/  UMOV UR17, UR21 ;  /* 0x0000001500117c82 */ /* 0x000fe20008000000 */
[----:B------:R-:W-:Y:S01]  /*8b90*/  VIADD R22, R22, 0x14100 ;  /* 0x0001410016167836 */ /* 0x000fe20000000000 */
[----:B------:R1:W-:Y:S01]  /*8ba0*/  REDG.E.ADD.F32x4.FTZ.RN.STRONG.GPU desc[UR60][R8.64], R24 ;  /* 0x00000018080079a6 */ /* 0x0003e2000c10f7bc */
[----:B------:R-:W-:-:S02]  /*8bb0*/  WARPGROUP.DEPBAR.LE gsb0, 0x0 ;  /* 0x00008000000079c5 */ /* 0x000fc40000010000 */
[----:B------:R-:W-:Y:S01]  /*8bc0*/  WARPGROUP.ARRIVE ;  /* 0x00000000000079c5 */ /* 0x000fe20000000000 */
[----:B------:R-:W-:Y:S01]  /*8bd0*/  SHF.R.U32.HI R22, RZ, 0x4, R22 ;  /* 0x00000004ff167819 */ /* 0x000fe20000011616 */
[----:B------:R-:W-:Y:S01]  /*8be0*/  UMOV UR59, 0x40 ;  /* 0x00000040003b7882 */ /* 0x000fe20000000000 */
[----:B-1----:R-:W-:Y:S01]  /*8bf0*/  LOP3.LUT R24, R216, 0x80000, RZ, 0xfc, !PT ;  /* 0x00080000d8187812 */ /* 0x002fe200078efcff */
[----:B------:R1:W-:Y:S02]  /*8c00*/  REDG.E.ADD.F32x4.FTZ.RN.STRONG.GPU desc[UR60][R8.64+0x800], R28 ;  /* 0x0008001c080079a6 */ /* 0x0003e4000c10f7bc */
[----:B------:R-:W-:Y:S01]  /*8c10*/  HGMMA.64x16x16.F32.BF16 R160, gdesc[UR48].tnspA.tnspB, R160, gsb0 ;  /* 0x6020000030a079f0 */ /* 0x000fe200080018a0 */
[----:B------:R-:W-:Y:S01]  /*8c20*/  UMOV UR50, UR52 ;  /* 0x0000003400327c82 */ /* 0x000fe20008000000 */
[----:B------:R-:W-:Y:S01]  /*8c30*/  UMOV UR51, UR53 ;  /* 0x0000003500337c82 */ /* 0x000fe20008000000 */
[----:B------:R-:W-:Y:S01]  /*8c40*/  UMOV UR52, UR48 ;  /* 0x0000003000347c82 */ /* 0x000fe20008000000 */
[----:B------:R-:W-:Y:S01]  /*8c50*/  UMOV UR53, UR49 ;  /* 0x0000003100357c82 */ /* 0x000fe20008000000 */
[----:B------:R-:W-:Y:S01]  /*8c60*/  LOP3.LUT R237, R22, 0x3fff, RZ, 0xc0, !PT ;  /* 0x00003fff16ed7812 */ /* 0x000fe200078ec0ff */
[C---:B------:R-:W-:Y:S01]  /*8c70*/  VIADD R23, R24.reuse, 0x80 ;  /* 0x0000008018177836 */ /* 0x040fe20000000000 */
[----:B------:R-:W-:Y:S01]  /*8c80*/  PLOP3.LUT P0, PT, PT, PT, UP2, 0x40, 0x0 ;  /* 0x000000000000781c */ /* 0x000fe20003f0e828 */
[----:B------:R-:W-:Y:S01]  /*8c90*/  VIADD R25, R24, 0x200 ;  /* 0x0000020018197836 */ /* 0x000fe20000000000 */
[----:B------:R1:W-:Y:S01]  /*8ca0*/  REDG.E.ADD.F32x4.FTZ.RN.STRONG.GPU desc[UR60][R8.64+0x1000], R32 ;  /* 0x00100020080079a6 */ /* 0x0003e2000c10f7bc */
[----:B------:R-:W-:-:S02]  /*8cb0*/  WARPGROUP.DEPBAR.LE gsb0, 0x0 ;  /* 0x00008000000079c5 */ /* 0x000fc40000010000 */
[----:B------:R-:W-:Y:S01]  /*8cc0*/  WARPGROUP.ARRIVE ;  /* 0x00000000000079c5 */ /* 0x000fe20000000000 */
[----:B------:R-:W-:Y:S01]  /*8cd0*/  IMAD R237, R2, 0x800, R237 ;  /* 0x0000080002ed7824 */ /* 0x000fe200078e02ed */
[----:B------:R1:W-:Y:S04]  /*8ce0*/  REDG.E.ADD.F32x4.FTZ.RN.STRONG.GPU desc[UR60][R8.64+0x1800], R36 ;  /* 0x00180024080079a6 */ /* 0x0003e8000c10f7bc */
[----:B------:R-:W-:Y:S01]  /*8cf0*/  HGMMA.64x16x16.F32.BF16 R176, gdesc[UR48].tnspA.tnspB, R176, gsb0 ;  /* 0x6020000030b079f0 */ /* 0x000fe200080018b0 */
[C---:B------:R-:W-:Y:S01]  /*8d00*/  VIADD R22, R24.reuse, 0x100 ;  /* 0x0000010018167836 */ /* 0x040fe20000000000 */
[----:B------:R1:W-:Y:S01]  /*8d10*/  REDG.E.ADD.F32x4.FTZ.RN.STRONG.GPU desc[UR60][R8.64+0x2000], R40 ;  /* 0x00200028080079a6 */ /* 0x0003e2000c10f7bc */
[----:B------:R-:W-:Y:S01]  /*8d20*/  VIADD R26, R24, 0x10 ;  /* 0x00000010181a7836 */ /* 0x000fe20000000000 */
[----:B------:R-:W-:-:S02]  /*8d30*/  UMOV UR51, 0x40 ;  /* 0x0000004000337882 */ /* 0x000fc40000000000 */
[----:B------:R1:W-:Y:S04]  /*8d40*/  REDG.E.ADD.F32x4.FTZ.RN.STRONG.GPU desc[UR60][R8.64+0x2800], R44 ;  /* 0x0028002c080079a6 */ /* 0x0003e8000c10f7bc */
[----:B------:R1:W-:Y:S04]  /*8d50*/  REDG.E.ADD.F32x4.FTZ.RN.STRONG.GPU desc[UR60][R8.64+0x3000], R48 ;  /* 0x00300030080079a6 */ /* 0x0003e8000c10f7bc */
[----:B------:R1:W-:Y:S01]  /*8d60*/  REDG.E.ADD.F32x4.FTZ.RN.STRONG.GPU desc[UR60][R8.64+0x3800], R52 ;  /* 0x00380034080079a6 */ /* 0x0003e2000c10f7bc */
        /* <DEDUP_REMOVED lines=38> */
[----:B------:R-:W-:Y:S01]  /*8fd0*/  UMOV UR55, 0x40 ;  /* 0x0000004000377882 */ /* 0x000fe20000000000 */
[----:B------:R-:W-:Y:S01]  /*8fe0*/  UMOV UR53, 0x40000040 ;  /* 0x4000004000357882 */ /* 0x000fe20000000000 */
[----:B------:R-:W-:Y:S02]  /*8ff0*/  WARPGROUP.DEPBAR.LE gsb0, 0x0 ;  /* 0x00008000000079c5 */ /* 0x000fe40000010000 */
[----:B------:R-:W-:-:S08]  /*9000*/  WARPGROUP.ARRIVE ;  /* 0x00000000000079c5 */ /* 0x000fd00000000000 */
[----:B------:R-:W-:Y:S01]  /*9010*/  HGMMA.64x16x16.F32.BF16 R56, gdesc[UR52].tnspA.tnspB, R56, gsb0 ;  /* 0x60200000343879f0 */ /* 0x000fe20008001838 */
[----:B------:R-:W-:Y:S01]  /*9020*/  R2UR UR24, R23 ;  /* 0x00000000171872ca */ /* 0x000fe200000e0000 */
[----:B------:R-:W-:Y:S01]  /*9030*/  UMOV UR56, UR52 ;  /* 0x0000003400387c82 */ /* 0x000fe20008000000 */
[----:B------:R-:W-:-:S11]  /*9040*/  UMOV UR57, UR53 ;  /* 0x0000003500397c82 */ /* 0x000fd60008000000 */
[----:B------:R-:W-:Y:S01]  /*9050*/  UMOV UR58, UR24 ;  /* 0x00000018003a7c82 */ /* 0x000fe20008000000 */
[----:B------:R-:W-:Y:S02]  /*9060*/  WARPGROUP.DEPBAR.LE gsb0, 0x0 ;  /* 0x00008000000079c5 */ /* 0x000fe40000010000 */
[----:B------:R-:W-:-:S06]  /*9070*/  WARPGROUP.ARRIVE ;  /* 0x00000000000079c5 */ /* 0x000fcc0000000000 */
[----:B------:R-:W-:Y:S01]  /*9080*/  HGMMA.64x16x16.F32.BF16 R64, gdesc[UR56].tnspA.tnspB, R64, gsb0 ;  /* 0x60200000384079f0 */ /* 0x000fe20008001840 */
[----:B------:R-:W-:Y:S01]  /*9090*/  R2UR UR8, R22 ;  /* 0x00000000160872ca */ /* 0x000fe200000e0000 */
[----:B------:R-:W-:Y:S01]  /*90a0*/  UMOV UR12, UR52 ;  /* 0x00000034000c7c82 */ /* 0x000fe20008000000 */
[----:B------:R-:W-:Y:S01]  /*90b0*/  UMOV UR13, UR53 ;  /* 0x00000035000d7c82 */ /* 0x000fe20008000000 */
[----:B------:R-:W-:-:S10]  /*90c0*/  UMOV UR15, 0x40 ;  /* 0x00000040000f7882 */ /* 0x000fd40000000000 */
[----:B------:R-:W-:Y:S01]  /*90d0*/  UMOV UR14, UR8 ;  /* 0x00000008000e7c82 */ /* 0x000fe20008000000 */
[----:B------:R-:W-:Y:S02]  /*90e0*/  WARPGROUP.DEPBAR.LE gsb0, 0x0 ;  /* 0x00008000000079c5 */ /* 0x000fe40000010000 */
[----:B------:R-:W-:-:S06]  /*90f0*/  WARPGROUP.ARRIVE ;  /* 0x00000000000079c5 */ /* 0x000fcc0000000000 */
[----:B------:R-:W-:Y:S01]  /*9100*/  HGMMA.64x16x16.F32.BF16 R72, gdesc[UR12].tnspA.tnspB, R72, gsb0 ;  /* 0x602000000c4879f0 */ /* 0x000fe20008001848 */
[----:B------:R-:W-:-:S05]  /*9110*/  VIADD R22, R24, 0x180 ;  /* 0x0000018018167836 */ /* 0x000fca0000000000 */
        /* <DEDUP_REMOVED lines=8> */
[----:B------:R-:W-:Y:S01]  /*91a0*/  R2UR UR4, R25 ;  /* 0x00000000190472ca */ /* 0x000fe200000e0000 */
[----:B------:R-:W-:Y:S01]  /*91b0*/  IMAD.U32 R218, RZ, RZ, UR10 ;  /* 0x0000000affda7e24 */ /* 0x000fe2000f8e00ff */
[----:B------:R-:W-:Y:S01]  /*91c0*/  UMOV UR8, UR52 ;  /* 0x0000003400087c82 */ /* 0x000fe20008000000 */
[----:B------:R-:W-:Y:S01]  /*91d0*/  IMAD.U32 R219, RZ, RZ, UR11 ;  /* 0x0000000bffdb7e24 */ /* 0x000fe2000f8e00ff */
[----:B------:R-:W-:Y:S01]  /*91e0*/  UMOV UR9, UR53 ;  /* 0x0000003500097c82 */ /* 0x000fe20008000000 */
[----:B------:R-:W-:-:S08]  /*91f0*/  UMOV UR11, 0x40 ;  /* 0x00000040000b7882 */ /* 0x000fd00000000000 */
[----:B------:R-:W-:Y:S01]  /*9200*/  UMOV UR10, UR4 ;  /* 0x00000004000a7c82 */ /* 0x000fe20008000000 */
[----:B------:R-:W-:Y:S02]  /*9210*/  WARPGROUP.DEPBAR.LE gsb0, 0x0 ;  /* 0x00008000000079c5 */ /* 0x000fe40000010000 */
[----:B------:R-:W-:-:S06]  /*9220*/  WARPGROUP.ARRIVE ;  /* 0x00000000000079c5 */ /* 0x000fcc0000000000 */
[----:B------:R-:W-:Y:S01]  /*9230*/  HGMMA.64x16x16.F32.BF16 R88, gdesc[UR8].tnspA.tnspB, R88, gsb0 ;  /* 0x60200000085879f0 */ /* 0x000fe20008001858 */
[----:B------:R-:W-:Y:S01]  /*9240*/  VIADD R25, R237, 0x80 ;  /* 0x00000080ed197836 */ /* 0x000fe20000000000 */
[----:B------:R-:W-:-:S04]  /*9250*/  R2UR UR46, R26 ;  /* 0x000000001a2e72ca */ /* 0x000fc800000e0000 */
[----:B------:R-:W-:Y:S01]  /*9260*/  R2UR UR44, R25 ;  /* 0x00000000192c72ca */ /* 0x000fe200000e0000 */
[----:B------:R-:W-:Y:S01]  /*9270*/  UMOV UR47, 0x40 ;  /* 0x00000040002f7882 */ /* 0x000fe20000000000 */
[----:B------:R-:W-:Y:S01]  /*9280*/  UMOV UR45, 0x40000040 ;  /* 0x40000040002d7882 */ /* 0x000fe20000000000 */
[----:B------:R-:W-:Y:S02]  /*9290*/  WARPGROUP.DEPBAR.LE gsb0, 0x0 ;  /* 0x00008000000079c5 */ /* 0x000fe40000010000 */
[----:B------:R-:W-:-:S08]  /*92a0*/  WARPGROUP.ARRIVE ;  /* 0x00000000000079c5 */ /* 0x000fd00000000000 */
[----:B------:R-:W-:Y:S01]  /*92b0*/  HGMMA.64x16x16.F32.BF16 R56, gdesc[UR44].tnspA.tnspB, R56, gsb0 ;  /* 0x602000002c3879f0 */ /* 0x000fe20008001838 */
[----:B------:R-:W-:-:S05]  /*92c0*/  VIADD R26, R24, 0x90 ;  /* 0x00000090181a7836 */ /* 0x000fca0000000000 */
        /* <DEDUP_REMOVED lines=36> */
[----:B------:R-:W-:Y:S02]  /*9510*/  WARPGROUP.DEPBAR.LE gsb0, 0x0 ;  /* 0x00008000000079c5 */ /* 0x000fe40000010000 */
[----:B------:R-:W-:-:S08]  /*9520*/  WARPGROUP.ARRIVE ;  /* 0x00000000000079c5 */ /* 0x000fd00000000000 */
[----:B------:R-:W-:Y:S01]  /*9530*/  HGMMA.64x16x16.F32.BF16 R88, gdesc[UR48].tnspA.tnspB, R88, gsb0 ;  /* 0x60200000305879f0 */ /* 0x000fe20008001858 */
[----:B------:R-:W-:Y:S02]  /*9540*/  VIADD R26, R24, 0x20 ;  /* 0x00000020181a7836 */ /* 0x000fe40000000000 */
[----:B------:R-:W-:-:S03]  /*9550*/  VIADD R25, R237, 0x100 ;  /* 0x00000100ed197836 */ /* 0x000fc60000000000 */
[----:B------:R-:W-:Y:S02]  /*9560*/  R2UR UR26, R26 ;  /* 0x000000001a1a72ca */ /* 0x000fe400000e0000 */
        /* <DEDUP_REMOVED lines=8> */
[----:B------:R-:W-:Y:S01]  /*95f0*/  UMOV UR40, UR24 ;  /* 0x0000001800287c82 */ /* 0x000fe20008000000 */
[----:B------:R-:W-:Y:S01]  /*9600*/  UMOV UR41, UR25 ;  /* 0x0000001900297c82 */ /* 0x000fe20008000000 */
[----:B------:R-:W-:Y:S01]  /*9610*/  UMOV UR43, 0x40 ;  /* 0x00000040002b7882 */ /* 0x000fe20000000000 */
[----:B------:R-:W-:Y:S02]  /*9620*/  WARPGROUP.DEPBAR.LE gsb0, 0x0 ;  /* 0x00008000000079c5 */ /* 0x000fe40000010000 */
[----:B------:R-:W-:-:S07]  /*9630*/  WARPGROUP.ARRIVE ;  /* 0x00000000000079c5 */ /* 0x000fce0000000000 */
        /* <DEDUP_REMOVED lines=51> */
[----:B------:R-:W-:-:S03]  /*9970*/  IMAD.U32 R216, RZ, RZ, UR14 ;  /* 0x0000000effd87e24 */ /* 0x000fc6000f8e00ff */
[----:B------:R-:W-:Y:S01]  /*9980*/  R2UR UR14, R25 ;  /* 0x00000000190e72ca */ /* 0x000fe200000e0000 */
[----:B------:R-:W-:Y:S01]  /*9990*/  IMAD.U32 R217, RZ, RZ, UR15 ;  /* 0x0000000fffd97e24 */ /* 0x000fe2000f8e00ff */
[----:B------:R-:W-:Y:S01]  /*99a0*/  UMOV UR12, UR4 ;  /* 0x00000004000c7c82 */ /* 0x000fe20008000000 */
[----:B------:R-:W-:Y:S01]  /*99b0*/  UMOV UR13, UR5 ;  /* 0x00000005000d7c82 */ /* 0x000fe20008000000 */
[----:B------:R-:W-:Y:S01]  /*99c0*/  UMOV UR15, 0x40 ;  /* 0x00000040000f7882 */ /* 0x000fe20000000000 */
[----:B------:R-:W-:Y:S02]  /*99d0*/  WARPGROUP.DEPBAR.LE gsb0, 0x0 ;  /* 0x00008000000079c5 */ /* 0x000fe40000010000 */
[----:B------:R-:W-:-:S06]  /*99e0*/  WARPGROUP.ARRIVE ;  /* 0x00000000000079c5 */ /* 0x000fcc0000000000 */
        /* <DEDUP_REMOVED lines=11> */
[----:B------:R-:W-:Y:S02]  /*9aa0*/  IMAD.U32 R22, RZ, RZ, UR58 ;  /* 0x0000003aff167e24 */ /* 0x000fe4000f8e00ff */
[----:B------:R-:W-:Y:S01]  /*9ab0*/  IMAD.U32 R23, RZ, RZ, UR59 ;  /* 0x0000003bff177e24 */ /* 0x000fe2000f8e00ff */
[----:B------:R-:W-:Y:S02]  /*9ac0*/  WARPGROUP.DEPBAR.LE gsb0, 0x0 ;  /* 0x00008000000079c5 */ /* 0x000fe40000010000 */
[----:B-1----:R-:W-:Y:S05]  /*9ad0*/  @P0 BRA `(.L_x_328) ;  /* 0x0000000000040947 */ /* 0x002fea0003800000 */
[----:B------:R-:W-:Y:S01]  /*9ae0*/  BPT.TRAP 0x1 ;  /* 0x000000040000795c */ /* 0x000fe20000300000 */
.L_x_328:
[----:B------:R-:W-:Y:S01]  /*9af0*/  VIADD R24, R5, 0x500 ;  /* 0x0000050005187836 */ /* 0x000fe20000000000 */
[----:B------:R-:W-:Y:S01]  /*9b00*/  R2UR UR58, R20 ;  /* 0x00000000143a72ca */ /* 0x000fe200000e0000 */
[----:B------:R-:W-:Y:S01]  /*9b10*/  UMOV UR57, 0x40000040 ;  /* 0x4000004000397882 */ /* 0x000fe20000000000 */
[----:B------:R-:W-:Y:S01]  /*9b20*/  R2UR UR59, R21 ;  /* 0x00000000153b72ca */ /* 0x000fe200000e0000 */
[----:B------:R-:W-:Y:S01]  /*9b30*/  VIADD R20, R5, 0x580 ;  /* 0x0000058005147836 */ /* 0x000fe20000000000 */
[----:B------:R-:W-:Y:S01]  /*9b40*/  R2UR UR56, R24 ;  /* 0x00000000183872ca */ /* 0x000fe200000e0000 */
[----:B------:R-:W-:-:S05]  /*9b50*/  VIADD R24, R17, 0x31838 ;  /* 0x0003183811187836 */ /* 0x000fca0000000000 */
[----:B------:R-:W-:-:S04]  /*9b60*/  PRMT R24, RZ, 0x654, R24 ;  /* 0x00000654ff187816 */ /* 0x000fc80000000018 */
[----:B------:R1:W-:Y:S02]  /*9b70*/  SYNCS.ARRIVE.TRANS64.RED.A1T0 RZ, [R24+URZ], RZ ;  /* 0x000000ff18ff79a7 */ /* 0x0003e4000810043f */
[----:B-1----:R-:W-:-:S06]  /*9b80*/  WARPGROUP.ARRIVE ;  /* 0x00000000000079c5 */ /* 0x002fcc0000000000 */
        /* <DEDUP_REMOVED lines=41> */
[----:B------:R-:W-:-:S04]  /*9e20*/  PLOP3.LUT P0, PT, PT, PT, UP2, 0x40, 0x0 ;  /* 0x000000000000781c */ /* 0x000fc80003f0e828 */
[----:B------:R-:W-:Y:S01]  /*9e30*/  HGMMA.64x16x16.F32.BF16 R96, gdesc[UR52].tnspA.tnspB, R96, gsb0 ;  /* 0x60200000346079f0 */ /* 0x000fe20008001860 */
[----:B------:R-:W-:Y:S01]  /*9e40*/  R2UR UR54, R22 ;  /* 0x00000000163672ca */ /* 0x000fe200000e0000 */
[----:B------:R1:W-:Y:S01]  /*9e50*/  REDG.E.ADD.F32x4.FTZ.RN.STRONG.GPU desc[UR60][R8.64+0x4000], R24 ;  /* 0x00400018080079a6 */ /* 0x0003e2000c10f7bc */
[----:B------:R-:W-:Y:S02]  /*9e60*/  R2UR UR55, R23 ;  /* 0x00000000173772ca */ /* 0x000fe400000e0000 */
[----:B------:R-:W-:Y:S01]  /*9e70*/  R2UR UR44, R5 ;  /* 0x00000000052c72ca */ /* 0x000fe200000e0000 */
[----:B------:R-:W-:Y:S02]  /*9e80*/  WARPGROUP.DEPBAR.LE gsb0, 0x0 ;  /* 0x00008000000079c5 */ /* 0x000fe40000010000 */
[----:B------:R-:W-:Y:S01]  /*9e90*/  WARPGROUP.ARRIVE ;  /* 0x00000000000079c5 */ /* 0x000fe20000000000 */
[----:B------:R-:W-:Y:S01]  /*9ea0*/  UMOV UR41, UR25 ;  /* 0x0000001900297c82 */ /* 0x000fe20008000000 */
[----:B------:R-:W-:Y:S01]  /*9eb0*/  UMOV UR37, UR25 ;  /* 0x0000001900257c82 */ /* 0x000fe20008000000 */
[----:B------:R-:W-:Y:S01]  /*9ec0*/  UMOV UR33, UR25 ;  /* 0x0000001900217c82 */ /* 0x000fe20008000000 */
[----:B------:R-:W-:Y:S01]  /*9ed0*/  UMOV UR21, UR5 ;  /* 0x0000000500157c82 */ /* 0x000fe20008000000 */
[----:B------:R-:W-:-:S03]  /*9ee0*/  UMOV UR17, UR5 ;  /* 0x0000000500117c82 */ /* 0x000fc60008000000 */
[----:B------:R-:W-:Y:S01]  /*9ef0*/  HGMMA.64x16x16.F32.BF16 R104, gdesc[UR52].tnspA.tnspB, R104, gsb0 ;  /* 0x60200000346879f0 */ /* 0x000fe20008001868 */
[----:B------:R-:W-:Y:S01]  /*9f00*/  R2UR UR54, R216 ;  /* 0x00000000d83672ca */ /* 0x000fe200000e0000 */
[----:B------:R-:W-:Y:S01]  /*9f10*/  UMOV UR13, UR5 ;  /* 0x00000005000d7c82 */ /* 0x000fe20008000000 */
[----:B------:R-:W-:Y:S01]  /*9f20*/  R2UR UR55, R217 ;  /* 0x00000000d93772ca */ /* 0x000fe200000e0000 */
[----:B------:R1:W-:Y:S01]  /*9f30*/  REDG.E.ADD.F32x4.FTZ.RN.STRONG.GPU desc[UR60][R8.64+0x4800], R28 ;  /* 0x0048001c080079a6 */ /* 0x0003e2000c10f7bc */
[----:B------:R-:W-:-:S03]  /*9f40*/  VIADD R5, R237, 0x500 ;  /* 0x00000500ed057836 */ /* 0x000fc60000000000 */
[----:B------:R1:W-:Y:S01]  /*9f50*/  REDG.E.ADD.F32x4.FTZ.RN.STRONG.GPU desc[UR60][R8.64+0x5000], R32 ;  /* 0x00500020080079a6 */ /* 0x0003e2000c10f7bc */
[----:B------:R-:W-:Y:S02]  /*9f60*/  WARPGROUP.DEPBAR.LE gsb0, 0x0 ;  /* 0x00008000000079c5 */ /* 0x000fe40000010000 */
[----:B------:R-:W-:Y:S01]  /*9f70*/  WARPGROUP.ARRIVE ;  /* 0x00000000000079c5 */ /* 0x000fe20000000000 */
[----:B------:R-:W-:Y:S01]  /*9f80*/  R2UR UR24, R5 ;  /* 0x00000000051872ca */ /* 0x000fe200000e0000 */
[----:B------:R-:W-:Y:S01]  /*9f90*/  VIADD R237, R237, 0x580 ;  /* 0x00000580eded7836 */ /* 0x000fe20000000000 */
[----:B------:R1:W-:Y:S03]  /*9fa0*/  REDG.E.ADD.F32x4.FTZ.RN.STRONG.GPU desc[UR60][R8.64+0x5800], R36 ;  /* 0x00580024080079a6 */ /* 0x0003e6000c10f7bc */
[----:B------:R-:W-:Y:S01]  /*9fb0*/  HGMMA.64x16x16.F32.BF16 R112, gdesc[UR52].tnspA.tnspB, R112, gsb0 ;  /* 0x60200000347079f0 */ /* 0x000fe20008001870 */
[----:B------:R-:W-:Y:S01]  /*9fc0*/  R2UR UR54, R218 ;  /* 0x00000000da3672ca */ /* 0x000fe200000e0000 */
[----:B------:R1:W-:Y:S01]  /*9fd0*/  REDG.E.ADD.F32x4.FTZ.RN.STRONG.GPU desc[UR60][R8.64+0x6000], R40 ;  /* 0x00600028080079a6 */ /* 0x0003e2000c10f7bc */
[----:B------:R-:W-:-:S05]  /*9fe0*/  R2UR UR55, R219 ;  /* 0x00000000db3772ca */ /* 0x000fca00000e0000 */
[----:B------:R-:W-:Y:S01]  /*9ff0*/  UMOV UR40, UR24 ;  /* 0x0000001800287c82 */ /* 0x000fe20008000000 */
[----:B------:R-:W-:Y:S01]  /*a000*/  UMOV UR36, UR24 ;  /* 0x0000001800247c82 */ /* 0x000fe20008000000 */
[----:B------:R-:W-:Y:S01]  /*a010*/  UMOV UR32, UR24 ;  /* 0x0000001800207c82 */ /* 0x000fe20008000000 */
[----:B------:R-:W-:Y:S01]  /*a020*/  R2UR UR4, R237 ;  /* 0x00000000ed0472ca */ /* 0x000fe200000e0000 */
[----:B------:R1:W-:Y:S04]  /*a030*/  REDG.E.ADD.F32x4.FTZ.RN.STRONG.GPU desc[UR60][R8.64+0x6800], R44 ;  /* 0x0068002c080079a6 */ /* 0x0003e8000c10f7bc */
[----:B------:R1:W-:Y:S04]  /*a040*/  REDG.E.ADD.F32x4.FTZ.RN.STRONG.GPU desc[UR60][R8.64+0x7000], R48 ;  /* 0x00700030080079a6 */ /* 0x0003e8000c10f7bc */
[----:B------:R1:W-:Y:S04]  /*a050*/  REDG.E.ADD.F32x4.FTZ.RN.STRONG.GPU desc[UR60][R8.64+0x7800], R52 ;  /* 0x00780034080079a6 */ /* 0x0003e8000c10f7bc */
        /* <DEDUP_REMOVED lines=69> */
[----:B-1----:R-:W-:Y:S05]  /*a4b0*/  @P0 BRA `(.L_x_329) ;  /* 0x0000000000040947 */ /* 0x002fea0003800000 */
[----:B------:R-:W-:Y:S01]  /*a4c0*/  BPT.TRAP 0x1 ;  /* 0x000000040000795c */ /* 0x000fe20000300000 */
.L_x_329:
[----:B------:R-:W-:Y:S01]  /*a4d0*/  R2UR UR4, R228 ;  /* 0x00000000e40472ca */ /* 0x000fe200000e0000 */
[----:B------:R-:W-:Y:S02]  /*a4e0*/  VIADD R3, R3, 0x1 ;  /* 0x0000000103037836 */ /* 0x000fe40000000000 */
[----:B------:R-:W-:Y:S02]  /*a4f0*/  VIADD R2, R2, 0x1 ;  /* 0x0000000102027836 */ /* 0x000fe40000000000 */
[----:B------:R-:W-:Y:S01]  /*a500*/  VIADD R16, R16, 0x31820 ;  /* 0x0003182010107836 */ /* 0x000fe20000000000 */
[----:B------:R-:W-:Y:S02]  /*a510*/  ISETP.GE.AND P1, PT, R3, R234, PT ;  /* 0x000000ea0300720c */ /* 0x000fe40003f26270 */
[----:B------:R-:W-:Y:S02]  /*a520*/  ISETP.NE.AND P0, PT, R2, 0x2, PT ;  /* 0x000000020200780c */ /* 0x000fe40003f05270 */
[----:B------:R-:W-:-:S02]  /*a530*/  PRMT R16, RZ, 0x654, R16 ;  /* 0x00000654ff107816 */ /* 0x000fc40000000010 */
[----:B------:R-:W-:Y:S01]  /*a540*/  SEL R6, RZ, 0x1, P0 ;  /* 0x00000001ff067807 */ /* 0x000fe20000000000 */
[----:B------:R-:W-:Y:S01]  /*a550*/  ULOP3.LUT UR4, UR4, 0x1, URZ, 0x3c, !UPT ;  /* 0x0000000104047892 */ /* 0x000fe2000f8e3c3f */
[----:B------:R1:W-:Y:S01]  /*a560*/  SYNCS.ARRIVE.TRANS64.RED.A1T0 RZ, [R16+URZ], RZ ;  /* 0x000000ff10ff79a7 */ /* 0x0003e2000810043f */
[----:B------:R-:W-:Y:S02]  /*a570*/  SEL R2, R2, RZ, P0 ;  /* 0x000000ff02027207 */ /* 0x000fe40000000000 */
[----:B------:R-:W-:Y:S02]  /*a580*/  LOP3.LUT R19, R19, R6, RZ, 0x3c, !PT ;  /* 0x0000000613137212 */ /* 0x000fe400078e3cff */
[----:B------:R-:W-:Y:S01]  /*a590*/  IMAD.U32 R228, RZ, RZ, UR4 ;  /* 0x00000004ffe47e24 */ /* 0x000fe2000f8e00ff */
[----:B------:R-:W-:Y:S06]  /*a5a0*/  @!P1 BRA `(.L_x_330) ;  /* 0xffffff7000589947 */ /* 0x000fec000383ffff */
        /* <DEDUP_REMOVED lines=82> */
.L_x_309:
[----:B------:R-:W-:Y:S05]  /*aad0*/  @P0 BRA `(.L_x_331) ;  /* 0x0000001000200947 */ /* 0x000fea0003800000 */
[----:B------:R-:W2:Y:S01]  /*aae0*/  S2UR UR4, SR_CgaCtaId ;  /* 0x00000000000479c3 */ /* 0x000ea20000008800 */
[----:B------:R-:W-:Y:S02]  /*aaf0*/  UMOV UR37, 0x400 ;  /* 0x0000040000257882 */ /* 0x000fe40000000000 */
[----:B--2---:R-:W-:-:S06]  /*ab00*/  ULEA UR37, UR4, UR37, 0x18 ;  /* 0x0000002504257291 */ /* 0x004fcc000f8ec03f */
        /* <DEDUP_REMOVED lines=19> */
.L_x_332:
[----:B------:R-:W-:-:S06]  /*ac40*/  UIADD3 UR4, UR37, 0xa000, URZ ;  /* 0x0000a00025047890 */ /* 0x000fcc000fffe03f */
[----:B------:R-:W-:-:S05]  /*ac50*/  IMAD.U32 R17, RZ, RZ, UR4 ;  /* 0x00000004ff117e24 */ /* 0x000fca000f8e00ff */
        /* <DEDUP_REMOVED lines=18> */
.L_x_333:
        /* <DEDUP_REMOVED lines=18> */
.L_x_334:
        /* <DEDUP_REMOVED lines=18> */
.L_x_335:
[----:B------:R-:W1:Y:S01]  /*afc0*/  S2R R0, SR_TID.X ;  /* 0x0000000000007919 */ /* 0x000e620000002100 */
[----:B------:R-:W-:Y:S05]  /*afd0*/  WARPSYNC.ALL ;  /* 0x0000000000007948 */ /* 0x000fea0003800000 */
[----:B------:R-:W-:Y:S01]  /*afe0*/  BAR.SYNC.DEFER_BLOCKING 0x1, 0x100 ;  /* 0x0044000000007b1d */ /* 0x000fe20000010000 */
[----:B------:R-:W-:Y:S02]  /*aff0*/  F2FP.BF16.F32.PACK_AB R136, R137, R136 ;  /* 0x000000888988723e */ /* 0x000fe400000010ff */
        /* <DEDUP_REMOVED lines=31> */
[----:B------:R-:W-:-:S02]  /*b1f0*/  SHF.R.U32.HI R3, RZ, 0x3, R2 ;  /* 0x00000003ff037819 */ /* 0x000fc40000011602 */
[----:B------:R-:W-:Y:S01]  /*b200*/  SHF.R.S32.HI R6, RZ, 0x7, R6 ;  /* 0x00000007ff067819 */ /* 0x000fe20000011406 */
[----:B------:R-:W1:Y:S01]  /*b210*/  SHFL.IDX PT, R2, R8, RZ, 0x1f ;  /* 0x00001fff08027589 */ /* 0x000e6200000e0000 */
[----:B------:R-:W-:Y:S02]  /*b220*/  LOP3.LUT R0, R0, R3, RZ, 0x3c, !PT ;  /* 0x0000000300007212 */ /* 0x000fe400078e3cff */
[----:B------:R-:W-:Y:S01]  /*b230*/  F2FP.BF16.F32.PACK_AB R163, R167, R166 ;  /* 0x000000a6a7a3723e */ /* 0x000fe200000010ff */
[----:B------:R-:W-:Y:S01]  /*b240*/  IMAD R5, R6, 0xa, R5 ;  /* 0x0000000a06057824 */ /* 0x000fe200078e0205 */
[----:B------:R-:W-:Y:S02]  /*b250*/  F2FP.BF16.F32.PACK_AB R169, R171, R170 ;  /* 0x000000aaaba9723e */ /* 0x000fe400000010ff */
[----:B------:R-:W-:Y:S01]  /*b260*/  F2FP.BF16.F32.PACK_AB R176, R177, R176 ;  /* 0x000000b0b1b0723e */ /* 0x000fe200000010ff */
[----:B------:R-:W-:Y:S01]  /*b270*/  IMAD.U32 R0, R5, 0x200, R0 ;  /* 0x0000020005007824 */ /* 0x000fe200078e0000 */
[----:B------:R-:W-:-:S02]  /*b280*/  F2FP.BF16.F32.PACK_AB R170, R173, R172 ;  /* 0x000000acadaa723e */ /* 0x000fc400000010ff */
[----:B------:R-:W-:Y:S02]  /*b290*/  F2FP.BF16.F32.PACK_AB R171, R175, R174 ;  /* 0x000000aeafab723e */ /* 0x000fe400000010ff */
[----:B------:R-:W-:Y:S02]  /*b2a0*/  LEA R0, R0, UR37, 0x1 ;  /* 0x0000002500007c11 */ /* 0x000fe4000f8e08ff */
[----:B------:R-:W-:Y:S02]  /*b2b0*/  F2FP.BF16.F32.PACK_AB R177, R179, R178 ;  /* 0x000000b2b3b1723e */ /* 0x000fe400000010ff */
[----:B------:R-:W-:Y:S01]  /*b2c0*/  F2FP.BF16.F32.PACK_AB R184, R185, R184 ;  /* 0x000000b8b9b8723e */ /* 0x000fe200000010ff */
[----:B------:R2:W-:Y:S01]  /*b2d0*/  STSM.16.MT88.4 [R0+0xa000], R136 ;  /* 0x00a0008800007844 */ /* 0x0005e20000004200 */
[----:B------:R-:W-:Y:S02]  /*b2e0*/  F2FP.BF16.F32.PACK_AB R178, R181, R180 ;  /* 0x000000b4b5b2723e */ /* 0x000fe400000010ff */
[----:B------:R-:W-:Y:S01]  /*b2f0*/  F2FP.BF16.F32.PACK_AB R179, R183, R182 ;  /* 0x000000b6b7b3723e */ /* 0x000fe200000010ff */
[----:B------:R2:W-:Y:S01]  /*b300*/  STSM.16.MT88.4 [R0+0xf000], R144 ;  /* 0x00f0009000007844 */ /* 0x0005e20000004200 */
[----:B------:R-:W-:-:S02]  /*b310*/  F2FP.BF16.F32.PACK_AB R185, R187, R186 ;  /* 0x000000babbb9723e */ /* 0x000fc400000010ff */
[----:B------:R-:W-:Y:S01]  /*b320*/  F2FP.BF16.F32.PACK_AB R192, R193, R192 ;  /* 0x000000c0c1c0723e */ /* 0x000fe200000010ff */
[----:B------:R2:W-:Y:S01]  /*b330*/  STSM.16.MT88.4 [R0+0xa800], R152 ;  /* 0x00a8009800007844 */ /* 0x0005e20000004200 */
        /* <DEDUP_REMOVED lines=20> */
[----:B------:R-:W-:Y:S01]  /*b480*/  F2FP.BF16.F32.PACK_AB R4, R57, R56 ;  /* 0x000000383904723e */ /* 0x000fe200000010ff */
[----:B------:R2:W-:Y:S01]  /*b490*/  STSM.16.MT88.4 [R0+0x11000], R208 ;  /* 0x011000d000007844 */ /* 0x0005e20000004200 */
[----:B------:R-:W-:Y:S02]  /*b4a0*/  F2FP.BF16.F32.PACK_AB R5, R59, R58 ;  /* 0x0000003a3b05723e */ /* 0x000fe400000010ff */
[----:B------:R-:W-:-:S02]  /*b4b0*/  F2FP.BF16.F32.PACK_AB R6, R61, R60 ;  /* 0x0000003c3d06723e */ /* 0x000fc400000010ff */
[----:B------:R-:W-:Y:S02]  /*b4c0*/  F2FP.BF16.F32.PACK_AB R7, R63, R62 ;  /* 0x0000003e3f07723e */ /* 0x000fe400000010ff */
[----:B------:R-:W-:Y:S02]  /*b4d0*/  F2FP.BF16.F32.PACK_AB R97, R99, R98 ;  /* 0x000000626361723e */ /* 0x000fe400000010ff */
[----:B------:R-:W-:Y:S01]  /*b4e0*/  F2FP.BF16.F32.PACK_AB R64, R65, R64 ;  /* 0x000000404140723e */ /* 0x000fe200000010ff */
[----:B------:R2:W-:Y:S01]  /*b4f0*/  STSM.16.MT88.4 [R0], R4 ;  /* 0x0000000400007844 */ /* 0x0005e20000004200 */
        /* <DEDUP_REMOVED lines=99> */
.L_x_337:
[----:B------:R-:W-:Y:S05]  /*bb30*/  BSYNC B0 ;  /* 0x0000000000007941 */ /* 0x000fea0003800000 */
.L_x_336:
[----:B------:R-:W-:-:S04]  /*bb40*/  DEPBAR.LE SB0, 0x0 ;  /* 0x000080000000791a */ /* 0x000fc80000000000 */
[----:B------:R-:W-:Y:S05]  /*bb50*/  EXIT ;  /* 0x000000000000794d */ /* 0x000fea0003800000 */
.L_x_331:
[----:B------:R-:W2:Y:S01]  /*bb60*/  S2R R0, SR_TID.X ;  /* 0x0000000000007919 */ /* 0x000ea20000002100 */
[----:B------:R-:W3:Y:S01]  /*bb70*/  S2UR UR8, SR_CTAID.Y ;  /* 0x00000000000879c3 */ /* 0x000ee20000002600 */
[----:B------:R-:W-:Y:S01]  /*bb80*/  BSSY B0, `(.L_x_338) ;  /* 0x0000033000007945 */ /* 0x000fe20003800000 */
[----:B------:R-:W4:Y:S06]  /*bb90*/  S2R R11, SR_CTAID.X ;  /* 0x00000000000b7919 */ /* 0x000f2c0000002500 */
[----:B------:R-:W5:Y:S08]  /*bba0*/  LDC.64 R4, c[0x0][0x820] ;  /* 0x00020800ff047b82 */ /* 0x000f700000000a00 */
[----:B------:R-:W4:Y:S08]  /*bbb0*/  LDC.64 R20, c[0x0][0x808] ;  /* 0x00020200ff147b82 */ /* 0x000f300000000a00 */
[----:B------:R-:W1:Y:S01]  /*bbc0*/  S2UR UR6, SR_CTAID.Z ;  /* 0x00000000000679c3 */ /* 0x000e620000002700 */
[----:B---3--:R-:W-:Y:S01]  /*bbd0*/  USHF.R.S32.HI UR9, URZ, 0x1f, UR8 ;  /* 0x0000001f3f097899 */ /* 0x008fe20008011408 */
[----:B--2---:R-:W-:-:S06]  /*bbe0*/  VIADD R3, R0, 0xffffff80 ;  /* 0xffffff8000037836 */ /* 0x004fcc0000000000 */
[----:B------:R-:W2:Y:S01]  /*bbf0*/  LDC.64 R12, c[0x0][0x828] ;  /* 0x00020a00ff0c7b82 */ /* 0x000ea20000000a00 */
[----:B------:R-:W-:-:S04]  /*bc00*/  SHF.R.S32.HI R0, RZ, 0x1f, R3 ;  /* 0x0000001fff007819 */ /* 0x000fc80000011403 */
[----:B------:R-:W-:Y:S01]  /*bc10*/  LEA.HI R8, R0, R3, RZ, 0x5 ;  /* 0x0000000300087211 */ /* 0x000fe200078f28ff */
[----:B----4-:R-:W-:Y:S02]  /*bc20*/  IMAD R17, R11, -0x50, R20 ;  /* 0xffffffb00b117824 */ /* 0x010fe400078e0214 */
[----:B------:R-:W3:Y:S01]  /*bc30*/  LDC.64 R18, c[0x0][0x850] ;  /* 0x00021400ff127b82 */ /* 0x000ee20000000a00 */
[----:B------:R-:W-:Y:S01]  /*bc40*/  LOP3.LUT R0, R8, 0x1fffffe0, RZ, 0xc0, !PT ;  /* 0x1fffffe008007812 */ /* 0x000fe200078ec0ff */
[----:B-1----:R-:W-:-:S04]  /*bc50*/  USHF.R.S32.HI UR7, URZ, 0x1f, UR6 ;  /* 0x0000001f3f077899 */ /* 0x002fc80008011406 */
[----:B------:R-:W-:Y:S02]  /*bc60*/  IMAD.IADD R0, R3, 0x1, -R0 ;  /* 0x0000000103007824 */ /* 0x000fe400078e0a00 */
[----:B------:R-:W1:Y:S02]  /*bc70*/  LDC.64 R22, c[0x0][0x858] ;  /* 0x00021600ff167b82 */ /* 0x000e640000000a00 */
[----:B------:R-:W-:Y:S02]  /*bc80*/  IMAD.SHL.U32 R6, R0, 0x8, RZ ;  /* 0x0000000800067824 */ /* 0x000fe400078e00ff */
[----:B-----5:R-:W-:-:S03]  /*bc90*/  IMAD R0, R4, UR9, RZ ;  /* 0x0000000904007c24 */ /* 0x020fc6000f8e02ff */
[----:B------:R-:W-:Y:S01]  /*bca0*/  SHF.R.S32.HI R7, RZ, 0x1f, R6 ;  /* 0x0000001fff077819 */ /* 0x000fe20000011406 */
[----:B------:R-:W-:Y:S02]  /*bcb0*/  IMAD R5, R5, UR8, R0 ;  /* 0x0000000805057c24 */ /* 0x000fe4000f8e0200 */
[----:B------:R-:W-:Y:S01]  /*bcc0*/  IMAD.WIDE.U32 R2, R4, UR8, R6 ;  /* 0x0000000804027c25 */ /* 0x000fe2000f8e0006 */
[----:B------:R-:W-:-:S03]  /*bcd0*/  SHF.R.S32.HI R4, RZ, 0x5, R8 ;  /* 0x00000005ff047819 */ /* 0x000fc60000011408 */
[----:B------:R-:W-:Y:S01]  /*bce0*/  IMAD.IADD R3, R3, 0x1, R5 ;  /* 0x0000000103037824 */ /* 0x000fe200078e0205 */
[C---:B------:R-:W-:Y:S01]  /*bcf0*/  ISETP.GE.AND P6, PT, R4.reuse, R17, PT ;  /* 0x000000110400720c */ /* 0x040fe20003fc6270 */
[C---:B------:R-:W-:Y:S01]  /*bd00*/  VIADD R0, R4.reuse, 0x8 ;  /* 0x0000000804007836 */ /* 0x040fe20000000000 */
[----:B------:R-:W-:Y:S01]  /*bd10*/  SHF.R.S32.HI R5, RZ, 0x1f, R4 ;  /* 0x0000001fff057819 */ /* 0x000fe20000011404 */
[----:B------:R-:W-:Y:S01]  /*bd20*/  VIADD R8, R4, 0x18 ;  /* 0x0000001804087836 */ /* 0x000fe20000000000 */
[----:B------:R-:W-:Y:S01]  /*bd30*/  ISETP.GE.OR P2, PT, R6, R21, P6 ;  /* 0x000000150600720c */ /* 0x000fe20003746670 */
[----:B------:R-:W-:Y:S01]  /*bd40*/  VIADD R10, R4, 0x20 ;  /* 0x00000020040a7836 */ /* 0x000fe20000000000 */
[-C--:B------:R-:W-:Y:S01]  /*bd50*/  ISETP.GE.AND P5, PT, R0, R17.reuse, PT ;  /* 0x000000110000720c */ /* 0x080fe20003fa6270 */
[----:B------:R-:W-:Y:S01]  /*bd60*/  VIADD R0, R4, 0x10 ;  /* 0x0000001004007836 */ /* 0x000fe20000000000 */
[-C--:B------:R-:W-:Y:S01]  /*bd70*/  ISETP.GE.AND P3, PT, R8, R17.reuse, PT ;  /* 0x000000110800720c */ /* 0x080fe20003f66270 */
[----:B--2---:R-:W-:Y:S01]  /*bd80*/  IMAD.WIDE.U32 R8, R12, UR6, R2 ;  /* 0x000000060c087c25 */ /* 0x004fe2000f8e0002 */
[----:B------:R-:W-:-:S02]  /*bd90*/  ISETP.GE.AND P0, PT, R10, R17, PT ;  /* 0x000000110a00720c */ /* 0x000fc40003f06270 */
[----:B------:R-:W-:Y:S01]  /*bda0*/  ISETP.GE.AND P4, PT, R0, R17, PT ;  /* 0x000000110000720c */ /* 0x000fe20003f86270 */
[----:B------:R-:W-:Y:S01]  /*bdb0*/  IMAD R0, R12, UR7, RZ ;  /* 0x000000070c007c24 */ /* 0x000fe2000f8e02ff */
[----:B------:R-:W-:Y:S01]  /*bdc0*/  ISETP.GE.OR P1, PT, R6, R21, P5 ;  /* 0x000000150600720c */ /* 0x000fe20002f26670 */
[----:B------:R-:W-:-:S04]  /*bdd0*/  IMAD.WIDE R2, R11, 0x50, R4 ;  /* 0x000000500b027825 */ /* 0x000fc800078e0204 */
[----:B------:R-:W-:-:S04]  /*bde0*/  IMAD R13, R13, UR6, R0 ;  /* 0x000000060d0d7c24 */ /* 0x000fc8000f8e0200 */
[----:B------:R-:W-:Y:S01]  /*bdf0*/  IMAD.IADD R13, R9, 0x1, R13 ;  /* 0x00000001090d7824 */ /* 0x000fe200078e020d */
[----:B------:R-:W-:Y:S06]  /*be00*/  @P2 BRA `(.L_x_339) ;  /* 0x0000000000282947 */ /* 0x000fec0003800000 */
[----:B------:R-:W-:Y:S01]  /*be10*/  ULDC.64 UR4, c[0x0][0x818] ;  /* 0x0002060000047ab9 */ /* 0x000fe20000000a00 */
        /* <DEDUP_REMOVED lines=9> */
.L_x_339:
[----:B------:R-:W-:Y:S05]  /*beb0*/  BSYNC B0 ;  /* 0x0000000000007941 */ /* 0x000fea0003800000 */
.L_x_338:
[----:B------:R-:W-:Y:S01]  /*bec0*/  BSSY B0, `(.L_x_340) ;  /* 0x0000010000007945 */ /* 0x000fe20003800000 */
[----:B------:R-:W-:-:S03]  /*bed0*/  ISETP.GE.OR P2, PT, R6, R21, P4 ;  /* 0x000000150600720c */ /* 0x000fc60002746670 */
[----:B------:R-:W-:Y:S10]  /*bee0*/  @P1 BRA `(.L_x_341) ;  /* 0x0000000000341947 */ /* 0x000ff40003800000 */
[----:B--2---:R-:W-:Y:S01]  /*bef0*/  IADD3 R15, P1, R2, 0x8, RZ ;  /* 0x00000008020f7810 */ /* 0x004fe20007f3e0ff */
[----:B------:R-:W-:Y:S01]  /*bf00*/  ULDC.64 UR4, c[0x0][0x818] ;  /* 0x0002060000047ab9 */ /* 0x000fe20000000a00 */
[----:B------:R-:W-:Y:S02]  /*bf10*/  IMAD.MOV.U32 R10, RZ, RZ, R8 ;  /* 0x000000ffff0a7224 */ /* 0x000fe400078e0008 */
        /* <DEDUP_REMOVED lines=10> */
.L_x_341:
[----:B------:R-:W-:Y:S05]  /*bfc0*/  BSYNC B0 ;  /* 0x0000000000007941 */ /* 0x000fea0003800000 */
.L_x_340:
[----:B------:R-:W-:Y:S01]  /*bfd0*/  BSSY B0, `(.L_x_342) ;  /* 0x0000010000007945 */ /* 0x000fe20003800000 */
[----:B------:R-:W-:-:S03]  /*bfe0*/  ISETP.GE.OR P1, PT, R6, R21, P3 ;  /* 0x000000150600720c */ /* 0x000fc60001f26670 */
[----:B------:R-:W-:Y:S10]  /*bff0*/  @P2 BRA `(.L_x_343) ;  /* 0x0000000000342947 */ /* 0x000ff40003800000 */
[----:B--2-4-:R-:W-:Y:S01]  /*c000*/  IADD3 R15, P2, R2, 0x10, RZ ;  /* 0x00000010020f7810 */ /* 0x014fe20007f5e0ff */
        /* <DEDUP_REMOVED lines=12> */
.L_x_343:
[----:B------:R-:W-:Y:S05]  /*c0d0*/  BSYNC B0 ;  /* 0x0000000000007941 */ /* 0x000fea0003800000 */
.L_x_342:
[----:B------:R-:W-:Y:S01]  /*c0e0*/  BSSY B0, `(.L_x_344) ;  /* 0x0000011000007945 */ /* 0x000fe20003800000 */
[----:B------:R-:W-:Y:S01]  /*c0f0*/  ISETP.GE.OR P2, PT, R6, R21, P0 ;  /* 0x000000150600720c */ /* 0x000fe20000746670 */
[----:B------:R-:W-:Y:S02]  /*c100*/  VIADD R0, R4, 0x28 ;  /* 0x0000002804007836 */ /* 0x000fe40000000000 */
[----:B------:R-:W-:Y:S10]  /*c110*/  @P1 BRA `(.L_x_345) ;  /* 0x0000000000341947 */ /* 0x000ff40003800000 */
[----:B--2-4-:R-:W-:Y:S01]  /*c120*/  IADD3 R15, P1, R2, 0x18, RZ ;  /* 0x00000018020f7810 */ /* 0x014fe20007f3e0ff */
[----:B------:R-:W-:Y:S01]  /*c130*/  ULDC.64 UR4, c[0x0][0x818] ;  /* 0x0002060000047ab9 */ /* 0x000fe20000000a00 */
[----:B------:R-:W-:-:S03]  /*c140*/  IMAD.MOV.U32 R11, RZ, RZ, R13 ;  /* 0x000000ffff0b7224 */ /* 0x000fc600078e000d */
        /* <DEDUP_REMOVED lines=9> */
[----:B------:R2:W-:Y:S02]  /*c1e0*/  STG.E.128 desc[UR60][R14.64], RZ ;  /* 0x000000ff0e007986 */ /* 0x0005e4000c101d3c */
.L_x_345:
[----:B------:R-:W-:Y:S05]  /*c1f0*/  BSYNC B0 ;  /* 0x0000000000007941 */ /* 0x000fea0003800000 */
.L_x_344:
[----:B------:R-:W-:Y:S01]  /*c200*/  BSSY B0, `(.L_x_346) ;  /* 0x0000010000007945 */ /* 0x000fe20003800000 */
[----:B------:R-:W-:-:S03]  /*c210*/  ISETP.GE.AND P1, PT, R0, R17, PT ;  /* 0x000000110000720c */ /* 0x000fc60003f26270 */
        /* <DEDUP_REMOVED lines=14> */
.L_x_347:
[----:B------:R-:W-:Y:S05]  /*c300*/  BSYNC B0 ;  /* 0x0000000000007941 */ /* 0x000fea0003800000 */
.L_x_346:
[----:B------:R-:W-:Y:S01]  /*c310*/  ISETP.GE.OR P2, PT, R6, R21, P1 ;  /* 0x000000150600720c */ /* 0x000fe20000f46670 */
[----:B------:R-:W-:Y:S01]  /*c320*/  ULDC UR4, c[0x0][0x83c] ;  /* 0x00020f0000047ab9 */ /* 0x000fe20000000800 */
[----:B------:R-:W-:Y:S01]  /*c330*/  BSSY B0, `(.L_x_348) ;  /* 0x0000010000007945 */ /* 0x000fe20003800000 */
[----:B------:R-:W-:-:S10]  /*c340*/  VIADD R0, R4, 0x30 ;  /* 0x0000003004007836 */ /* 0x000fd40000000000 */
[----:B------:R-:W-:Y:S05]  /*c350*/  @P2 BRA `(.L_x_349) ;  /* 0x0000000000342947 */ /* 0x000fea0003800000 */
        /* <DEDUP_REMOVED lines=13> */
.L_x_349:
[----:B------:R-:W-:Y:S05]  /*c430*/  BSYNC B0 ;  /* 0x0000000000007941 */ /* 0x000fea0003800000 */
.L_x_348:
[----:B------:R-:W-:Y:S01]  /*c440*/  ISETP.GE.OR P3, PT, R6, UR4, P3 ;  /* 0x0000000406007c0c */ /* 0x000fe20009f66670 */
[----:B------:R-:W-:Y:S01]  /*c450*/  BSSY B0, `(.L_x_350) ;  /* 0x000001c000007945 */ /* 0x000fe20003800000 */
[----:B------:R-:W-:Y:S01]  /*c460*/  ISETP.GE.AND P2, PT, R0, R17, PT ;  /* 0x000000110000720c */ /* 0x000fe20003f46270 */
[----:B------:R-:W-:Y:S01]  /*c470*/  VIADD R0, R4, 0x38 ;  /* 0x0000003804007836 */ /* 0x000fe20000000000 */
[----:B------:R-:W-:Y:S02]  /*c480*/  P2R R26, PR, RZ, 0x8 ;  /* 0x00000008ff1a7803 */ /* 0x000fe40000000000 */
[C---:B------:R-:W-:Y:S02]  /*c490*/  ISETP.GE.OR P3, PT, R6.reuse, R21, P2 ;  /* 0x000000150600720c */ /* 0x040fe40001766670 */
[C---:B------:R-:W-:Y:S02]  /*c4a0*/  ISETP.GE.OR P6, PT, R6.reuse, UR4, P6 ;  /* 0x0000000406007c0c */ /* 0x040fe4000b7c6670 */
[----:B------:R-:W-:-:S02]  /*c4b0*/  ISETP.GE.OR P5, PT, R6, UR4, P5 ;  /* 0x0000000406007c0c */ /* 0x000fc4000afa6670 */
[C---:B------:R-:W-:Y:S02]  /*c4c0*/  ISETP.GE.OR P4, PT, R6.reuse, UR4, P4 ;  /* 0x0000000406007c0c */ /* 0x040fe4000a786670 */
[----:B------:R-:W-:Y:S02]  /*c4d0*/  P2R R20, PR, RZ, 0x40 ;  /* 0x00000040ff147803 */ /* 0x000fe40000000000 */
[----:B------:R-:W-:Y:S02]  /*c4e0*/  P2R R24, PR, RZ, 0x20 ;  /* 0x00000020ff187803 */ /* 0x000fe40000000000 */
[C---:B------:R-:W-:Y:S02]  /*c4f0*/  ISETP.GE.OR P0, PT, R6.reuse, UR4, P0 ;  /* 0x0000000406007c0c */ /* 0x040fe40008706670 */
[----:B------:R-:W-:Y:S02]  /*c500*/  P2R R25, PR, RZ, 0x10 ;  /* 0x00000010ff197803 */ /* 0x000fe40000000000 */
[----:B------:R-:W-:-:S02]  /*c510*/  ISETP.GE.OR P1, PT, R6, UR4, P1 ;  /* 0x0000000406007c0c */ /* 0x000fc40008f26670 */
[----:B------:R-:W-:Y:S01]  /*c520*/  ISETP.GE.OR P2, PT, R6, UR4, P2 ;  /* 0x0000000406007c0c */ /* 0x000fe20009746670 */
[----:B------:R-:W-:-:S12]  /*c530*/  @P3 BRA `(.L_x_351) ;  /* 0x0000000000343947 */ /* 0x000fd80003800000 */
        /* <DEDUP_REMOVED lines=13> */
.L_x_351:
[----:B------:R-:W-:Y:S05]  /*c610*/  BSYNC B0 ;  /* 0x0000000000007941 */ /* 0x000fea0003800000 */
.L_x_350:
[----:B------:R-:W-:Y:S01]  /*c620*/  ISETP.GE.AND P3, PT, R0, R17, PT ;  /* 0x000000110000720c */ /* 0x000fe20003f66270 */
[----:B---3--:R-:W-:Y:S01]  /*c630*/  IMAD R0, R18, UR9, RZ ;  /* 0x0000000912007c24 */ /* 0x008fe2000f8e02ff */
[----:B------:R-:W-:Y:S02]  /*c640*/  BSSY B0, `(.L_x_352) ;  /* 0x0000013000007945 */ /* 0x000fe40003800000 */
[C---:B------:R-:W-:Y:S01]  /*c650*/  ISETP.GE.OR P4, PT, R6.reuse, R21, P3 ;  /* 0x000000150600720c */ /* 0x040fe20001f86670 */
[----:B------:R-:W-:Y:S01]  /*c660*/  IMAD R19, R19, UR8, R0 ;  /* 0x0000000813137c24 */ /* 0x000fe2000f8e0200 */
[----:B------:R-:W-:Y:S01]  /*c670*/  ISETP.GE.OR P3, PT, R6, UR4, P3 ;  /* 0x0000000406007c0c */ /* 0x000fe20009f66670 */
        /* <DEDUP_REMOVED lines=15> */
.L_x_353:
[----:B------:R-:W-:Y:S05]  /*c770*/  BSYNC B0 ;  /* 0x0000000000007941 */ /* 0x000fea0003800000 */
.L_x_352:
[----:B------:R-:W-:Y:S01]  /*c780*/  ISETP.GE.AND P4, PT, R0, R17, PT ;  /* 0x000000110000720c */ /* 0x000fe20003f86270 */
[----:B------:R-:W-:Y:S01]  /*c790*/  IMAD.WIDE.U32 R10, R18, UR8, R6 ;  /* 0x00000008120a7c25 */ /* 0x000fe2000f8e0006 */
[----:B------:R-:W-:Y:S02]  /*c7a0*/  BSSY B0, `(.L_x_354) ;  /* 0x0000013000007945 */ /* 0x000fe40003800000 */
[----:B------:R-:W-:Y:S01]  /*c7b0*/  ISETP.GE.OR P5, PT, R6, R21, P4 ;  /* 0x000000150600720c */ /* 0x000fe200027a6670 */
[----:B------:R-:W-:Y:S01]  /*c7c0*/  VIADD R0, R4, 0x48 ;  /* 0x0000004804007836 */ /* 0x000fe20000000000 */
[----:B------:R-:W-:Y:S01]  /*c7d0*/  ISETP.GE.OR P4, PT, R6, UR4, P4 ;  /* 0x0000000406007c0c */ /* 0x000fe2000a786670 */
[----:B--234-:R-:W-:-:S10]  /*c7e0*/  IMAD.IADD R15, R11, 0x1, R19 ;  /* 0x000000010b0f7824 */ /* 0x01cfd400078e0213 */
[----:B------:R-:W-:Y:S05]  /*c7f0*/  @P5 BRA `(.L_x_355) ;  /* 0x0000000000345947 */ /* 0x000fea0003800000 */
[----:B------:R-:W-:Y:S01]  /*c800*/  IADD3 R19, P5, R2, 0x40, RZ ;  /* 0x0000004002137810 */ /* 0x000fe20007fbe0ff */
        /* <DEDUP_REMOVED lines=12> */
.L_x_355:
[----:B------:R-:W-:Y:S05]  /*c8d0*/  BSYNC B0 ;  /* 0x0000000000007941 */ /* 0x000fea0003800000 */
.L_x_354:
[----:B------:R-:W-:Y:S01]  /*c8e0*/  ISETP.GE.AND P6, PT, R0, R17, PT ;  /* 0x000000110000720c */ /* 0x000fe20003fc6270 */
[----:B-1----:R-:W-:Y:S01]  /*c8f0*/  IMAD R0, R22, UR7, RZ ;  /* 0x0000000716007c24 */ /* 0x002fe2000f8e02ff */
[----:B------:R-:W-:Y:S01]  /*c900*/  BSSY B0, `(.L_x_356) ;  /* 0x0000014000007945 */ /* 0x000fe20003800000 */
[----:B------:R-:W-:Y:S01]  /*c910*/  IMAD.MOV.U32 R14, RZ, RZ, R10 ;  /* 0x000000ffff0e7224 */ /* 0x000fe200078e000a */
[C---:B------:R-:W-:Y:S01]  /*c920*/  ISETP.GE.OR P5, PT, R6.reuse, R21, P6 ;  /* 0x000000150600720c */ /* 0x040fe200037a6670 */
[----:B------:R-:W-:Y:S01]  /*c930*/  IMAD R11, R23, UR6, R0 ;  /* 0x00000006170b7c24 */ /* 0x000fe2000f8e0200 */
[----:B------:R-:W-:Y:S01]  /*c940*/  ISETP.GE.OR P6, PT, R6, UR4, P6 ;  /* 0x0000000406007c0c */ /* 0x000fe2000b7c6670 */
[----:B------:R-:W-:-:S10]  /*c950*/  IMAD.WIDE.U32 R6, R22, UR6, R14 ;  /* 0x0000000616067c25 */ /* 0x000fd4000f8e000e */
[----:B------:R-:W-:Y:S05]  /*c960*/  @P5 BRA `(.L_x_357) ;  /* 0x0000000000345947 */ /* 0x000fea0003800000 */
[----:B------:R-:W-:Y:S01]  /*c970*/  IADD3 R9, P5, R2, 0x48, RZ ;  /* 0x0000004802097810 */ /* 0x000fe20007fbe0ff */
        /* <DEDUP_REMOVED lines=12> */
.L_x_357:
[----:B------:R-:W-:Y:S05]  /*ca40*/  BSYNC B0 ;  /* 0x0000000000007941 */ /* 0x000fea0003800000 */
.L_x_356:
[----:B------:R-:W-:Y:S01]  /*ca50*/  ISETP.NE.AND P5, PT, R20, RZ, PT ;  /* 0x000000ff1400720c */ /* 0x000fe20003fa5270 */
[----:B------:R-:W-:Y:S01]  /*ca60*/  BSSY B0, `(.L_x_358) ;  /* 0x000000d000007945 */ /* 0x000fe20003800000 */
[----:B-1----:R-:W-:-:S11]  /*ca70*/  IMAD.IADD R9, R7, 0x1, R11 ;  /* 0x0000000107097824 */ /* 0x002fd600078e020b */
[----:B------:R-:W-:Y:S05]  /*ca80*/  @P5 BRA `(.L_x_359) ;  /* 0x0000000000285947 */ /* 0x000fea0003800000 */
        /* <DEDUP_REMOVED lines=10> */
.L_x_359:
[----:B------:R-:W-:Y:S05]  /*cb30*/  BSYNC B0 ;  /* 0x0000000000007941 */ /* 0x000fea0003800000 */
.L_x_358:
[----:B------:R-:W-:Y:S01]  /*cb40*/  ISETP.NE.AND P5, PT, R24, RZ, PT ;  /* 0x000000ff1800720c */ /* 0x000fe20003fa5270 */
[----:B------:R-:W-:-:S12]  /*cb50*/  BSSY B0, `(.L_x_360) ;  /* 0x000000f000007945 */ /* 0x000fd80003800000 */
[----:B------:R-:W-:Y:S05]  /*cb60*/  @P5 BRA `(.L_x_361) ;  /* 0x0000000000345947 */ /* 0x000fea0003800000 */
[----:B-1----:R-:W-:Y:S01]  /*cb70*/  IADD3 R11, P5, R2, 0x8, RZ ;  /* 0x00000008020b7810 */ /* 0x002fe20007fbe0ff */
        /* <DEDUP_REMOVED lines=12> */
.L_x_361:
[----:B------:R-:W-:Y:S05]  /*cc40*/  BSYNC B0 ;  /* 0x0000000000007941 */ /* 0x000fea0003800000 */
.L_x_360:
[----:B------:R-:W-:Y:S01]  /*cc50*/  ISETP.NE.AND P5, PT, R25, RZ, PT ;  /* 0x000000ff1900720c */ /* 0x000fe20003fa5270 */
[----:B------:R-:W-:-:S12]  /*cc60*/  BSSY B0, `(.L_x_362) ;  /* 0x000000f000007945 */ /* 0x000fd80003800000 */
[----:B------:R-:W-:Y:S05]  /*cc70*/  @P5 BRA `(.L_x_363) ;  /* 0x0000000000345947 */ /* 0x000fea0003800000 */
[----:B-1-3--:R-:W-:Y:S01]  /*cc80*/  IADD3 R11, P5, R2, 0x10, RZ ;  /* 0x00000010020b7810 */ /* 0x00afe20007fbe0ff */
        /* <DEDUP_REMOVED lines=12> */
.L_x_363:
[----:B------:R-:W-:Y:S05]  /*cd50*/  BSYNC B0 ;  /* 0x0000000000007941 */ /* 0x000fea0003800000 */
.L_x_362:
[----:B------:R-:W-:Y:S01]  /*cd60*/  ISETP.NE.AND P5, PT, R26, RZ, PT ;  /* 0x000000ff1a00720c */ /* 0x000fe20003fa5270 */
[----:B------:R-:W-:-:S12]  /*cd70*/  BSSY B0, `(.L_x_364) ;  /* 0x000000f000007945 */ /* 0x000fd80003800000 */
[----:B------:R-:W-:Y:S05]  /*cd80*/  @P5 BRA `(.L_x_365) ;  /* 0x0000000000345947 */ /* 0x000fea0003800000 */
[----:B-1-34-:R-:W-:Y:S01]  /*cd90*/  IADD3 R11, P5, R2, 0x18, RZ ;  /* 0x00000018020b7810 */ /* 0x01afe20007fbe0ff */
        /* <DEDUP_REMOVED lines=12> */
.L_x_365:
[----:B------:R-:W-:Y:S05]  /*ce60*/  BSYNC B0 ;  /* 0x0000000000007941 */ /* 0x000fea0003800000 */
.L_x_364:
[----:B------:R-:W-:Y:S04]  /*ce70*/  BSSY B0, `(.L_x_366) ;  /* 0x000000f000007945 */ /* 0x000fe80003800000 */
        /* <DEDUP_REMOVED lines=14> */
.L_x_367:
[----:B------:R-:W-:Y:S05]  /*cf60*/  BSYNC B0 ;  /* 0x0000000000007941 */ /* 0x000fea0003800000 */
.L_x_366:
        /* <DEDUP_REMOVED lines=15> */
.L_x_369:
[----:B------:R-:W-:Y:S05]  /*d060*/  BSYNC B0 ;  /* 0x0000000000007941 */ /* 0x000fea0003800000 */
.L_x_368:
        /* <DEDUP_REMOVED lines=15> */
.L_x_371:
[----:B------:R-:W-:Y:S05]  /*d160*/  BSYNC B0 ;  /* 0x0000000000007941 */ /* 0x000fea0003800000 */
.L_x_370:
        /* <DEDUP_REMOVED lines=15> */
.L_x_373:
[----:B------:R-:W-:Y:S05]  /*d260*/  BSYNC B0 ;  /* 0x0000000000007941 */ /* 0x000fea0003800000 */
.L_x_372:
        /* <DEDUP_REMOVED lines=15> */
.L_x_375:
[----:B------:R-:W-:Y:S05]  /*d360*/  BSYNC B0 ;  /* 0x0000000000007941 */ /* 0x000fea0003800000 */
.L_x_374:
[----:B------:R-:W-:Y:S04]  /*d370*/  BSSY B0, `(.L_x_376) ;  /* 0x000000f000007945 */ /* 0x000fe80003800000 */
[----:B------:R-:W-:Y:S05]  /*d380*/  @P6 BRA `(.L_x_377) ;  /* 0x0000000000346947 */ /* 0x000fea0003800000 */
[----:B------:R-:W-:Y:S01]  /*d390*/  IADD3 R5, P0, R2, 0x48, RZ ;  /* 0x0000004802057810 */ /* 0x000fe20007f1e0ff */
[----:B------:R-:W-:Y:S01]  /*d3a0*/  ULDC.64 UR4, c[0x0][0x848] ;  /* 0x0002120000047ab9 */ /* 0x000fe20000000a00 */
[----:B------:R-:W-:-:S03]  /*d3b0*/  IMAD.MOV.U32 R2, RZ, RZ, R6 ;  /* 0x000000ffff027224 */ /* 0x000fc600078e0006 */
        /* <DEDUP_REMOVED lines=10> */
.L_x_377:
[----:B------:R-:W-:Y:S05]  /*d460*/  BSYNC B0 ;  /* 0x0000000000007941 */ /* 0x000fea0003800000 */
.L_x_376:
[----:B------:R-:W-:Y:S05]  /*d470*/  EXIT ;  /* 0x000000000000794d */ /* 0x000fea0003800000 */
.L_x_306:
[----:B------:R-:W-:-:S08]  /*d480*/  NOP ;  /* 0x0000000000007918 */ /* 0x000fd00000000000 */
[----:B------:R-:W1:-:S00]  /*d490*/  USETMAXREG.DEALLOC.CTAPOOL 0x18 ;  /* 0x00000018000079c8 */ /* 0x000e4000080e0500 */
[----:B-1----:R-:W-:Y:S01]  /*d4a0*/  LOP3.LUT R2, R2, 0x3, RZ, 0xc0, !PT ;  /* 0x0000000302027812 */ /* 0x002fe200078ec0ff */
[----:B------:R-:W-:Y:S05]  /*d4b0*/  BSSY B0, `(.L_x_378) ;  /* 0x00001af000007945 */ /* 0x000fea0003800000 */
        /* <DEDUP_REMOVED lines=9> */
[----:B------:R-:W1:Y:S01]  /*d550*/  S2UR UR9, SR_CTAID.X ;  /* 0x00000000000979c3 */ /* 0x000e620000002500 */
[----:B------:R-:W-:Y:S01]  /*d560*/  ULDC UR6, c[0x0][0x280] ;  /* 0x0000a00000067ab9 */ /* 0x000fe20000000800 */
[----:B------:R-:W-:Y:S01]  /*d570*/  ULDC UR4, c[0x0][0x290] ;  /* 0x0000a40000047ab9 */ /* 0x000fe20000000800 */
[----:B------:R-:W-:Y:S01]  /*d580*/  ULDC UR5, c[0x0][0x74c] ;  /* 0x0001d30000057ab9 */ /* 0x000fe20000000800 */
[----:B------:R-:W-:-:S04]  /*d590*/  UIADD3 UR7, UR6, 0x3f, URZ ;  /* 0x0000003f06077890 */ /* 0x000fc8000fffe03f */
[----:B------:R-:W2:Y:S01]  /*d5a0*/  S2UR UR20, SR_CTAID.Y ;  /* 0x00000000001479c3 */ /* 0x000ea20000002600 */
[----:B-1----:R-:W-:Y:S02]  /*d5b0*/  UIMAD UR11, UR9, 0x50, URZ ;  /* 0x00000050090b78a4 */ /* 0x002fe4000f8e023f */
[----:B------:R-:W-:Y:S02]  /*d5c0*/  ISETP.LE.AND P0, PT, RZ, UR9, PT ;  /* 0x00000009ff007c0c */ /* 0x000fe4000bf03270 */
[----:B------:R-:W-:-:S04]  /*d5d0*/  UIADD3 UR4, -UR4, UR11, UR6 ;  /* 0x0000000b04047290 */ /* 0x000fc8000fffe106 */
[----:B------:R-:W-:-:S04]  /*d5e0*/  UIADD3 UR4, UR4, -UR5, URZ ;  /* 0x8000000504047290 */ /* 0x000fc8000fffe03f */
[----:B------:R-:W-:-:S04]  /*d5f0*/  USHF.R.S32.HI UR5, URZ, 0x1f, UR4 ;  /* 0x0000001f3f057899 */ /* 0x000fc80008011404 */
[----:B------:R-:W-:Y:S02]  /*d600*/  ULEA.HI UR5, UR5, UR4, URZ, 0x6 ;  /* 0x0000000405057291 */ /* 0x000fe4000f8f303f */
[----:B------:R-:W-:Y:S02]  /*d610*/  USHF.R.S32.HI UR4, URZ, 0x1f, UR7 ;  /* 0x0000001f3f047899 */ /* 0x000fe40008011407 */
[----:B------:R-:W-:Y:S02]  /*d620*/  USHF.R.S32.HI UR5, URZ, 0x6, UR5 ;  /* 0x000000063f057899 */ /* 0x000fe40008011405 */
[----:B------:R-:W-:Y:S02]  /*d630*/  ULEA.HI UR4, UR4, UR7, URZ, 0x6 ;  /* 0x0000000704047291 */ /* 0x000fe4000f8f303f */
[----:B------:R-:W-:Y:S02]  /*d640*/  UISETP.LT.AND UP0, UPT, URZ, UR5, UPT ;  /* 0x000000053f00728c */ /* 0x000fe4000bf01270 */
[----:B------:R-:W-:-:S02]  /*d650*/  USHF.R.S32.HI UR4, URZ, 0x6, UR4 ;  /* 0x000000063f047899 */ /* 0x000fc40008011404 */
[----:B------:R-:W-:-:S04]  /*d660*/  USEL UR8, URZ, UR5, !UP0 ;  /* 0x000000053f087287 */ /* 0x000fc8000c000000 */
[----:B------:R-:W-:Y:S01]  /*d670*/  IMAD.U32 R10, RZ, RZ, UR4 ;  /* 0x00000004ff0a7e24 */ /* 0x000fe2000f8e00ff */
[----:B--2---:R-:W-:Y:S07]  /*d680*/  @!P0 BRA `(.L_x_381) ;  /* 0x0000000000248947 */ /* 0x004fee0003800000 */
[----:B------:R-:W1:Y:S01]  /*d690*/  LDC R3, c[0x0][0x748] ;  /* 0x0001d200ff037b82 */ /* 0x000e620000000800 */
[----:B------:R-:W-:Y:S01]  /*d6a0*/  UIMAD UR6, UR9, 0x50, UR6 ;  /* 0x00000050090678a4 */ /* 0x000fe2000f8e0206 */
[----:B------:R-:W-:-:S03]  /*d6b0*/  ULDC UR4, c[0x0][0x290] ;  /* 0x0000a40000047ab9 */ /* 0x000fc60000000800 */
[----:B------:R-:W-:-:S06]  /*d6c0*/  UIADD3 UR4, -UR4, 0x8f, UR6 ;  /* 0x0000008f04047890 */ /* 0x000fcc000fffe106 */
[----:B-1----:R-:W-:-:S05]  /*d6d0*/  VIADD R3, R3, UR4 ;  /* 0x0000000403037c36 */ /* 0x002fca0008000000 */
[----:B------:R-:W-:-:S04]  /*d6e0*/  SHF.R.S32.HI R4, RZ, 0x1f, R3 ;  /* 0x0000001fff047819 */ /* 0x000fc80000011403 */
[----:B------:R-:W-:-:S04]  /*d6f0*/  LEA.HI R4, R4, R3, RZ, 0x6 ;  /* 0x0000000304047211 */ /* 0x000fc800078f30ff */
[----:B------:R-:W-:-:S04]  /*d700*/  SHF.R.S32.HI R3, RZ, 0x6, R4 ;  /* 0x00000006ff037819 */ /* 0x000fc80000011404 */
[----:B------:R-:W-:-:S07]  /*d710*/  VIMNMX R10, R3, R10, PT ;  /* 0x0000000a030a7248 */ /* 0x000fce0003fe0100 */
.L_x_381:
[----:B------:R-:W-:Y:S01]  /*d720*/  ISETP.GT.AND P0, PT, R10, UR8, PT ;  /* 0x000000080a007c0c */ /* 0x000fe2000bf04270 */
[----:B------:R-:W-:-:S12]  /*d730*/  IMAD.MOV.U32 R11, RZ, RZ, 0x1 ;  /* 0x00000001ff0b7424 */ /* 0x000fd800078e00ff */
[----:B------:R-:W-:Y:S05]  /*d740*/  @!P0 BRA `(.L_x_380) ;  /* 0x0000001400888947 */ /* 0x000fea0003800000 */
[----:B------:R-:W-:Y:S01]  /*d750*/  USHF.R.S32.HI UR10, URZ, 0x1f, UR20 ;  /* 0x0000001f3f0a7899 */ /* 0x000fe20008011414 */
[----:B------:R-:W-:Y:S01]  /*d760*/  IMAD.U32 R4, RZ, RZ, UR8 ;  /* 0x00000008ff047e24 */ /* 0x000fe2000f8e00ff */
[----:B------:R-:W-:Y:S01]  /*d770*/  ULDC.64 UR6, c[0x0][0x718] ;  /* 0x0001c60000067ab9 */ /* 0x000fe20000000a00 */
[----:B------:R-:W-:Y:S01]  /*d780*/  ULDC.64 UR12, c[0x0][0x730] ;  /* 0x0001cc00000c7ab9 */ /* 0x000fe20000000a00 */
[----:B------:R-:W-:Y:S01]  /*d790*/  UIMAD.WIDE.U32 UR4, UR20, UR6, URZ ;  /* 0x00000006140472a5 */ /* 0x000fe2000f8e003f */
[----:B------:R-:W-:Y:S01]  /*d7a0*/  BSSY B1, `(.L_x_380) ;  /* 0x000015c000017945 */ /* 0x000fe20003800000 */
[----:B------:R-:W-:Y:S01]  /*d7b0*/  UIMAD UR6, UR10, UR6, URZ ;  /* 0x000000060a0672a4 */ /* 0x000fe2000f8e023f */
[----:B------:R-:W-:Y:S01]  /*d7c0*/  IMAD.MOV.U32 R2, RZ, RZ, RZ ;  /* 0x000000ffff027224 */ /* 0x000fe200078e00ff */
[----:B------:R-:W-:Y:S01]  /*d7d0*/  UIMAD UR10, UR10, UR12, URZ ;  /* 0x0000000c0a0a72a4 */ /* 0x000fe2000f8e023f */
[----:B------:R-:W-:Y:S01]  /*d7e0*/  IMAD.MOV.U32 R11, RZ, RZ, 0x1 ;  /* 0x00000001ff0b7424 */ /* 0x000fe200078e00ff */
[----:B------:R-:W-:-:S02]  /*d7f0*/  UIMAD UR9, UR20, UR7, UR6 ;  /* 0x00000007140972a4 */ /* 0x000fc4000f8e0206 */
[----:B------:R-:W-:Y:S02]  /*d800*/  UIMAD.WIDE.U32 UR6, UR20, UR12, URZ ;  /* 0x0000000c140672a5 */ /* 0x000fe4000f8e003f */
[----:B------:R-:W-:Y:S01]  /*d810*/  USHF.R.S32.HI UR39, URZ, 0x1f, UR21 ;  /* 0x0000001f3f277899 */ /* 0x000fe20008011415 */
[----:B------:R-:W-:Y:S01]  /*d820*/  ULDC UR12, c[0x0][0x2e8] ;  /* 0x0000ba00000c7ab9 */ /* 0x000fe20000000800 */
[----:B------:R-:W-:Y:S01]  /*d830*/  ULDC.64 UR30, c[0x0][0x720] ;  /* 0x0001c800001e7ab9 */ /* 0x000fe20000000a00 */
[----:B------:R-:W-:Y:S02]  /*d840*/  UISETP.NE.AND UP0, UPT, UR12, 0x1, UPT ;  /* 0x000000010c00788c */ /* 0x000fe4000bf05270 */
[----:B------:R-:W-:Y:S01]  /*d850*/  UIMAD UR46, UR39, UR30, URZ ;  /* 0x0000001e272e72a4 */ /* 0x000fe2000f8e023f */
[----:B------:R-:W-:Y:S01]  /*d860*/  ELECT P0, URZ, PT ;  /* 0x00000000003f782f */ /* 0x000fe20003800000 */
[----:B------:R-:W-:Y:S02]  /*d870*/  UIMAD UR10, UR20, UR13, UR10 ;  /* 0x0000000d140a72a4 */ /* 0x000fe4000f8e020a */
[----:B------:R-:W-:Y:S01]  /*d880*/  UIADD3 UR5, UR5, UR9, URZ ;  /* 0x0000000905057290 */ /* 0x000fe2000fffe03f */
[----:B------:R-:W-:Y:S01]  /*d890*/  ULDC.64 UR22, c[0x0][0x738] ;  /* 0x0001ce0000167ab9 */ /* 0x000fe20000000a00 */
[----:B------:R-:W-:-:S02]  /*d8a0*/  UIMAD UR46, UR21, UR31, UR46 ;  /* 0x0000001f152e72a4 */ /* 0x000fc4000f8e022e */
[----:B------:R-:W-:Y:S02]  /*d8b0*/  UIMAD UR39, UR39, UR22, URZ ;  /* 0x00000016272772a4 */ /* 0x000fe4000f8e023f */
[----:B------:R-:W-:Y:S02]  /*d8c0*/  UIADD3 UR7, UR7, UR10, URZ ;  /* 0x0000000a07077290 */ /* 0x000fe4000fffe03f */
[----:B------:R-:W-:Y:S02]  /*d8d0*/  UIMAD.WIDE.U32 UR30, UR21, UR30, UR4 ;  /* 0x0000001e151e72a5 */ /* 0x000fe4000f8e0004 */
[----:B------:R-:W-:Y:S01]  /*d8e0*/  UIMAD UR39, UR21, UR23, UR39 ;  /* 0x00000017152772a4 */ /* 0x000fe2000f8e0227 */
[----:B------:R-:W-:Y:S01]  /*d8f0*/  @UP0 ULDC UR4, c[0x0][0x2ec] ;  /* 0x0000bb0000040ab9 */ /* 0x000fe20000000800 */
[----:B------:R-:W-:Y:S02]  /*d900*/  UIMAD.WIDE.U32 UR22, UR21, UR22, UR6 ;  /* 0x00000016151672a5 */ /* 0x000fe4000f8e0006 */
[----:B------:R-:W-:Y:S01]  /*d910*/  UIMAD.WIDE.U32 UR4, UR20, UR4, URZ ;  /* 0x00000004140472a5 */ /* 0x000fe2000f8e003f */
[----:B------:R-:W-:Y:S01]  /*d920*/  @UP0 ULDC UR6, c[0x0][0x2f0] ;  /* 0x0000bc0000060ab9 */ /* 0x000fe20000000800 */
[----:B------:R-:W-:-:S02]  /*d930*/  UMOV UR12, UR20 ;  /* 0x00000014000c7c82 */ /* 0x000fc40008000000 */
[----:B------:R-:W-:Y:S01]  /*d940*/  @UP0 USHF.R.U32.HI UR12, URZ, UR6, UR5 ;  /* 0x000000063f0c0299 */ /* 0x000fe20008011605 */
[----:B------:R-:W-:Y:S11]  /*d950*/  @!P0 BRA `(.L_x_382) ;  /* 0x0000001400008947 */ /* 0x000ff60003800000 */
[----:B------:R-:W1:Y:S01]  /*d960*/  S2R R2, SR_CgaCtaId ;  /* 0x0000000000027919 */ /* 0x000e620000008800 */
[----:B------:R-:W-:-:S04]  /*d970*/  MOV R5, 0x400 ;  /* 0x0000040000057802 */ /* 0x000fc80000000f00 */
[----:B-1----:R-:W-:Y:S01]  /*d980*/  LEA R5, R2, R5, 0x18 ;  /* 0x0000000502057211 */ /* 0x002fe200078ec0ff */
[----:B------:R-:W-:-:S05]  /*d990*/  IMAD.MOV.U32 R2, RZ, RZ, 0x1 ;  /* 0x00000001ff027424 */ /* 0x000fca00078e00ff */
[----:B------:R-:W-:-:S04]  /*d9a0*/  SHF.L.U32 R2, R2, 0x1f, RZ ;  /* 0x0000001f02027819 */ /* 0x000fc800000006ff */
[----:B------:R-:W1:Y:S02]  /*d9b0*/  SYNCS.PHASECHK.TRANS64.TRYWAIT P0, [R5+URZ+0x31820], R2 ;  /* 0x03182002050075a7 */ /* 0x000e64000800017f */
[----:B-1----:R-:W-:Y:S05]  /*d9c0*/  @!P0 BRA `(.L_x_383) ;  /* 0x0000001400b88947 */ /* 0x002fea0003800000 */
.L_x_399:
[----:B------:R-:W-:Y:S01]  /*d9d0*/  ISETP.NE.AND P0, PT, R0, RZ, PT ;  /* 0x000000ff0000720c */ /* 0x000fe20003f05270 */
[----:B------:R-:W-:Y:S02]  /*d9e0*/  IMAD.U32 R8, RZ, RZ, UR31 ;  /* 0x0000001fff087e24 */ /* 0x000fe4000f8e00ff */
[----:B------:R-:W-:Y:S02]  /*d9f0*/  IMAD.U32 R6, RZ, RZ, UR23 ;  /* 0x00000017ff067e24 */ /* 0x000fe4000f8e00ff */
[----:B------:R-:W-:Y:S02]  /*da00*/  VIADD R8, R8, UR46 ;  /* 0x0000002e08087c36 */ /* 0x000fe40008000000 */
[----:B------:R-:W-:Y:S02]  /*da10*/  VIADD R6, R6, UR39 ;  /* 0x0000002706067c36 */ /* 0x000fe40008000000 */
[----:B------:R-:W-:-:S04]  /*da20*/  IMAD.MOV.U32 R7, RZ, RZ, 0x1 ;  /* 0x00000001ff077424 */ /* 0x000fc800078e00ff */
[----:B------:R-:W-:Y:S05]  /*da30*/  @P0 BRA `(.L_x_384) ;  /* 0x0000000000140947 */ /* 0x000fea0003800000 */
[----:B------:R-:W-:Y:S01]  /*da40*/  LOP3.LUT P1, RZ, R21, 0x1f, RZ, 0xc0, !PT ;  /* 0x0000001f15ff7812 */ /* 0x000fe2000782c0ff */
[----:B-1----:R-:W-:-:S04]  /*da50*/  IMAD.MOV.U32 R2, RZ, RZ, 0x8100 ;  /* 0x00008100ff027424 */ /* 0x002fc800078e00ff */
[----:B------:R2:W-:Y:S08]  /*da60*/  SYNCS.ARRIVE.TRANS64 RZ, [R5+URZ+0x31810], R2 ;  /* 0x0318100205ff79a7 */ /* 0x0005f0000800003f */
[----:B------:R-:W-:Y:S05]  /*da70*/  @!P1 BRA `(.L_x_384) ;  /* 0x0000000000049947 */ /* 0x000fea0003800000 */
[----:B------:R-:W-:Y:S01]  /*da80*/  BPT.TRAP 0x1 ;  /* 0x000000040000795c */ /* 0x000fe20000300000 */
.L_x_384:
[----:B-12---:R-:W1:Y:S01]  /*da90*/  LDC.64 R2, c[0x0][0x198] ;  /* 0x00006600ff027b82 */ /* 0x006e620000000a00 */
[----:B------:R-:W-:Y:S01]  /*daa0*/  R2UR UR38, R8 ;  /* 0x00000000082672ca */ /* 0x000fe200000e0000 */
[----:B------:R-:W-:Y:S01]  /*dab0*/  ULDC.64 UR14, c[0x0][0x700] ;  /* 0x0001c000000e7ab9 */ /* 0x000fe20000000a00 */
[----:B------:R-:W-:Y:S01]  /*dac0*/  R2UR UR19, R4 ;  /* 0x00000000041372ca */ /* 0x000fe200000e0000 */
[----:B------:R-:W-:Y:S01]  /*dad0*/  UMOV UR50, 0x0 ;  /* 0x0000000000327882 */ /* 0x000fe20000000000 */
[----:B------:R-:W-:Y:S01]  /*dae0*/  R2UR UR8, R5 ;  /* 0x00000000050872ca */ /* 0x000fe200000e0000 */
[----:B------:R-:W-:Y:S01]  /*daf0*/  UMOV UR51, 0x14f00000 ;  /* 0x14f0000000337882 */ /* 0x000fe20000000000 */
[----:B------:R-:W-:Y:S01]  /*db00*/  UMOV UR18, URZ ;  /* 0x0000003f00127c82 */ /* 0x000fe20008000000 */
        /* <DEDUP_REMOVED lines=8> */
[----:B------:R-:W-:Y:S01]  /*db90*/  USHF.L.U32 UR19, UR19, 0x6, URZ ;  /* 0x0000000613137899 */ /* 0x000fe2000800063f */
[----:B------:R-:W-:Y:S01]  /*dba0*/  IMAD.MOV.U32 R12, RZ, RZ, 0x14000 ;  /* 0x00014000ff0c7424 */ /* 0x000fe200078e00ff */
[----:B------:R-:W-:Y:S01]  /*dbb0*/  UIADD3 UR17, UR8, 0x31810, URZ ;  /* 0x0003181008117890 */ /* 0x000fe2000fffe03f */
[----:B------:R-:W-:Y:S01]  /*dbc0*/  VIADD R10, R10, 0xffffffff ;  /* 0xffffffff0a0a7836 */ /* 0x000fe20000000000 */
[----:B------:R-:W-:-:S02]  /*dbd0*/  UIADD3 UR9, UP0, UR19, UR30, URZ ;  /* 0x0000001e13097290 */ /* 0x000fc4000ff1e03f */
[----:B------:R-:W-:Y:S01]  /*dbe0*/  UIADD3 UR16, UR8, 0x14100, URZ ;  /* 0x0001410008107890 */ /* 0x000fe2000fffe03f */
[----:B-1----:R-:W-:Y:S01]  /*dbf0*/  IMAD.MOV.U32 R8, RZ, RZ, R2 ;  /* 0x000000ffff087224 */ /* 0x002fe200078e0002 */
[----:B------:R-:W-:Y:S02]  /*dc00*/  ULEA.HI.X.SX32 UR10, UR19, UR38, 0x1, UP0 ;  /* 0x00000026130a7291 */ /* 0x000fe400080f0e3f */
[----:B------:R-:W-:Y:S02]  /*dc10*/  ULEA UR54, UP0, UR9, UR14, 0x2 ;  /* 0x0000000e09367291 */ /* 0x000fe4000f80103f */
[C---:B------:R-:W-:Y:S01]  /*dc20*/  IADD3 R9, P1, R8.reuse, 0xf0, RZ ;  /* 0x000000f008097810 */ /* 0x040fe20007f3e0ff */
[----:B------:R-:W-:Y:S02]  /*dc30*/  UIADD3 UR40, UR8, 0x16100, URZ ;  /* 0x0001610008287890 */ /* 0x000fe4000fffe03f */
[----:B------:R-:W-:Y:S01]  /*dc40*/  UIADD3 UR32, UR8, 0x18100, URZ ;  /* 0x0001810008207890 */ /* 0x000fe2000fffe03f */
[----:B------:R-:W-:Y:S01]  /*dc50*/  R2UR UR48, R9 ;  /* 0x00000000093072ca */ /* 0x000fe200000e0000 */
[----:B------:R-:W-:Y:S01]  /*dc60*/  UIADD3 UR24, UR8, 0x1a100, URZ ;  /* 0x0001a10008187890 */ /* 0x000fe2000fffe03f */
[----:B------:R-:W-:Y:S01]  /*dc70*/  IADD3 R9, P2, R8, 0x2f0, RZ ;  /* 0x000002f008097810 */ /* 0x000fe20007f5e0ff */
[----:B------:R-:W-:-:S02]  /*dc80*/  UIADD3 UR52, UR8, 0x2c100, URZ ;  /* 0x0002c10008347890 */ /* 0x000fc4000fffe03f */
[----:B------:R-:W-:Y:S01]  /*dc90*/  ULEA.HI.X UR55, UR9, UR15, UR10, 0x2, UP0 ;  /* 0x0000000f09377291 */ /* 0x000fe200080f140a */
[----:B------:R-:W-:Y:S01]  /*dca0*/  R2UR UR4, R9 ;  /* 0x00000000090472ca */ /* 0x000fe200000e0000 */
[----:B------:R-:W-:Y:S01]  /*dcb0*/  UMOV UR41, UR17 ;  /* 0x0000001100297c82 */ /* 0x000fe20008000000 */
[----:B------:R-:W-:Y:S01]  /*dcc0*/  IADD3 R9, P3, R8, 0x3f0, RZ ;  /* 0x000003f008097810 */ /* 0x000fe20007f7e0ff */
[----:B------:R-:W-:Y:S01]  /*dcd0*/  UMOV UR43, UR19 ;  /* 0x00000013002b7c82 */ /* 0x000fe20008000000 */
[----:B------:R-:W-:Y:S01]  /*dce0*/  UMOV UR33, UR17 ;  /* 0x0000001100217c82 */ /* 0x000fe20008000000 */
[----:B------:R-:W-:Y:S01]  /*dcf0*/  UMOV UR35, UR19 ;  /* 0x0000001300237c82 */ /* 0x000fe20008000000 */
[----:B------:R-:W-:Y:S01]  /*dd00*/  R2UR UR6, R9 ;  /* 0x00000000090672ca */ /* 0x000fe200000e0000 */
[----:B------:R-:W-:Y:S01]  /*dd10*/  IMAD.MOV.U32 R9, RZ, RZ, R3 ;  /* 0x000000ffff097224 */ /* 0x000fe200078e0003 */
[----:B------:R-:W-:Y:S01]  /*dd20*/  UMOV UR29, UR21 ;  /* 0x00000015001d7c82 */ /* 0x000fe20008000000 */
[----:B------:R-:W-:Y:S01]  /*dd30*/  UMOV UR25, UR17 ;  /* 0x0000001100197c82 */ /* 0x000fe20008000000 */
[----:B------:R-:W-:Y:S01]  /*dd40*/  UMOV UR27, UR19 ;  /* 0x00000013001b7c82 */ /* 0x000fe20008000000 */
[--C-:B------:R-:W-:Y:S01]  /*dd50*/  IMAD.X R11, RZ, RZ, R9.reuse, P1 ;  /* 0x000000ffff0b7224 */ /* 0x100fe200008e0609 */
[----:B------:R-:W-:Y:S01]  /*dd60*/  UMOV UR9, 0x10 ;  /* 0x0000001000097882 */ /* 0x000fe20000000000 */
[----:B------:R-:W-:Y:S01]  /*dd70*/  UMOV UR53, UR17 ;  /* 0x0000001100357c82 */ /* 0x000fe20008000000 */
[----:B------:R-:W-:Y:S01]  /*dd80*/  UMOV UR13, UR21 ;  /* 0x00000015000d7c82 */ /* 0x000fe20008000000 */
[----:B------:R-:W-:Y:S01]  /*dd90*/  UMOV UR10, UR18 ;  /* 0x00000012000a7c82 */ /* 0x000fe20008000000 */
[----:B------:R-:W-:Y:S01]  /*dda0*/  R2UR UR49, R11 ;  /* 0x000000000b3172ca */ /* 0x000fe200000e0000 */
[--C-:B------:R-:W-:Y:S01]  /*ddb0*/  IMAD.X R11, RZ, RZ, R9.reuse, P2 ;  /* 0x000000ffff0b7224 */ /* 0x100fe200010e0609 */
[----:B------:R-:W-:Y:S01]  /*ddc0*/  UIADD3 UR56, UR8, 0x5000, URZ ;  /* 0x0000500008387890 */ /* 0x000fe2000fffe03f */
[----:B------:R-:W-:Y:S01]  /*ddd0*/  ISETP.GE.AND P1, PT, R4, R10, PT ;  /* 0x0000000a0400720c */ /* 0x000fe20003f26270 */
[----:B------:R-:W-:Y:S01]  /*dde0*/  UMOV UR58, 0x80 ;  /* 0x00000080003a7882 */ /* 0x000fe20000000000 */
[----:B------:R-:W-:Y:S01]  /*ddf0*/  UMOV UR59, UR11 ;  /* 0x0000000b003b7c82 */ /* 0x000fe20008000000 */
[----:B------:R-:W-:Y:S01]  /*de00*/  R2UR UR5, R11 ;  /* 0x000000000b0572ca */ /* 0x000fe200000e0000 */
[----:B------:R-:W-:Y:S01]  /*de10*/  IMAD.X R11, RZ, RZ, R9, P3 ;  /* 0x000000ffff0b7224 */ /* 0x000fe200018e0609 */
[----:B------:R-:W-:Y:S01]  /*de20*/  UMOV UR60, UR12 ;  /* 0x0000000c003c7c82 */ /* 0x000fe20008000000 */
[----:B------:R-:W-:-:S03]  /*de30*/  UMOV UR61, UR21 ;  /* 0x00000015003d7c82 */ /* 0x000fc60008000000 */
[----:B------:R-:W-:Y:S01]  /*de40*/  R2UR UR7, R11 ;  /* 0x000000000b0772ca */ /* 0x000fe200000e0000 */
[----:B------:R1:W-:Y:S01]  /*de50*/  UTMALDG.4D [UR16], [UR48], desc[UR50] ;  /* 0x00003210300075b4 */ /* 0x0003e20008019000 */
[----:B------:R-:W-:Y:S01]  /*de60*/  IMAD.MOV.U32 R11, RZ, RZ, 0x1 ;  /* 0x00000001ff0b7424 */ /* 0x000fe200078e00ff */
[----:B------:R2:W-:Y:S01]  /*de70*/  UTMALDG.4D [UR40], [UR48], desc[UR50] ;  /* 0x00003228300075b4 */ /* 0x0005e20008019000 */
[----:B------:R3:W-:Y:S01]  /*de80*/  UTMALDG.4D [UR32], [UR48], desc[UR50] ;  /* 0x00003220300075b4 */ /* 0x0007e20008019000 */
[----:B------:R-:W-:Y:S01]  /*de90*/  UTMALDG.4D [UR24], [UR48], desc[UR50] ;  /* 0x00003218300075b4 */ /* 0x000fe20008019000 */
[----:B-1----:R-:W-:Y:S01]  /*dea0*/  UMOV UR16, 0x0 ;  /* 0x0000000000107882 */ /* 0x002fe20000000000 */
[----:B------:R-:W-:Y:S01]  /*deb0*/  UMOV UR17, 0x10000000 ;  /* 0x1000000000117882 */ /* 0x000fe20000000000 */
[----:B------:R1:W-:Y:S01]  /*dec0*/  UBLKCP.S.G [UR52], [UR54], UR9 ;  /* 0x00000034360073ba */ /* 0x0003e20008000209 */
[----:B------:R4:W-:Y:S01]  /*ded0*/  SYNCS.ARRIVE.TRANS64 RZ, [R5+URZ+0x31800], R12 ;  /* 0x0318000c05ff79a7 */ /* 0x0009e2000800003f */
[----:B--2---:R-:W-:Y:S01]  /*dee0*/  UIADD3 UR40, UR8, 0xa000, URZ ;  /* 0x0000a00008287890 */ /* 0x004fe2000fffe03f */
[----:B------:R-:W-:Y:S01]  /*def0*/  UMOV UR43, UR11 ;  /* 0x0000000b002b7c82 */ /* 0x000fe20008000000 */
[----:B------:R-:W-:Y:S01]  /*df00*/  UMOV UR44, UR12 ;  /* 0x0000000c002c7c82 */ /* 0x000fe20008000000 */
[----:B------:R-:W-:Y:S01]  /*df10*/  UMOV UR42, UR18 ;  /* 0x00000012002a7c82 */ /* 0x000fe20008000000 */
[----:B---3--:R-:W-:Y:S01]  /*df20*/  UIADD3 UR32, UR8, 0xc800, URZ ;  /* 0x0000c80008207890 */ /* 0x008fe2000fffe03f */
[----:B----4-:R-:W-:Y:S01]  /*df30*/  IMAD.MOV.U32 R12, RZ, RZ, 0x1 ;  /* 0x00000001ff0c7424 */ /* 0x010fe200078e00ff */
[----:B------:R-:W-:Y:S01]  /*df40*/  UMOV UR34, 0x40 ;  /* 0x0000004000227882 */ /* 0x000fe20000000000 */
[----:B------:R-:W-:Y:S01]  /*df50*/  UMOV UR35, UR11 ;  /* 0x0000000b00237c82 */ /* 0x000fe20008000000 */
[----:B------:R-:W-:Y:S01]  /*df60*/  UMOV UR36, UR12 ;  /* 0x0000000c00247c82 */ /* 0x000fe20008000000 */
[----:B-1----:R-:W-:-:S02]  /*df70*/  UIADD3 UR9, UR8, 0x31800, URZ ;  /* 0x0003180008097890 */ /* 0x002fc4000fffe03f */
[----:B------:R-:W-:Y:S01]  /*df80*/  UIADD3 UR24, UR8, 0x2800, URZ ;  /* 0x0000280008187890 */ /* 0x000fe2000fffe03f */
[----:B------:R-:W-:Y:S01]  /*df90*/  UMOV UR26, 0x40 ;  /* 0x00000040001a7882 */ /* 0x000fe20000000000 */
[----:B------:R-:W-:Y:S01]  /*dfa0*/  UMOV UR27, UR11 ;  /* 0x0000000b001b7c82 */ /* 0x000fe20008000000 */
[----:B------:R-:W-:Y:S02]  /*dfb0*/  UMOV UR28, UR12 ;  /* 0x0000000c001c7c82 */ /* 0x000fe40008000000 */
[----:B------:R-:W-:Y:S01]  /*dfc0*/  UMOV UR25, UR9 ;  /* 0x0000000900197c82 */ /* 0x000fe20008000000 */
[----:B------:R-:W-:Y:S02]  /*dfd0*/  UIADD3 UR48, UR8, 0x7800, URZ ;  /* 0x0000780008307890 */ /* 0x000fe4000fffe03f */
[----:B------:R1:W-:Y:S01]  /*dfe0*/  UTMALDG.4D [UR8], [UR4], desc[UR16] ;  /* 0x00001008040075b4 */ /* 0x0003e20008019000 */
[----:B------:R-:W-:Y:S01]  /*dff0*/  UMOV UR57, UR9 ;  /* 0x0000000900397c82 */ /* 0x000fe20008000000 */
[----:B------:R-:W-:Y:S01]  /*e000*/  UMOV UR50, 0xc0 ;  /* 0x000000c000327882 */ /* 0x000fe20000000000 */
[----:B------:R-:W-:Y:S01]  /*e010*/  UMOV UR51, UR11 ;  /* 0x0000000b00337c82 */ /* 0x000fe20008000000 */
[----:B------:R-:W-:Y:S01]  /*e020*/  UMOV UR52, UR12 ;  /* 0x0000000c00347c82 */ /* 0x000fe20008000000 */
[----:B------:R-:W-:Y:S01]  /*e030*/  UMOV UR53, UR21 ;  /* 0x0000001500357c82 */ /* 0x000fe20008000000 */
[----:B------:R-:W-:Y:S01]  /*e040*/  UMOV UR49, UR9 ;  /* 0x0000000900317c82 */ /* 0x000fe20008000000 */
[----:B------:R-:W-:Y:S01]  /*e050*/  UMOV UR41, UR9 ;  /* 0x0000000900297c82 */ /* 0x000fe20008000000 */
[----:B------:R2:W-:Y:S01]  /*e060*/  UTMALDG.4D [UR24], [UR4], desc[UR16] ;  /* 0x00001018040075b4 */ /* 0x0005e20008019000 */
[----:B------:R-:W-:Y:S01]  /*e070*/  UMOV UR33, UR9 ;  /* 0x0000000900217c82 */ /* 0x000fe20008000000 */
[----:B------:R3:W-:Y:S01]  /*e080*/  UTMALDG.4D [UR56], [UR4], desc[UR16] ;  /* 0x00001038040075b4 */ /* 0x0007e20008019000 */
[----:B------:R3:W-:Y:S01]  /*e090*/  UTMALDG.4D [UR48], [UR4], desc[UR16] ;  /* 0x00001030040075b4 */ /* 0x0007e20008019000 */
[----:B-1----:R-:W-:Y:S01]  /*e0a0*/  UMOV UR10, 0xc0 ;  /* 0x000000c0000a7882 */ /* 0x002fe20000000000 */
[----:B------:R3:W-:Y:S01]  /*e0b0*/  UTMALDG.4D [UR40], [UR6], desc[UR16] ;  /* 0x00001028060075b4 */ /* 0x0007e20008019000 */
[----:B--2---:R-:W-:-:S02]  /*e0c0*/  UIADD3 UR24, UR8, 0xf000, URZ ;  /* 0x0000f00008187890 */ /* 0x004fc4000fffe03f */
[----:B------:R-:W-:Y:S01]  /*e0d0*/  UIADD3 UR8, UR8, 0x11800, URZ ;  /* 0x0001180008087890 */ /* 0x000fe2000fffe03f */
[----:B------:R-:W-:Y:S01]  /*e0e0*/  UMOV UR26, 0x80 ;  /* 0x00000080001a7882 */ /* 0x000fe20000000000 */
[----:B------:R3:W-:Y:S05]  /*e0f0*/  UTMALDG.4D [UR32], [UR6], desc[UR16] ;  /* 0x00001020060075b4 */ /* 0x0007ea0008019000 */
[----:B------:R3:W-:Y:S02]  /*e100*/  UTMALDG.4D [UR24], [UR6], desc[UR16] ;  /* 0x00001018060075b4 */ /* 0x0007e40008019000 */
[----:B------:R3:W-:Y:S02]  /*e110*/  UTMALDG.4D [UR8], [UR6], desc[UR16] ;  /* 0x00001008060075b4 */ /* 0x0007e40008019000 */
[----:B---3--:R-:W-:Y:S05]  /*e120*/  @P1 BRA `(.L_x_385) ;  /* 0x0000000800201947 */ /* 0x008fea0003800000 */
[----:B------:R-:W-:Y:S01]  /*e130*/  R2UR UR6, R6 ;  /* 0x00000000060672ca */ /* 0x000fe200000e0000 */
[----:B------:R-:W-:Y:S01]  /*e140*/  UIADD3 UR10, UR19, 0x40, URZ ;  /* 0x00000040130a7890 */ /* 0x000fe2000fffe03f */
[----:B------:R-:W-:Y:S01]  /*e150*/  IMAD.MOV.U32 R12, RZ, RZ, RZ ;  /* 0x000000ffff0c7224 */ /* 0x000fe200078e00ff */
[----:B------:R-:W-:Y:S01]  /*e160*/  UIADD3 UR5, UP1, UR19, UR22, URZ ;  /* 0x0000001613057290 */ /* 0x000fe2000ff3e03f */
[----:B------:R-:W-:Y:S01]  /*e170*/  LOP3.LUT R13, R21, 0x1f, RZ, 0xc0, !PT ;  /* 0x0000001f150d7812 */ /* 0x000fe200078ec0ff */
[----:B------:R-:W-:Y:S01]  /*e180*/  UIADD3 UR7, UP0, UR10, UR30, URZ ;  /* 0x0000001e0a077290 */ /* 0x000fe2000ff1e03f */
[----:B------:R-:W-:Y:S01]  /*e190*/  IMAD.MOV.U32 R11, RZ, RZ, 0x1 ;  /* 0x00000001ff0b7424 */ /* 0x000fe200078e00ff */
[----:B------:R-:W-:Y:S01]  /*e1a0*/  ULDC.64 UR8, c[0x0][0x728] ;  /* 0x0001ca0000087ab9 */ /* 0x000fe20000000a00 */
[----:B------:R-:W-:Y:S01]  /*e1b0*/  IMAD.MOV.U32 R7, RZ, RZ, 0x1 ;  /* 0x00000001ff077424 */ /* 0x000fe200078e00ff */
[----:B------:R-:W-:Y:S02]  /*e1c0*/  ULEA.HI.X.SX32 UR38, UR10, UR38, 0x1, UP0 ;  /* 0x000000260a267291 */ /* 0x000fe400080f0e3f */
[----:B------:R-:W-:Y:S01]  /*e1d0*/  IMAD.U32 R14, RZ, RZ, UR10 ;  /* 0x0000000aff0e7e24 */ /* 0x000fe2000f8e00ff */
[----:B------:R-:W-:-:S02]  /*e1e0*/  ULEA UR14, UP0, UR7, UR14, 0x2 ;  /* 0x0000000e070e7291 */ /* 0x000fc4000f80103f */
[----:B------:R-:W-:Y:S02]  /*e1f0*/  UIADD3.X UR6, URZ, UR6, URZ, UP1, !UPT ;  /* 0x000000063f067290 */ /* 0x000fe40008ffe43f */
[----:B------:R-:W-:Y:S02]  /*e200*/  ULEA UR4, UP1, UR5, UR8, 0x2 ;  /* 0x0000000805047291 */ /* 0x000fe4000f82103f */
[----:B------:R-:W-:Y:S01]  /*e210*/  ULEA.HI.X UR15, UR7, UR15, UR38, 0x2, UP0 ;  /* 0x0000000f070f7291 */ /* 0x000fe200080f1426 */
[----:B------:R-:W-:Y:S01]  /*e220*/  IMAD.U32 R16, RZ, RZ, UR14 ;  /* 0x0000000eff107e24 */ /* 0x000fe2000f8e00ff */
[----:B------:R-:W-:Y:S02]  /*e230*/  ULEA.HI.X UR5, UR5, UR9, UR6, 0x2, UP1 ;  /* 0x0000000905057291 */ /* 0x000fe400088f1406 */
[----:B------:R-:W-:Y:S02]  /*e240*/  IMAD.U32 R15, RZ, RZ, UR4 ;  /* 0x00000004ff0f7e24 */ /* 0x000fe4000f8e00ff */
[----:B------:R-:W-:-:S02]  /*e250*/  IMAD.U32 R18, RZ, RZ, UR15 ;  /* 0x0000000fff127e24 */ /* 0x000fc4000f8e00ff */
[----:B------:R-:W-:-:S07]  /*e260*/  IMAD.U32 R17, RZ, RZ, UR5 ;  /* 0x00000005ff117e24 */ /* 0x000fce000f8e00ff */
.L_x_390:
[----:B------:R-:W-:-:S04]  /*e270*/  SHF.L.U32 R8, R11, 0x1f, RZ ;  /* 0x0000001f0b087819 */ /* 0x000fc800000006ff */
[----:B------:R-:W1:Y:S02]  /*e280*/  SYNCS.PHASECHK.TRANS64.TRYWAIT P1, [R5+URZ+0x31838], R8 ;  /* 0x03183808050075a7 */ /* 0x000e64000802017f */
[----:B-1----:R-:W-:Y:S05]  /*e290*/  @!P1 BRA `(.L_x_386) ;  /* 0x0000000c00989947 */ /* 0x002fea0003800000 */
.L_x_400:
[----:B------:R-:W-:Y:S05]  /*e2a0*/  @P0 BRA `(.L_x_387) ;  /* 0x0000000000140947 */ /* 0x000fea0003800000 */
[----:B------:R-:W-:Y:S01]  /*e2b0*/  ISETP.NE.AND P1, PT, R13, RZ, PT ;  /* 0x000000ff0d00720c */ /* 0x000fe20003f25270 */
[----:B-1----:R-:W-:-:S04]  /*e2c0*/  IMAD.MOV.U32 R8, RZ, RZ, 0x8100 ;  /* 0x00008100ff087424 */ /* 0x002fc800078e00ff */
[----:B------:R2:W-:Y:S08]  /*e2d0*/  SYNCS.ARRIVE.TRANS64 RZ, [R5+URZ+0x31830], R8 ;  /* 0x0318300805ff79a7 */ /* 0x0005f0000800003f */
[----:B------:R-:W-:Y:S05]  /*e2e0*/  @!P1 BRA `(.L_x_387) ;  /* 0x0000000000049947 */ /* 0x000fea0003800000 */
[----:B------:R-:W-:Y:S01]  /*e2f0*/  BPT.TRAP 0x1 ;  /* 0x000000040000795c */ /* 0x000fe20000300000 */
.L_x_387:
[----:B-12---:R-:W-:Y:S01]  /*e300*/  IMAD.MOV.U32 R8, RZ, RZ, R2 ;  /* 0x000000ffff087224 */ /* 0x006fe200078e0002 */
[----:B------:R-:W-:Y:S01]  /*e310*/  R2UR UR19, R14 ;  /* 0x000000000e1372ca */ /* 0x000fe200000e0000 */
[----:B------:R-:W-:Y:S01]  /*e320*/  VIADD R12, R12, 0x1 ;  /* 0x000000010c0c7836 */ /* 0x000fe20000000000 */
[----:B------:R-:W-:Y:S01]  /*e330*/  R2UR UR14, R5 ;  /* 0x00000000050e72ca */ /* 0x000fe200000e0000 */
[----:B------:R-:W-:Y:S01]  /*e340*/  UMOV UR8, 0x0 ;  /* 0x0000000000087882 */ /* 0x000fe20000000000 */
[----:B------:R-:W-:Y:S01]  /*e350*/  IADD3 R9, P2, R8, 0x1f0, RZ ;  /* 0x000001f008097810 */ /* 0x000fe20007f5e0ff */
[----:B------:R-:W-:Y:S01]  /*e360*/  UMOV UR9, 0x14f00000 ;  /* 0x14f0000000097882 */ /* 0x000fe20000000000 */
[C---:B------:R-:W-:Y:S01]  /*e370*/  ISETP.NE.AND P1, PT, R12.reuse, 0x2, PT ;  /* 0x000000020c00780c */ /* 0x040fe20003f25270 */
[----:B------:R-:W-:Y:S01]  /*e380*/  UMOV UR18, URZ ;  /* 0x0000003f00127c82 */ /* 0x000fe20008000000 */
[----:B------:R-:W-:Y:S01]  /*e390*/  R2UR UR6, R9 ;  /* 0x00000000090672ca */ /* 0x000fe200000e0000 */
[----:B------:R-:W-:Y:S01]  /*e3a0*/  IMAD.MOV.U32 R9, RZ, RZ, R3 ;  /* 0x000000ffff097224 */ /* 0x000fe200078e0003 */
[----:B------:R-:W-:Y:S01]  /*e3b0*/  R2UR UR4, R15 ;  /* 0x000000000f0472ca */ /* 0x000fe200000e0000 */
[----:B------:R-:W-:Y:S01]  /*e3c0*/  UMOV UR34, 0x40 ;  /* 0x0000004000227882 */ /* 0x000fe20000000000 */
[----:B------:R-:W-:Y:S01]  /*e3d0*/  R2UR UR5, R17 ;  /* 0x00000000110572ca */ /* 0x000fe200000e0000 */
[----:B------:R-:W-:Y:S01]  /*e3e0*/  IMAD.X R19, RZ, RZ, R9, P2 ;  /* 0x000000ffff137224 */ /* 0x000fe200010e0609 */
[----:B------:R-:W-:Y:S01]  /*e3f0*/  UIADD3 UR19, UR19, -0x40, URZ ;  /* 0xffffffc013137890 */ /* 0x000fe2000fffe03f */
[----:B------:R-:W-:Y:S01]  /*e400*/  SEL R20, RZ, 0x1, P1 ;  /* 0x00000001ff147807 */ /* 0x000fe20000800000 */
[----:B------:R-:W-:Y:S01]  /*e410*/  UIADD3 UR16, UR14, 0x24100, URZ ;  /* 0x000241000e107890 */ /* 0x000fe2000fffe03f */
[----:B------:R-:W-:Y:S01]  /*e420*/  SEL R12, R12, RZ, P1 ;  /* 0x000000ff0c0c7207 */ /* 0x000fe20000800000 */
[----:B------:R-:W-:Y:S01]  /*e430*/  UIADD3 UR17, UR14, 0x31830, URZ ;  /* 0x000318300e117890 */ /* 0x000fe2000fffe03f */
[----:B------:R-:W-:Y:S01]  /*e440*/  R2UR UR7, R19 ;  /* 0x00000000130772ca */ /* 0x000fe200000e0000 */
[----:B------:R-:W-:Y:S01]  /*e450*/  UIADD3 UR32, UR14, 0x26100, URZ ;  /* 0x000261000e207890 */ /* 0x000fe2000fffe03f */
[----:B------:R-:W-:Y:S01]  /*e460*/  LOP3.LUT R7, R7, R20, RZ, 0x3c, !PT ;  /* 0x0000001407077212 */ /* 0x000fe200078e3cff */
[----:B------:R-:W-:Y:S01]  /*e470*/  UIADD3 UR24, UR14, 0x28100, URZ ;  /* 0x000281000e187890 */ /* 0x000fe2000fffe03f */
[----:B------:R-:W-:Y:S01]  /*e480*/  IMAD R19, R12, 0x8, R5 ;  /* 0x000000080c137824 */ /* 0x000fe200078e0205 */
        /* <DEDUP_REMOVED lines=8> */
[----:B------:R1:W-:Y:S01]  /*e510*/  UTMALDG.4D [UR16], [UR6], desc[UR8] ;  /* 0x00000810060075b4 */ /* 0x0003e20008019000 */
[----:B------:R-:W-:Y:S01]  /*e520*/  UMOV UR27, UR19 ;  /* 0x00000013001b7c82 */ /* 0x000fe20008000000 */
[----:B------:R-:W-:Y:S01]  /*e530*/  SHF.L.U32 R20, R7, 0x1f, RZ ;  /* 0x0000001f07147819 */ /* 0x000fe200000006ff */
[----:B------:R-:W-:Y:S01]  /*e540*/  UMOV UR10, 0x10 ;  /* 0x00000010000a7882 */ /* 0x000fe20000000000 */
[----:B------:R-:W-:Y:S01]  /*e550*/  UMOV UR15, UR17 ;  /* 0x00000011000f7c82 */ /* 0x000fe20008000000 */
[----:B------:R-:W-:Y:S01]  /*e560*/  ISETP.NE.AND P2, PT, R0, RZ, PT ;  /* 0x000000ff0000720c */ /* 0x000fe20003f45270 */
[----:B------:R2:W-:Y:S01]  /*e570*/  UTMALDG.4D [UR32], [UR6], desc[UR8] ;  /* 0x00000820060075b4 */ /* 0x0005e20008019000 */
[----:B------:R2:W-:Y:S01]  /*e580*/  UTMALDG.4D [UR24], [UR6], desc[UR8] ;  /* 0x00000818060075b4 */ /* 0x0005e20008019000 */
[----:B-1----:R-:W-:-:S02]  /*e590*/  UIADD3 UR16, UR14, 0x2a100, URZ ;  /* 0x0002a1000e107890 */ /* 0x002fc4000fffe03f */
[----:B------:R-:W-:Y:S01]  /*e5a0*/  UIADD3 UR14, UR14, 0x2c300, URZ ;  /* 0x0002c3000e0e7890 */ /* 0x000fe2000fffe03f */
[----:B------:R-:W-:-:S06]  /*e5b0*/  UMOV UR18, 0xc0 ;  /* 0x000000c000127882 */ /* 0x000fcc0000000000 */
[----:B------:R2:W-:Y:S02]  /*e5c0*/  UTMALDG.4D [UR16], [UR6], desc[UR8] ;  /* 0x00000810060075b4 */ /* 0x0005e40008019000 */
[----:B------:R2:W-:Y:S01]  /*e5d0*/  UBLKCP.S.G [UR14], [UR4], UR10 ;  /* 0x0000000e040073ba */ /* 0x0005e2000800020a */
[----:B------:R-:W1:Y:S02]  /*e5e0*/  SYNCS.PHASECHK.TRANS64.TRYWAIT P1, [R19+URZ+0x31820], R20 ;  /* 0x03182014130075a7 */ /* 0x000e64000802017f */
[----:B-12---:R-:W-:Y:S05]  /*e5f0*/  @!P1 BRA `(.L_x_388) ;  /* 0x0000000800d49947 */ /* 0x006fea0003800000 */
.L_x_402:
[----:B------:R-:W-:Y:S01]  /*e600*/  LOP3.LUT R11, R11, 0x1, RZ, 0x3c, !PT ;  /* 0x000000010b0b7812 */ /* 0x000fe200078e3cff */
[----:B------:R-:W-:Y:S06]  /*e610*/  @P2 BRA `(.L_x_389) ;  /* 0x0000000000142947 */ /* 0x000fec0003800000 */
[----:B------:R-:W-:Y:S01]  /*e620*/  ISETP.NE.AND P1, PT, R13, RZ, PT ;  /* 0x000000ff0d00720c */ /* 0x000fe20003f25270 */
[----:B-1----:R-:W-:-:S04]  /*e630*/  IMAD.MOV.U32 R20, RZ, RZ, 0x8100 ;  /* 0x00008100ff147424 */ /* 0x002fc800078e00ff */
[----:B------:R2:W-:Y:S08]  /*e640*/  SYNCS.ARRIVE.TRANS64 RZ, [R19+URZ+0x31810], R20 ;  /* 0x0318101413ff79a7 */ /* 0x0005f0000800003f */
[----:B------:R-:W-:Y:S05]  /*e650*/  @!P1 BRA `(.L_x_389) ;  /* 0x0000000000049947 */ /* 0x000fea0003800000 */
[----:B------:R-:W-:Y:S01]  /*e660*/  BPT.TRAP 0x1 ;  /* 0x000000040000795c */ /* 0x000fe20000300000 */
.L_x_389:
[----:B------:R-:W-:Y:S01]  /*e670*/  R2UR UR41, R19 ;  /* 0x00000000132972ca */ /* 0x000fe200000e0000 */
[----:B-12---:R-:W-:Y:S01]  /*e680*/  IMAD R19, R12, 0x8000, R5 ;  /* 0x000080000c137824 */ /* 0x006fe200078e0205 */
        /* <DEDUP_REMOVED lines=14> */
[----:B------:R-:W-:Y:S01]  /*e770*/  UMOV UR45, UR21 ;  /* 0x00000015002d7c82 */ /* 0x000fe20008000000 */
[----:B------:R-:W-:Y:S01]  /*e780*/  UMOV UR34, 0x40 ;  /* 0x0000004000227882 */ /* 0x000fe20000000000 */
[----:B------:R-:W-:Y:S01]  /*e790*/  R2UR UR5, R19 ;  /* 0x00000000130572ca */ /* 0x000fe200000e0000 */
[----:B------:R-:W-:Y:S01]  /*e7a0*/  IMAD R19, R12, 0x100, R5 ;  /* 0x000001000c137824 */ /* 0x000fe200078e0205 */
[----:B------:R-:W-:Y:S01]  /*e7b0*/  UIADD3 UR40, UR16, 0x14100, URZ ;  /* 0x0001410010287890 */ /* 0x000fe2000fffe03f */
[----:B------:R-:W-:Y:S01]  /*e7c0*/  IADD3 R15, P3, R15, 0x100, RZ ;  /* 0x000001000f0f7810 */ /* 0x000fe20007f7e0ff */
[----:B------:R-:W-:Y:S01]  /*e7d0*/  UIADD3 UR32, UR16, 0x16100, URZ ;  /* 0x0001610010207890 */ /* 0x000fe2000fffe03f */
[----:B------:R-:W-:Y:S01]  /*e7e0*/  IADD3 R16, P2, R16, 0x100, RZ ;  /* 0x0000010010107810 */ /* 0x000fe20007f5e0ff */
[----:B------:R-:W-:Y:S01]  /*e7f0*/  UIADD3 UR24, UR16, 0x18100, URZ ;  /* 0x0001810010187890 */ /* 0x000fe2000fffe03f */
[----:B------:R-:W-:Y:S01]  /*e800*/  R2UR UR8, R19 ;  /* 0x00000000130872ca */ /* 0x000fe200000e0000 */
[----:B------:R-:W-:Y:S01]  /*e810*/  UIADD3 UR16, UR16, 0x1a100, URZ ;  /* 0x0001a10010107890 */ /* 0x000fe2000fffe03f */
[----:B------:R-:W-:Y:S01]  /*e820*/  VIADD R14, R14, 0x40 ;  /* 0x000000400e0e7836 */ /* 0x000fe20000000000 */
        /* <DEDUP_REMOVED lines=10> */
[----:B------:R-:W-:Y:S01]  /*e8d0*/  UIADD3 UR8, UR8, 0x2c100, URZ ;  /* 0x0002c10008087890 */ /* 0x000fe2000fffe03f */
[----:B------:R-:W-:Y:S01]  /*e8e0*/  IMAD.X R17, RZ, RZ, R17, P3 ;  /* 0x000000ffff117224 */ /* 0x000fe200018e0611 */
[----:B------:R-:W-:Y:S01]  /*e8f0*/  UMOV UR18, 0xc0 ;  /* 0x000000c000127882 */ /* 0x000fe20000000000 */
[----:B------:R-:W-:Y:S01]  /*e900*/  UMOV UR19, UR43 ;  /* 0x0000002b00137c82 */ /* 0x000fe20008000000 */
[----:B------:R-:W-:Y:S01]  /*e910*/  UMOV UR17, UR41 ;  /* 0x0000002900117c82 */ /* 0x000fe20008000000 */
[----:B------:R-:W-:Y:S01]  /*e920*/  UMOV UR9, UR41 ;  /* 0x0000002900097c82 */ /* 0x000fe20008000000 */
[----:B------:R1:W-:Y:S01]  /*e930*/  UTMALDG.4D [UR32], [UR4], desc[UR6] ;  /* 0x00000620040075b4 */ /* 0x0003e20008019000 */
[----:B------:R-:W-:Y:S01]  /*e940*/  UMOV UR10, 0x10 ;  /* 0x00000010000a7882 */ /* 0x000fe20000000000 */
[----:B------:R-:W-:Y:S01]  /*e950*/  IMAD.X R18, RZ, RZ, R18, P2 ;  /* 0x000000ffff127224 */ /* 0x000fe200010e0612 */
[----:B------:R1:W-:Y:S01]  /*e960*/  UTMALDG.4D [UR24], [UR4], desc[UR6] ;  /* 0x00000618040075b4 */ /* 0x0003e20008019000 */
[----:B------:R1:W-:Y:S01]  /*e970*/  UTMALDG.4D [UR16], [UR4], desc[UR6] ;  /* 0x00000610040075b4 */ /* 0x0003e20008019000 */
[----:B------:R1:W-:Y:S02]  /*e980*/  UBLKCP.S.G [UR8], [UR14], UR10 ;  /* 0x000000080e0073ba */ /* 0x0003e4000800020a */
[----:B-1----:R-:W-:Y:S05]  /*e990*/  @!P1 BRA `(.L_x_390) ;  /* 0xfffffff800349947 */ /* 0x002fea000383ffff */
[----:B------:R-:W-:-:S07]  /*e9a0*/  VIADD R12, R12, 0x1 ;  /* 0x000000010c0c7836 */ /* 0x000fce0000000000 */
.L_x_385:
[----:B------:R-:W-:-:S04]  /*e9b0*/  SHF.L.U32 R0, R11, 0x1f, RZ ;  /* 0x0000001f0b007819 */ /* 0x000fc800000006ff */
[----:B------:R-:W1:Y:S02]  /*e9c0*/  SYNCS.PHASECHK.TRANS64.TRYWAIT P1, [R5+URZ+0x31838], R0 ;  /* 0x03183800050075a7 */ /* 0x000e64000802017f */
[----:B-1----:R-:W-:Y:S05]  /*e9d0*/  @!P1 BRA `(.L_x_391) ;  /* 0x0000000400f49947 */ /* 0x002fea0003800000 */
.L_x_403:
[----:B------:R-:W-:Y:S05]  /*e9e0*/  @P0 BRA `(.L_x_392) ;  /* 0x0000000000140947 */ /* 0x000fea0003800000 */
[----:B------:R-:W-:Y:S01]  /*e9f0*/  LOP3.LUT P0, RZ, R21, 0x1f, RZ, 0xc0, !PT ;  /* 0x0000001f15ff7812 */ /* 0x000fe2000780c0ff */
[----:B-1----:R-:W-:-:S04]  /*ea00*/  IMAD.MOV.U32 R0, RZ, RZ, 0x8100 ;  /* 0x00008100ff007424 */ /* 0x002fc800078e00ff */
[----:B------:R2:W-:Y:S08]  /*ea10*/  SYNCS.ARRIVE.TRANS64 RZ, [R5+URZ+0x31830], R0 ;  /* 0x0318300005ff79a7 */ /* 0x0005f0000800003f */
[----:B------:R-:W-:Y:S05]  /*ea20*/  @!P0 BRA `(.L_x_392) ;  /* 0x0000000000048947 */ /* 0x000fea0003800000 */
[----:B------:R-:W-:Y:S01]  /*ea30*/  BPT.TRAP 0x1 ;  /* 0x000000040000795c */ /* 0x000fe20000300000 */
.L_x_392:
[----:B------:R-:W-:Y:S01]  /*ea40*/  R2UR UR43, R4 ;  /* 0x00000000042b72ca */ /* 0x000fe200000e0000 */
[----:B------:R-:W-:Y:S01]  /*ea50*/  ULDC.64 UR8, c[0x0][0x728] ;  /* 0x0001ca0000087ab9 */ /* 0x000fe20000000a00 */
[----:B------:R-:W-:Y:S01]  /*ea60*/  R2UR UR5, R6 ;  /* 0x00000000060572ca */ /* 0x000fe200000e0000 */
[----:B------:R-:W-:Y:S01]  /*ea70*/  UMOV UR42, URZ ;  /* 0x0000003f002a7c82 */ /* 0x000fe20008000000 */
[----:B------:R-:W-:Y:S01]  /*ea80*/  IADD3 R8, P0, R8, 0x1f0, RZ ;  /* 0x000001f008087810 */ /* 0x000fe20007f1e0ff */
[----:B------:R-:W-:Y:S01]  /*ea90*/  UMOV UR44, UR20 ;  /* 0x00000014002c7c82 */ /* 0x000fe20008000000 */
[----:B------:R-:W-:Y:S01]  /*eaa0*/  R2UR UR14, R5 ;  /* 0x00000000050e72ca */ /* 0x000fe200000e0000 */
[----:B------:R-:W-:Y:S01]  /*eab0*/  UMOV UR45, UR21 ;  /* 0x00000015002d7c82 */ /* 0x000fe20008000000 */
[----:B------:R-:W-:Y:S01]  /*eac0*/  R2UR UR6, R8 ;  /* 0x00000000080672ca */ /* 0x000fe200000e0000 */
[----:B------:R-:W-:Y:S01]  /*ead0*/  IMAD.X R9, RZ, RZ, R9, P0 ;  /* 0x000000ffff097224 */ /* 0x000fe200000e0609 */
[----:B------:R-:W-:Y:S01]  /*eae0*/  UMOV UR34, 0x40 ;  /* 0x0000004000227882 */ /* 0x000fe20000000000 */
[----:B------:R-:W-:Y:S01]  /*eaf0*/  UMOV UR36, UR20 ;  /* 0x0000001400247c82 */ /* 0x000fe20008000000 */
[----:B------:R-:W-:Y:S01]  /*eb00*/  UMOV UR37, UR21 ;  /* 0x0000001500257c82 */ /* 0x000fe20008000000 */
[----:B------:R-:W-:Y:S01]  /*eb10*/  USHF.L.U32 UR43, UR43, 0x6, URZ ;  /* 0x000000062b2b7899 */ /* 0x000fe2000800063f */
[----:B------:R-:W-:Y:S01]  /*eb20*/  R2UR UR7, R9 ;  /* 0x00000000090772ca */ /* 0x000fe200000e0000 */
[----:B------:R-:W-:Y:S01]  /*eb30*/  UMOV UR26, 0x80 ;  /* 0x00000080001a7882 */ /* 0x000fe20000000000 */
[----:B------:R-:W-:Y:S01]  /*eb40*/  UMOV UR28, UR20 ;  /* 0x00000014001c7c82 */ /* 0x000fe20008000000 */
[----:B------:R-:W-:Y:S01]  /*eb50*/  UIADD3 UR10, UP0, UR43, UR22, URZ ;  /* 0x000000162b0a7290 */ /* 0x000fe2000ff1e03f */
[C---:B------:R-:W-:Y:S01]  /*eb60*/  ISETP.NE.AND P0, PT, R12.reuse, 0x2, PT ;  /* 0x000000020c00780c */ /* 0x040fe20003f05270 */
[----:B------:R-:W-:Y:S01]  /*eb70*/  UIADD3 UR40, UR14, 0x24100, URZ ;  /* 0x000241000e287890 */ /* 0x000fe2000fffe03f */
[----:B------:R-:W-:Y:S01]  /*eb80*/  LOP3.LUT R11, R11, 0x1, RZ, 0x3c, !PT ;  /* 0x000000010b0b7812 */ /* 0x000fe200078e3cff */
[----:B------:R-:W-:Y:S01]  /*eb90*/  ULEA.HI.X.SX32 UR5, UR43, UR5, 0x1, UP0 ;  /* 0x000000052b057291 */ /* 0x000fe200080f0e3f */
[----:B-12---:R-:W-:Y:S01]  /*eba0*/  SEL R0, RZ, 0x1, P0 ;  /* 0x00000001ff007807 */ /* 0x006fe20000000000 */
[----:B------:R-:W-:Y:S01]  /*ebb0*/  ULEA UR4, UP0, UR10, UR8, 0x2 ;  /* 0x000000080a047291 */ /* 0x000fe2000f80103f */
[----:B------:R-:W-:Y:S01]  /*ebc0*/  SEL R2, R12, RZ, P0 ;  /* 0x000000ff0c027207 */ /* 0x000fe20000000000 */
[----:B------:R-:W-:Y:S01]  /*ebd0*/  UIADD3 UR41, UR14, 0x31830, URZ ;  /* 0x000318300e297890 */ /* 0x000fe2000fffe03f */
[----:B------:R-:W-:Y:S01]  /*ebe0*/  LOP3.LUT R7, R7, R0, RZ, 0x3c, !PT ;  /* 0x0000000007077212 */ /* 0x000fe200078e3cff */
[----:B------:R-:W-:-:S02]  /*ebf0*/  UIADD3 UR32, UR14, 0x26100, URZ ;  /* 0x000261000e207890 */ /* 0x000fc4000fffe03f */
[----:B------:R-:W-:Y:S02]  /*ec00*/  UIADD3 UR24, UR14, 0x28100, URZ ;  /* 0x000281000e187890 */ /* 0x000fe4000fffe03f */
[----:B------:R-:W-:Y:S02]  /*ec10*/  UIADD3 UR16, UR14, 0x2a100, URZ ;  /* 0x0002a1000e107890 */ /* 0x000fe4000fffe03f */
[----:B------:R-:W-:Y:S02]  /*ec20*/  ULEA.HI.X UR5, UR10, UR9, UR5, 0x2, UP0 ;  /* 0x000000090a057291 */ /* 0x000fe400080f1405 */
[----:B------:R-:W-:Y:S01]  /*ec30*/  UIADD3 UR14, UR14, 0x2c300, URZ ;  /* 0x0002c3000e0e7890 */ /* 0x000fe2000fffe03f */
[----:B------:R-:W-:Y:S01]  /*ec40*/  UMOV UR8, 0x0 ;  /* 0x0000000000087882 */ /* 0x000fe20000000000 */
[----:B------:R-:W-:Y:S01]  /*ec50*/  UMOV UR9, 0x14f00000 ;  /* 0x14f0000000097882 */ /* 0x000fe20000000000 */
[----:B------:R-:W-:Y:S01]  /*ec60*/  UMOV UR33, UR41 ;  /* 0x0000002900217c82 */ /* 0x000fe20008000000 */
[----:B------:R-:W-:Y:S01]  /*ec70*/  UMOV UR35, UR43 ;  /* 0x0000002b00237c82 */ /* 0x000fe20008000000 */
[----:B------:R-:W-:Y:S01]  /*ec80*/  UMOV UR29, UR21 ;  /* 0x00000015001d7c82 */ /* 0x000fe20008000000 */
[----:B------:R1:W-:Y:S01]  /*ec90*/  UTMALDG.4D [UR40], [UR6], desc[UR8] ;  /* 0x00000828060075b4 */ /* 0x0003e20008019000 */
[----:B------:R-:W-:Y:S01]  /*eca0*/  UMOV UR25, UR41 ;  /* 0x0000002900197c82 */ /* 0x000fe20008000000 */
[----:B------:R-:W-:Y:S01]  /*ecb0*/  UMOV UR27, UR43 ;  /* 0x0000002b001b7c82 */ /* 0x000fe20008000000 */
[----:B------:R-:W-:Y:S01]  /*ecc0*/  UMOV UR18, 0xc0 ;  /* 0x000000c000127882 */ /* 0x000fe20000000000 */
[----:B------:R-:W-:Y:S01]  /*ecd0*/  UMOV UR17, UR41 ;  /* 0x0000002900117c82 */ /* 0x000fe20008000000 */
[----:B------:R-:W-:Y:S01]  /*ece0*/  UMOV UR19, UR43 ;  /* 0x0000002b00137c82 */ /* 0x000fe20008000000 */
[----:B------:R-:W-:Y:S01]  /*ecf0*/  UMOV UR15, UR41 ;  /* 0x00000029000f7c82 */ /* 0x000fe20008000000 */
[----:B------:R-:W-:Y:S01]  /*ed00*/  UMOV UR10, 0x10 ;  /* 0x00000010000a7882 */ /* 0x000fe20000000000 */
[----:B------:R1:W-:Y:S01]  /*ed10*/  UTMALDG.4D [UR32], [UR6], desc[UR8] ;  /* 0x00000820060075b4 */ /* 0x0003e20008019000 */
[----:B------:R1:W-:Y:S01]  /*ed20*/  UTMALDG.4D [UR24], [UR6], desc[UR8] ;  /* 0x00000818060075b4 */ /* 0x0003e20008019000 */
[----:B------:R1:W-:Y:S01]  /*ed30*/  UTMALDG.4D [UR16], [UR6], desc[UR8] ;  /* 0x00000810060075b4 */ /* 0x0003e20008019000 */
[----:B------:R1:W-:Y:S02]  /*ed40*/  UBLKCP.S.G [UR14], [UR4], UR10 ;  /* 0x0000000e040073ba */ /* 0x0003e4000800020a */
[----:B-1----:R-:W-:Y:S01]  /*ed50*/  NOP ;  /* 0x0000000000007918 */ /* 0x002fe20000000000 */
.L_x_382:
[----:B------:R-:W-:Y:S05]  /*ed60*/  BSYNC B1 ;  /* 0x0000000000017941 */ /* 0x000fea0003800000 */
.L_x_380:
[----:B------:R-:W-:-:S03]  /*ed70*/  UMOV UR4, 0xffffffff ;  /* 0xffffffff00047882 */ /* 0x000fc60000000000 */
[----:B------:R-:W-:Y:S05]  /*ed80*/  BRA.DIV UR4, `(.L_x_393) ;  /* 0x00000006041c7947 */ /* 0x000fea000b800000 */
[----:B------:R-:W-:-:S13]  /*ed90*/  ELECT P6, URZ, PT ;  /* 0x00000000003f782f */ /* 0x000fda00038c0000 */
.L_x_406:
[----:B------:R-:W-:Y:S05]  /*eda0*/  @!P6 BRA `(.L_x_379) ;  /* 0x00000000007ce947 */ /* 0x000fea0003800000 */
[----:B------:R-:W2:Y:S02]  /*edb0*/  LDL R0, [R1] ;  /* 0x0000000001007983 */ /* 0x000ea40000100800 */
[----:B--2---:R-:W-:-:S13]  /*edc0*/  R2UR UR4, R0 ;  /* 0x00000000000472ca */ /* 0x004fda00000e0000 */
[----:B------:R-:W-:-:S06]  /*edd0*/  ULOP3.LUT UR4, UR4, 0x2, URZ, 0xfc, !UPT ;  /* 0x0000000204047892 */ /* 0x000fcc000f8efc3f */
[----:B------:R-:W-:-:S05]  /*ede0*/  IMAD.U32 R0, RZ, RZ, UR4 ;  /* 0x00000004ff007e24 */ /* 0x000fca000f8e00ff */
[----:B------:R-:W-:-:S13]  /*edf0*/  ISETP.NE.AND P1, PT, R0, 0x3, PT ;  /* 0x000000030000780c */ /* 0x000fda0003f25270 */
[----:B------:R-:W-:Y:S05]  /*ee00*/  @!P1 BRA `(.L_x_394) ;  /* 0x0000000000049947 */ /* 0x000fea0003800000 */
[----:B------:R-:W-:Y:S01]  /*ee10*/  BPT.TRAP 0x1 ;  /* 0x000000040000795c */ /* 0x000fe20000300000 */
.L_x_394:
        /* <DEDUP_REMOVED lines=8> */
.L_x_407:
        /* <DEDUP_REMOVED lines=9> */
.L_x_408:
[----:B------:R-:W-:Y:S05]  /*ef30*/  @!P1 BRA `(.L_x_397) ;  /* 0x0000000000049947 */ /* 0x000fea0003800000 */
[----:B------:R-:W-:Y:S01]  /*ef40*/  BPT.TRAP 0x1 ;  /* 0x000000040000795c */ /* 0x000fe20000300000 */
.L_x_397:
[----:B------:R-:W-:-:S07]  /*ef50*/  SHF.L.U32 R11, R11, 0x1f, RZ ;  /* 0x0000001f0b0b7819 */ /* 0x000fce00000006ff */
.L_x_398:
[----:B--2---:R2:W3:Y:S02]  /*ef60*/  SYNCS.PHASECHK.TRANS64.TRYWAIT P0, [R4+URZ+0x31838], R11 ;  /* 0x0318380b040075a7 */ /* 0x0044e4000800017f */
[----:B---3--:R-:W-:Y:S05]  /*ef70*/  @!P0 NANOSLEEP.SYNCS 0x989680 ;  /* 0x009896800000895d */ /* 0x008fea0003900000 */
[----:B------:R-:W3:Y:S02]  /*ef80*/  @!P0 SYNCS.PHASECHK.TRANS64 P0, [R4+URZ+0x31838], R11 ;  /* 0x0318380b040085a7 */ /* 0x000ee4000800007f */
[----:B---3--:R-:W-:Y:S05]  /*ef90*/  @!P0 BRA `(.L_x_398) ;  /* 0xfffffffc00f08947 */ /* 0x008fea000383ffff */
.L_x_379:
[----:B------:R-:W-:Y:S05]  /*efa0*/  BSYNC B0 ;  /* 0x0000000000007941 */ /* 0x000fea0003800000 */
.L_x_378:
[----:B------:R-:W-:Y:S05]  /*efb0*/  EXIT ;  /* 0x000000000000794d */ /* 0x000fea0003800000 */
.L_x_311:
[----:B-1----:R1:W2:Y:S02]  /*efc0*/  SYNCS.PHASECHK.TRANS64.TRYWAIT P0, [R17+URZ+0x31800], R8 ;  /* 0x03180008110075a7 */ /* 0x0022a4000800017f */
[----:B--2---:R-:W-:Y:S05]  /*efd0*/  @!P0 NANOSLEEP.SYNCS 0x989680 ;  /* 0x009896800000895d */ /* 0x004fea0003900000 */
[----:B------:R-:W2:Y:S02]  /*efe0*/  @!P0 SYNCS.PHASECHK.TRANS64 P0, [R17+URZ+0x31800], R8 ;  /* 0x03180008110085a7 */ /* 0x000ea4000800007f */
[----:B--2---:R-:W-:Y:S05]  /*eff0*/  @!P0 BRA `(.L_x_311) ;  /* 0xfffffffc00f08947 */ /* 0x004fea000383ffff */
[----:B------:R-:W-:Y:S05]  /*f000*/  BRA `(.L_x_310) ;  /* 0xffffff1c008c7947 */ /* 0x000fea000383ffff */
.L_x_315:
[----:B--2---:R2:W3:Y:S02]  /*f010*/  SYNCS.PHASECHK.TRANS64.TRYWAIT P0, [R16+URZ+0x31810], R9 ;  /* 0x03181009100075a7 */ /* 0x0044e4000800017f */
[----:B---3--:R-:W-:Y:S05]  /*f020*/  @!P0 NANOSLEEP.SYNCS 0x989680 ;  /* 0x009896800000895d */ /* 0x008fea0003900000 */
[----:B------:R-:W3:Y:S02]  /*f030*/  @!P0 SYNCS.PHASECHK.TRANS64 P0, [R16+URZ+0x31810], R9 ;  /* 0x03181009100085a7 */ /* 0x000ee4000800007f */
[----:B---3--:R-:W-:Y:S05]  /*f040*/  @!P0 BRA `(.L_x_315) ;  /* 0xfffffffc00f08947 */ /* 0x008fea000383ffff */
[----:B------:R-:W-:Y:S05]  /*f050*/  BRA `(.L_x_314) ;  /* 0xffffff2800087947 */ /* 0x000fea000383ffff */
.L_x_319:
[----:B------:R1:W1:Y:S02]  /*f060*/  SYNCS.PHASECHK.TRANS64.TRYWAIT P0, [R17+URZ+0x31830], R10 ;  /* 0x0318300a110075a7 */ /* 0x000264000800017f */
[----:B-1----:R-:W-:Y:S05]  /*f070*/  @!P0 NANOSLEEP.SYNCS 0x989680 ;  /* 0x009896800000895d */ /* 0x002fea0003900000 */
[----:B------:R-:W1:Y:S02]  /*f080*/  @!P0 SYNCS.PHASECHK.TRANS64 P0, [R17+URZ+0x31830], R10 ;  /* 0x0318300a110085a7 */ /* 0x000e64000800007f */
[----:B-1----:R-:W-:Y:S05]  /*f090*/  @!P0 BRA `(.L_x_319) ;  /* 0xfffffffc00f08947 */ /* 0x002fea000383ffff */
[----:B------:R-:W-:Y:S05]  /*f0a0*/  BRA `(.L_x_318) ;  /* 0xffffff4c00907947 */ /* 0x000fea000383ffff */
.L_x_383:
[----:B-1----:R1:W2:Y:S02]  /*f0b0*/  SYNCS.PHASECHK.TRANS64.TRYWAIT P0, [R5+URZ+0x31820], R2 ;  /* 0x03182002050075a7 */ /* 0x0022a4000800017f */
[----:B--2---:R-:W-:Y:S05]  /*f0c0*/  @!P0 NANOSLEEP.SYNCS 0x989680 ;  /* 0x009896800000895d */ /* 0x004fea0003900000 */
[----:B------:R-:W2:Y:S02]  /*f0d0*/  @!P0 SYNCS.PHASECHK.TRANS64 P0, [R5+URZ+0x31820], R2 ;  /* 0x03182002050085a7 */ /* 0x000ea4000800007f */
[----:B--2---:R-:W-:Y:S05]  /*f0e0*/  @!P0 BRA `(.L_x_383) ;  /* 0xfffffffc00f08947 */ /* 0x004fea000383ffff */
[----:B------:R-:W-:Y:S05]  /*f0f0*/  BRA `(.L_x_399) ;  /* 0xffffffe800347947 */ /* 0x000fea000383ffff */
.L_x_386:
[----:B-1----:R1:W2:Y:S02]  /*f100*/  SYNCS.PHASECHK.TRANS64.TRYWAIT P1, [R5+URZ+0x31838], R8 ;  /* 0x03183808050075a7 */ /* 0x0022a4000802017f */
[----:B--2---:R-:W-:Y:S05]  /*f110*/  @!P1 NANOSLEEP.SYNCS 0x989680 ;  /* 0x009896800000995d */ /* 0x004fea0003900000 */
[----:B------:R-:W2:Y:S02]  /*f120*/  @!P1 SYNCS.PHASECHK.TRANS64 P1, [R5+URZ+0x31838], R8 ;  /* 0x03183808050095a7 */ /* 0x000ea4000802007f */
[----:B--2---:R-:W-:Y:S05]  /*f130*/  @!P1 BRA `(.L_x_386) ;  /* 0xfffffffc00f09947 */ /* 0x004fea000383ffff */
[----:B------:R-:W-:Y:S05]  /*f140*/  BRA `(.L_x_400) ;  /* 0xfffffff000547947 */ /* 0x000fea000383ffff */
.L_x_388:
[----:B------:R-:W-:-:S07]  /*f150*/  SHF.L.U32 R20, R7, 0x1f, RZ ;  /* 0x0000001f07147819 */ /* 0x000fce00000006ff */
.L_x_401:
[----:B-1----:R1:W2:Y:S02]  /*f160*/  SYNCS.PHASECHK.TRANS64.TRYWAIT P1, [R19+URZ+0x31820], R20 ;  /* 0x03182014130075a7 */ /* 0x0022a4000802017f */
[----:B--2---:R-:W-:Y:S05]  /*f170*/  @!P1 NANOSLEEP.SYNCS 0x989680 ;  /* 0x009896800000995d */ /* 0x004fea0003900000 */
[----:B------:R-:W2:Y:S02]  /*f180*/  @!P1 SYNCS.PHASECHK.TRANS64 P1, [R19+URZ+0x31820], R20 ;  /* 0x03182014130095a7 */ /* 0x000ea4000802007f */
[----:B--2---:R-:W-:Y:S05]  /*f190*/  @!P1 BRA `(.L_x_401) ;  /* 0xfffffffc00f09947 */ /* 0x004fea000383ffff */
[----:B------:R-:W-:Y:S05]  /*f1a0*/  BRA `(.L_x_402) ;  /* 0xfffffff400147947 */ /* 0x000fea000383ffff */
.L_x_391:
[----:B-1----:R1:W2:Y:S02]  /*f1b0*/  SYNCS.PHASECHK.TRANS64.TRYWAIT P1, [R5+URZ+0x31838], R0 ;  /* 0x03183800050075a7 */ /* 0x0022a4000802017f */
[----:B--2---:R-:W-:Y:S05]  /*f1c0*/  @!P1 NANOSLEEP.SYNCS 0x989680 ;  /* 0x009896800000995d */ /* 0x004fea0003900000 */
[----:B------:R-:W2:Y:S02]  /*f1d0*/  @!P1 SYNCS.PHASECHK.TRANS64 P1, [R5+URZ+0x31838], R0 ;  /* 0x03183800050095a7 */ /* 0x000ea4000802007f */
[----:B--2---:R-:W-:Y:S05]  /*f1e0*/  @!P1 BRA `(.L_x_391) ;  /* 0xfffffffc00f09947 */ /* 0x004fea000383ffff */
[----:B------:R-:W-:Y:S05]  /*f1f0*/  BRA `(.L_x_403) ;  /* 0xfffffff400f87947 */ /* 0x000fea000383ffff */
.L_x_393:
[----:B------:R-:W-:Y:S01]  /*f200*/  BSSY B1, `(.L_x_404) ;  /* 0x0000006000017945 */ /* 0x000fe20003800000 */
[----:B------:R-:W-:-:S07]  /*f210*/  IMAD.MOV.U32 R15, RZ, RZ, -0x1 ;  /* 0xffffffffff0f7424 */ /* 0x000fce00078e00ff */
[----:B------:R-:W-:Y:S05]  /*f220*/  WARPSYNC.COLLECTIVE R15, `(.L_x_405) ;  /* 0x000000000f0c7348 */ /* 0x000fea0003c00000 */
[----:B------:R-:W-:Y:S02]  /*f230*/  ELECT P6, UR62, PT ;  /* 0x00000000003e782f */ /* 0x000fe400038c0000 */
[----:B------:R-:W-:Y:S01]  /*f240*/  MOV R14, UR62 ;  /* 0x0000003e000e7c02 */ /* 0x000fe20008000f00 */
[----:B------:R-:W-:Y:S10]  /*f250*/  ENDCOLLECTIVE ;  /* 0x000000000000791b */ /* 0x000ff40003800000 */
.L_x_405:
[----:B------:R-:W-:Y:S05]  /*f260*/  BSYNC B1 ;  /* 0x0000000000017941 */ /* 0x000fea0003800000 */
.L_x_404:
[----:B------:R-:W-:Y:S05]  /*f270*/  BRA `(.L_x_406) ;  /* 0xfffffff800c87947 */ /* 0x000fea000383ffff */
.L_x_395:
[----:B-1----:R1:W2:Y:S02]  /*f280*/  SYNCS.PHASECHK.TRANS64.TRYWAIT P0, [R5+URZ], R0 ;  /* 0x00000000050075a7 */ /* 0x0022a4000800017f */
[----:B--2---:R-:W-:Y:S05]  /*f290*/  @!P0 NANOSLEEP.SYNCS 0x989680 ;  /* 0x009896800000895d */ /* 0x004fea0003900000 */
[----:B------:R-:W2:Y:S02]  /*f2a0*/  @!P0 SYNCS.PHASECHK.TRANS64 P0, [R5+URZ], R0 ;  /* 0x00000000050085a7 */ /* 0x000ea4000800007f */
[----:B--2---:R-:W-:Y:S05]  /*f2b0*/  @!P0 BRA `(.L_x_395) ;  /* 0xfffffffc00f08947 */ /* 0x004fea000383ffff */
[----:B------:R-:W-:Y:S05]  /*f2c0*/  BRA `(.L_x_407) ;  /* 0xfffffff800f47947 */ /* 0x000fea000383ffff */
.L_x_396:
[----:B-1----:R1:W2:Y:S02]  /*f2d0*/  SYNCS.PHASECHK.TRANS64.TRYWAIT P0, [R3+URZ], R0 ;  /* 0x00000000030075a7 */ /* 0x0022a4000800017f */
[----:B--2---:R-:W-:Y:S05]  /*f2e0*/  @!P0 NANOSLEEP.SYNCS 0x989680 ;  /* 0x009896800000895d */ /* 0x004fea0003900000 */
[----:B------:R-:W2:Y:S02]  /*f2f0*/  @!P0 SYNCS.PHASECHK.TRANS64 P0, [R3+URZ], R0 ;  /* 0x00000000030085a7 */ /* 0x000ea4000800007f */
[----:B--2---:R-:W-:Y:S05]  /*f300*/  @!P0 BRA `(.L_x_396) ;  /* 0xfffffffc00f08947 */ /* 0x004fea000383ffff */
[----:B------:R-:W-:Y:S05]  /*f310*/  BRA `(.L_x_408) ;  /* 0xfffffffc00047947 */ /* 0x000fea000383ffff */
.L_x_409:
        /* <DEDUP_REMOVED lines=14> */
.L_x_1149:


//--------------------- .text._ZN7cutlass13device_kernelIN5flash11enable_sm90INS1_16FlashAttnBwdSm90INS1_25CollectiveMainloopBwdSm90ILi2ELi1ELi1EN4cute5tupleIJNS5_1CILi1EEES8_S8_EEENS6_IJNS7_ILi64EEENS7_ILi80EEENS7_ILi256EEEEEENS_10bfloat16_tEfNS_4arch4Sm90ELb0ELb1ELb0ELb0ELb0ELb0ELb1ELb1ELi2ELi1ELi1ELi1ELb0EEENS1_24CollectiveEpilogueBwdGQAISD_fSG_Li256ELb0ELb0EEENS1_19SingleTileSchedulerILb0ELb0ELb0ELi80EEEEEEEEEvNT_6ParamsE --------------------------
	.section	.text._ZN7cutlass13device_kernelIN5flash11enable_sm90INS1_16FlashAttnBwdSm90INS1_25CollectiveMainloopBwdSm90ILi2ELi1ELi1EN4cute5tupleIJNS5_1CILi1EEES8_S8_EEENS6_IJNS7_ILi64EEENS7_ILi80EEENS7_ILi256EEEEEENS_10bfloat16_tEfNS_4arch4Sm90ELb0ELb1ELb0ELb0ELb0ELb0ELb1ELb1ELi2ELi1ELi1ELi1ELb0EEENS1_24CollectiveEpilogueBwdGQAISD_fSG_Li256ELb0ELb0EEENS1_19SingleTileSchedulerILb0ELb0ELb0ELi80EEEEEEEEEvNT_6ParamsE,"ax",@progbits
	.align	128
.text._ZN7cutlass13device_kernelIN5flash11enable_sm90INS1_16FlashAttnBwdSm90INS1_25CollectiveMainloopBwdSm90ILi2ELi1ELi1EN4cute5tupleIJNS5_1CILi1EEES8_S8_EEENS6_IJNS7_ILi64EEENS7_ILi80EEENS7_ILi256EEEEEENS_10bfloat16_tEfNS_4arch4Sm90ELb0ELb1ELb0ELb0ELb0ELb0ELb1ELb1ELi2ELi1ELi1ELi1ELb0EEENS1_24CollectiveEpilogueBwdGQAISD_fSG_Li256ELb0ELb0EEENS1_19SingleTileSchedulerILb0ELb0ELb0ELi80EEEEEEEEEvNT_6ParamsE:
        .type           _ZN7cutlass13device_kernelIN5flash11enable_sm90INS1_16FlashAttnBwdSm90INS1_25CollectiveMainloopBwdSm90ILi2ELi1ELi1EN4cute5tupleIJNS5_1CILi1EEES8_S8_EEENS6_IJNS7_ILi64EEENS7_ILi80EEENS7_ILi256EEEEEENS_10bfloat16_tEfNS_4arch4Sm90ELb0ELb1ELb0ELb0ELb0ELb0ELb1ELb1ELi2ELi1ELi1ELi1ELb0EEENS1_24CollectiveEpilogueBwdGQAISD_fSG_Li256ELb0ELb0EEENS1_19SingleTileSchedulerILb0ELb0ELb0ELi80EEEEEEEEEvNT_6ParamsE,@function
        .size           _ZN7cutlass13device_kernelIN5flash11enable_sm90INS1_16FlashAttnBwdSm90INS1_25CollectiveMainloopBwdSm90ILi2ELi1ELi1EN4cute5tupleIJNS5_1CILi1EEES8_S8_EEENS6_IJNS7_ILi64EEENS7_ILi80EEENS7_ILi256EEEEEENS_10bfloat16_tEfNS_4arch4Sm90ELb0ELb1ELb0ELb0ELb0ELb0ELb1ELb1ELi2ELi1ELi1ELi1ELb0EEENS1_24CollectiveEpilogueBwdGQAISD_fSG_Li256ELb0ELb0EEENS1_19SingleTileSchedulerILb0ELb0ELb0ELi80EEEEEEEEEvNT_6ParamsE,(.L_x_1150 - _ZN7cutlass13device_kernelIN5flash11enable_sm90INS1_16FlashAttnBwdSm90INS1_25CollectiveMainloopBwdSm90ILi2ELi1ELi1EN4cute5tupleIJNS5_1CILi1EEES8_S8_EEENS6_IJNS7_ILi64EEENS7_ILi80EEENS7_ILi256EEEEEENS_10bfloat16_tEfNS_4arch4Sm90ELb0ELb1ELb0ELb0ELb0ELb0ELb1ELb1ELi2ELi1ELi1ELi1ELb0EEENS1_24CollectiveEpilogueBwdGQAISD_fSG_Li256ELb0ELb0EEENS1_19SingleTileSchedulerILb0ELb0ELb0ELi80EEEEEEEEEvNT_6ParamsE)
        .other          _ZN7cutlass13device_kernelIN5flash11enable_sm90INS1_16FlashAttnBwdSm90INS1_25CollectiveMainloopBwdSm90ILi2ELi1ELi1EN4cute5tupleIJNS5_1CILi1EEES8_S8_EEENS6_IJNS7_ILi64EEENS7_ILi80EEENS7_ILi256EEEEEENS_10bfloat16_tEfNS_4arch4Sm90ELb0ELb1ELb0ELb0ELb0ELb0ELb1ELb1ELi2ELi1ELi1ELi1ELb0EEENS1_24CollectiveEpilogueBwdGQAISD_fSG_Li256ELb0ELb0EEENS1_19SingleTileSchedulerILb0ELb0ELb0ELi80EEEEEEEEEvNT_6ParamsE,@"STO_CUDA_ENTRY STV_DEFAULT"
_ZN7cutlass13device_kernelIN5flash11enable_sm90INS1_16FlashAttnBwdSm90INS1_25CollectiveMainloopBwdSm90ILi2ELi1ELi1EN4cute5tupleIJNS5_1CILi1EEES8_S8_EEENS6_IJNS7_ILi64EEENS7_ILi80EEENS7_ILi256EEEEEENS_10bfloat16_tEfNS_4arch4Sm90ELb0ELb1ELb0ELb0ELb0ELb0ELb1ELb1ELi2ELi1ELi1ELi1ELb0EEENS1_24CollectiveEpilogueBwdGQAISD_fSG_Li256ELb0ELb0EEENS1_19SingleTileSchedulerILb0ELb0ELb0ELi80EEEEEEEEEvNT_6ParamsE:
        /* <DEDUP_REMOVED lines=24> */
.L_x_411:
[----:B------:R-:W-:Y:S05]  /*0180*/  BSYNC B0 ;  /* 0x0000000000007941 */ /* 0x000fea0003800000 */
.L_x_410:
        /* <DEDUP_REMOVED lines=39> */
.L_x_412:
        /* <DEDUP_REMOVED lines=20> */
.L_x_413:
[----:B------:R-:W-:Y:S01]  /*0540*/  PLOP3.LUT P0, PT, PT, PT, UP0, 0x80, 0x0 ;  /* 0x000000000000781c */ /* 0x000fe20003f0f008 */
[----:B------:R-:W-:Y:S01]  /*0550*/  NOP ;  /* 0x0000000000007918 */ /* 0x000fe20000000000 */
[----:B------:R-:W-:Y:S01]  /*0560*/  BSSY B0, `(.L_x_414) ;  /* 0x0000a97000007945 */ /* 0x000fe20003800000 */
[----:B------:R-:W-:Y:S01]  /*0570*/  LOP3.LUT R4, R21, 0x7f, RZ, 0xc0, !PT ;  /* 0x0000007f15047812 */ /* 0x000fe200078ec0ff */
[----:B-1234-:R-:W-:Y:S09]  /*0580*/  BAR.SYNC.DEFER_BLOCKING 0x0 ;  /* 0x0000000000007b1d */ /* 0x01eff20000010000 */
[----:B------:R-:W-:Y:S05]  /*0590*/  @!P0 BRA `(.L_x_415) ;  /* 0x0000008c00948947 */ /* 0x000fea0003800000 */
.L_x_416:
[----:B------:R-:W-:-:S08]  /*05a0*/  NOP ;  /* 0x0000000000007918 */ /* 0x000fd00000000000 */
[----:B------:R-:W1:Y:S02]  /*05b0*/  USETMAXREG.TRY_ALLOC.CTAPOOL UP0, 0xf0 ;  /* 0x000000f0000079c8 */ /* 0x000e640008000600 */
[----:B-1----:R-:W-:-:S13]  /*05c0*/  PLOP3.LUT P0, PT, PT, PT, UP0, 0x80, 0x0 ;  /* 0x000000000000781c */ /* 0x002fda0003f0f008 */
[----:B------:R-:W-:Y:S05]  /*05d0*/  @!P0 BRA `(.L_x_416) ;  /* 0xfffffffc00f08947 */ /* 0x000fea000383ffff */
[----:B------:R-:W1:Y:S02]  /*05e0*/  S2UR UR4, SR_CTAID.Z ;  /* 0x00000000000479c3 */ /* 0x000e640000002700 */
[----:B-1----:R-:W-:-:S13]  /*05f0*/  ISETP.LE.AND P0, PT, RZ, UR4, PT ;  /* 0x00000004ff007c0c */ /* 0x002fda000bf03270 */
[----:B------:R-:W-:Y:S05]  /*0600*/  @!P0 BRA `(.L_x_417) ;  /* 0x000000a800308947 */ /* 0x000fea0003800000 */
        /* <DEDUP_REMOVED lines=103> */
.L_x_418:
[----:B------:R-:W-:Y:S02]  /*0c80*/  ISETP.GT.AND P1, PT, R234, R5, PT ;  /* 0x00000005ea00720c */ /* 0x000fe40003f24270 */
        /* <DEDUP_REMOVED lines=21> */
.L_x_420:
        /* <DEDUP_REMOVED lines=97> */
[----:B------:R-:W-:Y:S01]  /*13f0*/  ULDC.64 UR60, c[0x0][0x208] ;  /* 0x00008200003c7ab9 */ /* 0x000fe20000000a00 */
        /* <DEDUP_REMOVED lines=44> */
.L_x_440:
[----:B------:R-:W-:-:S13]  /*16c0*/  R2UR UR4, R236 ;  /* 0x00000000ec0472ca */ /* 0x000fda00000e0000 */
[----:B------:R-:W-:-:S06]  /*16d0*/  UISETP.NE.AND UP0, UPT, UR4, 0x3, UPT ;  /* 0x000000030400788c */ /* 0x000fcc000bf05270 */
[----:B------:R-:W-:-:S13]  /*16e0*/  PLOP3.LUT P0, PT, PT, PT, UP0, 0x40, 0x0 ;  /* 0x000000000000781c */ /* 0x000fda0003f0e808 */
[----:B-1----:R-:W-:Y:S05]  /*16f0*/  @P0 BRA `(.L_x_422) ;  /* 0x0000000000040947 */ /* 0x002fea0003800000 */
[----:B------:R-:W-:Y:S01]  /*1700*/  BPT.TRAP 0x1 ;  /* 0x000000040000795c */ /* 0x000fe20000300000 */
.L_x_422:
[----:B------:R-:W-:Y:S01]  /*1710*/  PLOP3.LUT P1, PT, PT, PT, UP0, 0x40, 0x0 ;  /* 0x000000000000781c */ /* 0x000fe20003f2e808 */
[----:B------:R-:W-:Y:S01]  /*1720*/  IMAD R16, R2, 0x8, R17 ;  /* 0x0000000802107824 */ /* 0x000fe200078e0211 */
[----:B------:R-:W-:-:S04]  /*1730*/  SHF.L.U32 R9, R19, 0x1f, RZ ;  /* 0x0000001f13097819 */ /* 0x000fc800000006ff */
[----:B------:R1:W2:Y:S07]  /*1740*/  SYNCS.PHASECHK.TRANS64.TRYWAIT P0, [R16+URZ+0x31810], R9 ;  /* 0x03181009100075a7 */ /* 0x0002ae000800017f */
[----:B------:R-:W-:Y:S05]  /*1750*/  @P1 BRA `(.L_x_423) ;  /* 0x0000000000041947 */ /* 0x000fea0003800000 */
[----:B------:R-:W-:Y:S01]  /*1760*/  BPT.TRAP 0x1 ;  /* 0x000000040000795c */ /* 0x000fe20000300000 */
.L_x_423:
        /* <DEDUP_REMOVED lines=11> */
.L_x_424:
[----:B------:R-:W-:Y:S01]  /*1820*/  IMAD R7, R2, 0x800, R11 ;  /* 0x0000080002077824 */ /* 0x000fe200078e020b */
[C---:B------:R-:W-:Y:S01]  /*1830*/  R2UR UR6, R5.reuse ;  /* 0x00000000050672ca */ /* 0x040fe200000e0000 */
[C---:B------:R-:W-:Y:S01]  /*1840*/  VIADD R8, R5.reuse, 0x80 ;  /* 0x0000008005087836 */ /* 0x040fe20000000000 */
[----:B------:R-:W-:Y:S01]  /*1850*/  WARPGROUP.ARRIVE ;  /* 0x00000000000079c5 */ /* 0x000fe20000000000 */
[----:B-12---:R-:W-:Y:S01]  /*1860*/  VIADD R9, R5, 0x100 ;  /* 0x0000010005097836 */ /* 0x006fe20000000000 */
[----:B------:R-:W-:Y:S01]  /*1870*/  R2UR UR4, R7 ;  /* 0x00000000070472ca */ /* 0x000fe200000e0000 */
[----:B------:R-:W-:Y:S01]  /*1880*/  UMOV UR7, 0x40000000 ;  /* 0x4000000000077882 */ /* 0x000fe20000000000 */
[----:B------:R-:W-:Y:S01]  /*1890*/  R2UR UR8, R8 ;  /* 0x00000000080872ca */ /* 0x000fe200000e0000 */
[----:B------:R-:W-:Y:S01]  /*18a0*/  VIADD R8, R5, 0x180 ;  /* 0x0000018005087836 */ /* 0x000fe20000000000 */
[----:B------:R-:W-:Y:S01]  /*18b0*/  R2UR UR9, R9 ;  /* 0x00000000090972ca */ /* 0x000fe200000e0000 */
[----:B------:R-:W-:Y:S01]  /*18c0*/  VIADD R9, R5, 0x200 ;  /* 0x0000020005097836 */ /* 0x000fe20000000000 */
[----:B------:R-:W-:Y:S01]  /*18d0*/  UMOV UR5, 0x40000040 ;  /* 0x4000004000057882 */ /* 0x000fe20000000000 */
[----:B------:R-:W-:-:S02]  /*18e0*/  PLOP3.LUT P0, PT, PT, PT, UP0, 0x40, 0x0 ;  /* 0x000000000000781c */ /* 0x000fc40003f0e808 */
[----:B------:R-:W-:Y:S01]  /*18f0*/  R2UR UR10, R8 ;  /* 0x00000000080a72ca */ /* 0x000fe200000e0000 */
[----:B------:R-:W-:Y:S01]  /*1900*/  VIADD R8, R7, 0x2 ;  /* 0x0000000207087836 */ /* 0x000fe20000000000 */
[----:B------:R-:W-:Y:S01]  /*1910*/  R2UR UR11, R9 ;  /* 0x00000000090b72ca */ /* 0x000fe200000e0000 */
[----:B------:R-:W-:Y:S01]  /*1920*/  VIADD R9, R5, 0x2 ;  /* 0x0000000205097836 */ /* 0x000fe20000000000 */
        /* <DEDUP_REMOVED lines=402> */
[----:B------:R-:W-:Y:S01]  /*3250*/  IMAD R8, R2, 0x40, R18 ;  /* 0x0000004002087824 */ /* 0x000fe200078e0212 */
[----:B------:R-:W-:-:S03]  /*3260*/  R2UR UR11, R5 ;  /* 0x00000000050b72ca */ /* 0x000fc600000e0000 */
[----:B------:R-:W-:-:S05]  /*3270*/  IMAD R8, R8, 0x4, R17 ;  /* 0x0000000408087824 */ /* 0x000fca00078e0211 */
[----:B------:R1:W2:Y:S04]  /*3280*/  LDS R7, [R8+0x2c100] ;  /* 0x02c1000008077984 */ /* 0x0002a80000000800 */
[----:B------:R1:W3:Y:S01]  /*3290*/  LDS R5, [R8+0x2c120] ;  /* 0x02c1200008057984 */ /* 0x0002e20000000800 */
        /* <DEDUP_REMOVED lines=13> */
[----:B-1----:R-:W-:Y:S05]  /*3370*/  @P0 BRA `(.L_x_426) ;  /* 0x0000000000040947 */ /* 0x002fea0003800000 */
[----:B------:R-:W-:Y:S01]  /*3380*/  BPT.TRAP 0x1 ;  /* 0x000000040000795c */ /* 0x000fe20000300000 */
.L_x_426:
[----:B------:R-:W-:Y:S02]  /*3390*/  R2UR UR4, R228 ;  /* 0x00000000e40472ca */ /* 0x000fe400000e0000 */
[----:B------:R-:W-:-:S11]  /*33a0*/  PLOP3.LUT P1, PT, PT, PT, UP0, 0x40, 0x0 ;  /* 0x000000000000781c */ /* 0x000fd60003f2e808 */
[----:B------:R-:W-:-:S05]  /*33b0*/  IMAD.U32 R10, RZ, RZ, UR4 ;  /* 0x00000004ff0a7e24 */ /* 0x000fca000f8e00ff */
[----:B------:R-:W-:-:S04]  /*33c0*/  SHF.L.U32 R10, R10, 0x1f, RZ ;  /* 0x0000001f0a0a7819 */ /* 0x000fc800000006ff */
[----:B------:R1:W4:Y:S01]  /*33d0*/  SYNCS.PHASECHK.TRANS64.TRYWAIT P0, [R17+URZ+0x31830], R10 ;  /* 0x0318300a110075a7 */ /* 0x000322000800017f */
[----:B------:R-:W-:Y:S05]  /*33e0*/  @P1 BRA `(.L_x_427) ;  /* 0x0000000000041947 */ /* 0x000fea0003800000 */
[----:B------:R-:W-:Y:S01]  /*33f0*/  BPT.TRAP 0x1 ;  /* 0x000000040000795c */ /* 0x000fe20000300000 */
.L_x_427:
        /* <DEDUP_REMOVED lines=11> */
.L_x_428:
[----:B------:R-:W-:Y:S01]  /*34b0*/  VIADD R9, R6, 0x80 ;  /* 0x0000008006097836 */ /* 0x000fe20000000000 */
[----:B------:R-:W-:Y:S01]  /*34c0*/  R2UR UR4, R8 ;  /* 0x00000000080472ca */ /* 0x000fe200000e0000 */
[C---:B-1--4-:R-:W-:Y:S01]  /*34d0*/  VIADD R10, R6.reuse, 0x100 ;  /* 0x00000100060a7836 */ /* 0x052fe20000000000 */
        /* <DEDUP_REMOVED lines=11> */
[----:B------:R-:W-:-:S02]  /*3590*/  IMAD R20, R3, 0x40, R18 ;  /* 0x0000004003147824 */ /* 0x000fc400078e0212 */
[----:B------:R-:W-:Y:S01]  /*35a0*/  HGMMA.64x8x16.F32.BF16 R44, gdesc[UR4], RZ, !UPT ;  /* 0x00000000042c79f0 */ /* 0x000fe2000c7018ff */
[----:B------:R-:W-:Y:S01]  /*35b0*/  UMOV UR7, 0x40000000 ;  /* 0x4000000000077882 */ /* 0x000fe20000000000 */
[----:B------:R-:W-:Y:S02]  /*35c0*/  UMOV UR6, UR8 ;  /* 0x0000000800067c82 */ /* 0x000fe40008000000 */
[----:B------:R-:W-:Y:S01]  /*35d0*/  HGMMA.64x8x16.F32.BF16 R48, gdesc[UR4], RZ, !UPT ;  /* 0x00000000043079f0 */ /* 0x000fe2000c7018ff */
[----:B------:R-:W-:Y:S01]  /*35e0*/  UMOV UR6, UR9 ;  /* 0x0000000900067c82 */ /* 0x000fe20008000000 */
[----:B------:R-:W-:Y:S02]  /*35f0*/  UMOV UR7, 0x40000000 ;  /* 0x4000000000077882 */ /* 0x000fe40000000000 */
[----:B------:R-:W-:Y:S01]  /*3600*/  HGMMA.64x8x16.F32.BF16 R52, gdesc[UR4], RZ, !UPT ;  /* 0x00000000043479f0 */ /* 0x000fe2000c7018ff */
[----:B------:R-:W-:Y:S01]  /*3610*/  UMOV UR6, UR10 ;  /* 0x0000000a00067c82 */ /* 0x000fe20008000000 */
[----:B------:R-:W-:-:S02]  /*3620*/  UMOV UR7, 0x40000000 ;  /* 0x4000000000077882 */ /* 0x000fc40000000000 */
[----:B------:R-:W-:Y:S01]  /*3630*/  HGMMA.64x8x16.F32.BF16 R216, gdesc[UR4], RZ, !UPT ;  /* 0x0000000004d879f0 */ /* 0x000fe2000c7018ff */
[----:B------:R-:W-:Y:S01]  /*3640*/  UMOV UR6, UR11 ;  /* 0x0000000b00067c82 */ /* 0x000fe20008000000 */
[----:B------:R-:W-:Y:S02]  /*3650*/  UMOV UR7, 0x40000000 ;  /* 0x4000000000077882 */ /* 0x000fe40000000000 */
[----:B------:R-:W-:Y:S01]  /*3660*/  HGMMA.64x8x16.F32.BF16 R220, gdesc[UR4], RZ, !UPT ;  /* 0x0000000004dc79f0 */ /* 0x000fe2000c7018ff */
        /* <DEDUP_REMOVED lines=374> */
[----:B------:R-:W-:Y:S01]  /*4dd0*/  UMOV UR7, 0x40000000 ;  /* 0x4000000000077882 */ /* 0x000fe20000000000 */
[----:B------:R-:W-:Y:S01]  /*4de0*/  R2UR UR9, R9 ;  /* 0x00000000090972ca */ /* 0x000fe200000e0000 */
[----:B------:R-:W-:Y:S01]  /*4df0*/  HGMMA.64x8x16.F32.BF16 R216, gdesc[UR4], R216 ;  /* 0x0000000004d879f0 */ /* 0x000fe200087018d8 */
[----:B------:R-:W-:Y:S01]  /*4e00*/  UMOV UR6, UR11 ;  /* 0x0000000b00067c82 */ /* 0x000fe20008000000 */
[----:B------:R-:W-:-:S02]  /*4e10*/  UMOV UR7, 0x40000000 ;  /* 0x4000000000077882 */ /* 0x000fc40000000000 */
        /* <DEDUP_REMOVED lines=25> */
[----:B------:R-:W-:Y:S01]  /*4fb0*/  ULDC UR6, c[0x0][0x750] ;  /* 0x0001d40000067ab9 */ /* 0x000fe20000000800 */
[----:B------:R-:W-:Y:S01]  /*4fc0*/  ULDC.64 UR4, c[0x0][0x748] ;  /* 0x0001d20000047ab9 */ /* 0x000fe20000000a00 */
[----:B------:R-:W-:Y:S01]  /*4fd0*/  UISETP.GE.AND UP2, UPT, UR6, 0x1, UPT ;  /* 0x000000010600788c */ /* 0x000fe2000bf46270 */
[----:B------:R-:W-:Y:S01]  /*4fe0*/  VIADD R12, R232, UR5 ;  /* 0x00000005e80c7c36 */ /* 0x000fe20008000000 */
[----:B------:R-:W-:Y:S01]  /*4ff0*/  ULOP3.LUT UR4, URZ, UR4, URZ, 0x33, !UPT ;  /* 0x000000043f047292 */ /* 0x000fe2000f8e333f */
[----:B------:R-:W-:-:S03]  /*5000*/  WARPGROUP.DEPBAR.LE gsb0, 0x1 ;  /* 0x00008000000079c5 */ /* 0x000fc60000010100 */
[----:B------:R-:W-:Y:S02]  /*5010*/  PLOP3.LUT P0, PT, PT, PT, UP2, 0x40, 0x0 ;  /* 0x000000000000781c */ /* 0x000fe40003f0e828 */
[----:B------:R-:W-:Y:S01]  /*5020*/  VIADD R9, R232, UR4 ;  /* 0x00000004e8097c36 */ /* 0x000fe20008000000 */
[----:B------:R-:W-:-:S03]  /*5030*/  VIADDMNMX R13, R20, R12, R233, PT ;  /* 0x0000000c140d7246 */ /* 0x000fc600038001e9 */
[----:B------:R-:W-:-:S07]  /*5040*/  IMAD.IADD R11, R20, 0x1, R9 ;  /* 0x00000001140b7824 */ /* 0x000fce00078e0209 */
        /* <DEDUP_REMOVED lines=16> */
.L_x_432:
[----:B------:R-:W-:-:S06]  /*5150*/  UISETP.NE.AND UP1, UPT, UR6, 0x1, UPT ;  /* 0x000000010600788c */ /* 0x000fcc000bf25270 */
[----:B------:R-:W-:-:S05]  /*5160*/  PLOP3.LUT P0, PT, PT, PT, UP1, 0x80, 0x0 ;  /* 0x000000000000781c */ /* 0x000fca0003f0f018 */
[----:B------:R-:W-:-:S08]  /*5170*/  @UP1 ULDC UR4, c[0x0][0x754] ;  /* 0x0001d50000041ab9 */ /* 0x000fd00000000800 */
[----:B------:R-:W-:Y:S01]  /*5180*/  @P0 IMAD.HI.U32 R8, R6, UR4, RZ ;  /* 0x0000000406080c27 */ /* 0x000fe2000f8e00ff */
[----:B------:R-:W-:-:S04]  /*5190*/  @UP1 ULDC UR4, c[0x0][0x758] ;  /* 0x0001d60000041ab9 */ /* 0x000fc80000000800 */
[----:B------:R-:W-:-:S07]  /*51a0*/  @P0 SHF.R.U32.HI R6, RZ, UR4, R8 ;  /* 0x00000004ff060c19 */ /* 0x000fce0008011608 */
.L_x_433:
[----:B------:R-:W-:Y:S05]  /*51b0*/  BSYNC B1 ;  /* 0x0000000000017941 */ /* 0x000fea0003800000 */
.L_x_431:
[----:B------:R-:W-:-:S05]  /*51c0*/  IMAD R6, R6, UR6, R229 ;  /* 0x0000000606067c24 */ /* 0x000fca000f8e02e5 */
[----:B------:R-:W-:Y:S02]  /*51d0*/  VIMNMX R11, R11, R6, !PT ;  /* 0x000000060b0b7248 */ /* 0x000fe40007fe0100 */
[----:B------:R-:W-:-:S07]  /*51e0*/  VIADDMNMX R13, R6, UR6, R13, PT ;  /* 0x00000006060d7c46 */ /* 0x000fce000b80010d */
.L_x_430:
        /* <DEDUP_REMOVED lines=18> */
[C---:B------:R-:W-:Y:S02]  /*5310*/  ISETP.GT.AND P5, PT, R11.reuse, 0x11, !P3 ;  /* 0x000000110b00780c */ /* 0x040fe40005fa4270 */
        /* <DEDUP_REMOVED lines=44> */
.L_x_436:
[----:B------:R-:W-:-:S06]  /*55e0*/  UISETP.NE.AND UP1, UPT, UR6, 0x1, UPT ;  /* 0x000000010600788c */ /* 0x000fcc000bf25270 */
[----:B------:R-:W-:-:S05]  /*55f0*/  PLOP3.LUT P6, PT, PT, PT, UP1, 0x80, 0x0 ;  /* 0x000000000000781c */ /* 0x000fca0003fcf018 */
[----:B------:R-:W-:-:S08]  /*5600*/  @UP1 ULDC UR4, c[0x0][0x754] ;  /* 0x0001d50000041ab9 */ /* 0x000fd00000000800 */
[----:B------:R-:W-:Y:S01]  /*5610*/  @P6 IMAD.HI.U32 R9, R12, UR4, RZ ;  /* 0x000000040c096c27 */ /* 0x000fe2000f8e00ff */
[----:B------:R-:W-:Y:S01]  /*5620*/  PLOP3.LUT P6, PT, PT, PT, UP1, 0x80, 0x0 ;  /* 0x000000000000781c */ /* 0x000fe20003fcf018 */
[----:B------:R-:W-:-:S12]  /*5630*/  @UP1 ULDC UR4, c[0x0][0x758] ;  /* 0x0001d60000041ab9 */ /* 0x000fd80000000800 */
[----:B------:R-:W-:-:S07]  /*5640*/  @P6 SHF.R.U32.HI R12, RZ, UR4, R9 ;  /* 0x00000004ff0c6c19 */ /* 0x000fce0008011609 */
.L_x_437:
[----:B------:R-:W-:Y:S05]  /*5650*/  BSYNC B1 ;  /* 0x0000000000017941 */ /* 0x000fea0003800000 */
.L_x_435:
[----:B------:R-:W-:-:S05]  /*5660*/  IMAD R12, R12, UR6, R229 ;  /* 0x000000060c0c7c24 */ /* 0x000fca000f8e02e5 */
[----:B------:R-:W-:Y:S02]  /*5670*/  VIMNMX R23, R23, R12, !PT ;  /* 0x0000000c17177248 */ /* 0x000fe40007fe0100 */
[----:B------:R-:W-:-:S07]  /*5680*/  VIADDMNMX R21, R12, UR6, R21, PT ;  /* 0x000000060c157c46 */ /* 0x000fce000b800115 */
.L_x_434:
[----:B------:R-:W-:Y:S01]  /*5690*/  ISETP.GT.AND P2, PT, R23, 0x10, !P2 ;  /* 0x000000101700780c */ /* 0x000fe20005744270 */
[----:B------:R-:W-:Y:S01]  /*56a0*/  VIADD R29, R17, 0x2c500 ;  /* 0x0002c500111d7836 */ /* 0x000fe20000000000 */
[----:B------:R-:W-:Y:S01]  /*56b0*/  ISETP.GT.AND P1, PT, R23, 0x1, !P1 ;  /* 0x000000011700780c */ /* 0x000fe20004f24270 */
[----:B------:R-:W-:Y:S01]  /*56c0*/  ULDC UR4, c[0x0][0x744] ;  /* 0x0001d10000047ab9 */ /* 0x000fe20000000800 */
[----:B------:R-:W-:Y:S01]  /*56d0*/  ISETP.LT.OR P2, PT, R21, 0x11, P2 ;  /* 0x000000111500780c */ /* 0x000fe20001741670 */
[--C-:B--2---:R-:W-:Y:S01]  /*56e0*/  FFMA.FTZ R15, R28, UR4, -R7.reuse ;  /* 0x000000041c0f7c23 */ /* 0x104fe20008010807 */
[----:B------:R-:W-:Y:S01]  /*56f0*/  ISETP.GT.AND P3, PT, R23, 0x11, !P3 ;  /* 0x000000111700780c */ /* 0x000fe20005f64270 */
[--C-:B------:R-:W-:Y:S01]  /*5700*/  FFMA.FTZ R12, R24, UR4, -R7.reuse ;  /* 0x00000004180c7c23 */ /* 0x100fe20008010807 */
[----:B------:R-:W-:Y:S01]  /*5710*/  FSEL R30, R30, -INF , !P2 ;  /* 0xff8000001e1e7808 */ /* 0x000fe20005000000 */
[--C-:B------:R-:W-:Y:S01]  /*5720*/  FFMA.FTZ R13, R14, UR4, -R7.reuse ;  /* 0x000000040e0d7c23 */ /* 0x100fe20008010807 */
[----:B------:R-:W-:Y:S01]  /*5730*/  ISETP.LT.OR P1, PT, R21, 0x2, P1 ;  /* 0x000000021500780c */ /* 0x000fe20000f21670 */
[--C-:B------:R-:W-:Y:S01]  /*5740*/  FFMA.FTZ R9, R36, UR4, -R7.reuse ;  /* 0x0000000424097c23 */ /* 0x100fe20008010807 */
[----:B------:R-:W-:Y:S01]  /*5750*/  ISETP.GE.AND P2, PT, R225, 0x31, PT ;  /* 0x00000031e100780c */ /* 0x000fe20003f46270 */
[--C-:B------:R-:W-:Y:S01]  /*5760*/  FFMA.FTZ R14, R10, UR4, -R7.reuse ;  /* 0x000000040a0e7c23 */ /* 0x100fe20008010807 */
[----:B------:R-:W-:Y:S01]  /*5770*/  ISETP.LT.OR P3, PT, R21, 0x12, P3 ;  /* 0x000000121500780c */ /* 0x000fe20001f61670 */
[--C-:B------:R-:W-:Y:S01]  /*5780*/  FFMA.FTZ R10, R8, UR4, -R7.reuse ;  /* 0x00000004080a7c23 */ /* 0x100fe20008010807 */
[----:B------:R-:W-:Y:S01]  /*5790*/  ISETP.GE.AND P6, PT, R225, 0x32, PT ;  /* 0x00000032e100780c */ /* 0x000fe20003fc6270 */
[----:B------:R-:W-:Y:S01]  /*57a0*/  FFMA.FTZ R8, R6, UR4, -R7 ;  /* 0x0000000406087c23 */ /* 0x000fe20008010807 */
[----:B------:R-:W-:Y:S01]  /*57b0*/  FSEL R224, R27, -INF , !P1 ;  /* 0xff8000001be07808 */ /* 0x000fe20004800000 */
[----:B------:R-:W-:Y:S01]  /*57c0*/  IMAD R27, R18, 0x4, R17 ;  /* 0x00000004121b7824 */ /* 0x000fe200078e0211 */
[----:B------:R-:W-:Y:S01]  /*57d0*/  ISETP.GT.AND P1, PT, R23, 0x30, !P2 ;  /* 0x000000301700780c */ /* 0x000fe20005724270 */
[--C-:B------:R-:W-:Y:S01]  /*57e0*/  FFMA.FTZ R11, R32, UR4, -R7.reuse ;  /* 0x00000004200b7c23 */ /* 0x100fe20008010807 */
[----:B------:R-:W-:Y:S01]  /*57f0*/  FSEL R20, R31, -INF , !P3 ;  /* 0xff8000001f147808 */ /* 0x000fe20005800000 */
[--C-:B------:R-:W-:Y:S01]  /*5800*/  FFMA.FTZ R6, R40, UR4, -R7.reuse ;  /* 0x0000000428067c23 */ /* 0x100fe20008010807 */
[----:B------:R-:W-:Y:S01]  /*5810*/  ISETP.GT.AND P2, PT, R23, 0x31, !P6 ;  /* 0x000000311700780c */ /* 0x000fe20007744270 */
[----:B------:R-:W-:Y:S01]  /*5820*/  FFMA.FTZ R7, R22, UR4, -R7 ;  /* 0x0000000416077c23 */ /* 0x000fe20008010807 */
[C---:B------:R-:W-:Y:S01]  /*5830*/  ISETP.GE.AND P3, PT, R225.reuse, 0x41, PT ;  /* 0x00000041e100780c */ /* 0x040fe20003f66270 */
[--C-:B---3--:R-:W-:Y:S01]  /*5840*/  FFMA.FTZ R31, R20, UR4, -R5.reuse ;  /* 0x00000004141f7c23 */ /* 0x108fe20008010805 */
[----:B------:R-:W-:Y:S01]  /*5850*/  ISETP.GE.AND P6, PT, R225, 0x42, PT ;  /* 0x00000042e100780c */ /* 0x000fe20003fc6270 */
[----:B------:R-:W1:Y:S01]  /*5860*/  LDS R25, [R27+0x2c320] ;  /* 0x02c320001b197984 */ /* 0x000e620000000800 */
[C---:B------:R-:W-:Y:S01]  /*5870*/  ISETP.GT.AND P4, PT, R23.reuse, 0x20, !P4 ;  /* 0x000000201700780c */ /* 0x040fe20006784270 */
[--C-:B------:R-:W-:Y:S01]  /*5880*/  FFMA.FTZ R22, R224, UR4, -R5.reuse ;  /* 0x00000004e0167c23 */ /* 0x100fe20008010805 */
[C---:B------:R-:W-:Y:S01]  /*5890*/  ISETP.GT.AND P5, PT, R23.reuse, 0x21, !P5 ;  /* 0x000000211700780c */ /* 0x040fe20006fa4270 */
[----:B------:R-:W-:Y:S01]  /*58a0*/  MUFU.EX2 R12, R12 ;  /* 0x0000000c000c7308 */ /* 0x000fe20000000800 */
[C---:B------:R-:W-:Y:S01]  /*58b0*/  ISETP.GT.AND P3, PT, R23.reuse, 0x40, !P3 ;  /* 0x000000401700780c */ /* 0x040fe20005f64270 */
[----:B------:R-:W-:Y:S01]  /*58c0*/  UMOV UR57, 0x40000040 ;  /* 0x4000004000397882 */ /* 0x000fe20000000000 */
[C---:B------:R-:W-:Y:S01]  /*58d0*/  ISETP.GT.AND P0, PT, R23.reuse, RZ, !P0 ;  /* 0x000000ff1700720c */ /* 0x040fe20004704270 */
[----:B------:R-:W-:Y:S01]  /*58e0*/  UMOV UR59, 0x40 ;  /* 0x00000040003b7882 */ /* 0x000fe20000000000 */
[----:B------:R-:W-:Y:S01]  /*58f0*/  ISETP.GT.AND P6, PT, R23, 0x41, !P6 ;  /* 0x000000411700780c */ /* 0x000fe200077c4270 */
[----:B------:R-:W-:Y:S01]  /*5900*/  FFMA.FTZ R23, R30, UR4, -R5 ;  /* 0x000000041e177c23 */ /* 0x000fe20008010805 */
[C---:B------:R-:W-:Y:S01]  /*5910*/  ISETP.LT.OR P4, PT, R21.reuse, 0x21, P4 ;  /* 0x000000211500780c */ /* 0x040fe20002781670 */
[----:B------:R-:W2:Y:S01]  /*5920*/  MUFU.EX2 R13, R13 ;  /* 0x0000000d000d7308 */ /* 0x000ea20000000800 */
[C---:B------:R-:W-:Y:S01]  /*5930*/  ISETP.LT.OR P5, PT, R21.reuse, 0x22, P5 ;  /* 0x000000221500780c */ /* 0x040fe20002fa1670 */
[----:B------:R-:W-:Y:S01]  /*5940*/  UMOV UR9, UR57 ;  /* 0x0000003900097c82 */ /* 0x000fe20008000000 */
[C---:B------:R-:W-:Y:S01]  /*5950*/  ISETP.LT.OR P1, PT, R21.reuse, 0x31, P1 ;  /* 0x000000311500780c */ /* 0x040fe20000f21670 */
[----:B------:R-:W-:Y:S01]  /*5960*/  UMOV UR11, 0x40 ;  /* 0x00000040000b7882 */ /* 0x000fe20000000000 */
[C---:B------:R-:W-:Y:S01]  /*5970*/  ISETP.LT.OR P2, PT, R21.reuse, 0x32, P2 ;  /* 0x000000321500780c */ /* 0x040fe20001741670 */
[----:B------:R-:W-:Y:S01]  /*5980*/  UMOV UR13, UR11 ;  /* 0x0000000b000d7c82 */ /* 0x000fe20008000000 */
[C---:B------:R-:W-:Y:S01]  /*5990*/  ISETP.LT.OR P3, PT, R21.reuse, 0x41, P3 ;  /* 0x000000411500780c */ /* 0x040fe20001f61670 */
[----:B------:R-:W3:Y:S01]  /*59a0*/  MUFU.EX2 R14, R14 ;  /* 0x0000000e000e7308 */ /* 0x000ee20000000800 */
[C---:B------:R-:W-:Y:S01]  /*59b0*/  ISETP.LT.OR P0, PT, R21.reuse, 0x1, P0 ;  /* 0x000000011500780c */ /* 0x040fe20000701670 */
[----:B------:R-:W-:Y:S01]  /*59c0*/  UMOV UR17, UR57 ;  /* 0x0000003900117c82 */ /* 0x000fe20008000000 */
[----:B------:R-:W-:Y:S01]  /*59d0*/  ISETP.LT.OR P6, PT, R21, 0x42, P6 ;  /* 0x000000421500780c */ /* 0x000fe200037c1670 */
[----:B------:R-:W-:Y:S01]  /*59e0*/  UMOV UR19, 0x40 ;  /* 0x0000004000137882 */ /* 0x000fe20000000000 */
[----:B------:R4:W5:Y:S01]  /*59f0*/  LDS R21, [R27+0x2c300] ;  /* 0x02c300001b157984 */ /* 0x0009620000000800 */
[----:B------:R-:W-:Y:S01]  /*5a00*/  SHF.R.U32.HI R29, RZ, 0x4, R29 ;  /* 0x00000004ff1d7819 */ /* 0x000fe2000001161d */
[----:B------:R-:W-:-:S02]  /*5a10*/  WARPGROUP.DEPBAR.LE gsb0, 0x0 ;  /* 0x00008000000079c5 */ /* 0x000fc40000010000 */
[----:B------:R-:W-:Y:S01]  /*5a20*/  FSEL R28, R39, -INF , !P2 ;  /* 0xff800000271c7808 */ /* 0x000fe20005000000 */
[----:B------:R-:W3:Y:S01]  /*5a30*/  MUFU.EX2 R15, R15 ;  /* 0x0000000f000f7308 */ /* 0x000ee20000000800 */
[----:B------:R-:W-:Y:S01]  /*5a40*/  LOP3.LUT R33, R29, 0x3fff, RZ, 0xc0, !PT ;  /* 0x00003fff1d217812 */ /* 0x000fe200078ec0ff */
[----:B------:R-:W-:Y:S01]  /*5a50*/  UMOV UR49, 0x40000040 ;  /* 0x4000004000317882 */ /* 0x000fe20000000000 */
[----:B------:R-:W-:Y:S01]  /*5a60*/  FSEL R34, R34, -INF , !P4 ;  /* 0xff80000022227808 */ /* 0x000fe20006000000 */
[--C-:B------:R-:W-:Y:S01]  /*5a70*/  FFMA.FTZ R29, R28, UR4, -R5.reuse ;  /* 0x000000041c1d7c23 */ /* 0x100fe20008010805 */
[----:B------:R-:W-:Y:S01]  /*5a80*/  FSEL R24, R35, -INF , !P5 ;  /* 0xff80000023187808 */ /* 0x000fe20006800000 */
[----:B------:R-:W-:Y:S01]  /*5a90*/  UMOV UR51, 0x40 ;  /* 0x0000004000337882 */ /* 0x000fe20000000000 */
[----:B------:R-:W-:Y:S01]  /*5aa0*/  FSEL R36, R38, -INF , !P1 ;  /* 0xff80000026247808 */ /* 0x000fe20004800000 */
[--C-:B------:R-:W-:Y:S01]  /*5ab0*/  FFMA.FTZ R34, R34, UR4, -R5.reuse ;  /* 0x0000000422227c23 */ /* 0x100fe20008010805 */
[----:B------:R-:W-:Y:S01]  /*5ac0*/  FSEL R26, R26, -INF , !P0 ;  /* 0xff8000001a1a7808 */ /* 0x000fe20004000000 */
[--C-:B------:R-:W-:Y:S01]  /*5ad0*/  FFMA.FTZ R32, R24, UR4, -R5.reuse ;  /* 0x0000000418207c23 */ /* 0x100fe20008010805 */
[----:B------:R-:W-:Y:S01]  /*5ae0*/  FSEL R42, R42, -INF , !P3 ;  /* 0xff8000002a2a7808 */ /* 0x000fe20005800000 */
[--C-:B------:R-:W-:Y:S01]  /*5af0*/  FFMA.FTZ R36, R36, UR4, -R5.reuse ;  /* 0x0000000424247c23 */ /* 0x100fe20008010805 */
[----:B------:R-:W-:Y:S01]  /*5b00*/  FSEL R30, R43, -INF , !P6 ;  /* 0xff8000002b1e7808 */ /* 0x000fe20007000000 */
[----:B------:R-:W3:Y:S01]  /*5b10*/  MUFU.EX2 R10, R10 ;  /* 0x0000000a000a7308 */ /* 0x000ee20000000800 */
[----:B------:R-:W-:Y:S01]  /*5b20*/  LOP3.LUT R20, R33, 0x80000, RZ, 0xfc, !PT ;  /* 0x0008000021147812 */ /* 0x000fe200078efcff */
[--C-:B------:R-:W-:Y:S01]  /*5b30*/  FFMA.FTZ R28, R42, UR4, -R5.reuse ;  /* 0x000000042a1c7c23 */ /* 0x100fe20008010805 */
[--C-:B------:R-:W-:Y:S01]  /*5b40*/  FFMA.FTZ R33, R26, UR4, -R5.reuse ;  /* 0x000000041a217c23 */ /* 0x100fe20008010805 */
[----:B----4-:R-:W-:Y:S01]  /*5b50*/  FFMA.FTZ R27, R30, UR4, -R5 ;  /* 0x000000041e1b7c23 */ /* 0x010fe20008010805 */
[----:B-1----:R-:W-:Y:S01]  /*5b60*/  FADD.FTZ R47, R47, -R25 ;  /* 0x800000192f2f7221 */ /* 0x002fe20000010000 */
[----:B------:R-:W-:-:S02]  /*5b70*/  VIADD R5, R20, 0x80 ;  /* 0x0000008014057836 */ /* 0x000fc40000000000 */
[--C-:B------:R-:W-:Y:S01]  /*5b80*/  FADD.FTZ R46, R46, -R25.reuse ;  /* 0x800000192e2e7221 */ /* 0x100fe20000010000 */
[----:B------:R-:W-:Y:S01]  /*5b90*/  VIADD R30, R20, 0x180 ;  /* 0x00000180141e7836 */ /* 0x000fe20000000000 */
[----:B------:R-:W1:Y:S01]  /*5ba0*/  MUFU.EX2 R22, R22 ;  /* 0x0000001600167308 */ /* 0x000e620000000800 */
[--C-:B------:R-:W-:Y:S01]  /*5bb0*/  FADD.FTZ R50, R50, -R25.reuse ;  /* 0x8000001932327221 */ /* 0x100fe20000010000 */
[----:B------:R-:W-:Y:S01]  /*5bc0*/  R2UR UR4, R5 ;  /* 0x00000000050472ca */ /* 0x000fe200000e0000 */
[----:B------:R-:W-:Y:S01]  /*5bd0*/  VIADD R5, R20, 0x100 ;  /* 0x0000010014057836 */ /* 0x000fe20000000000 */
[----:B------:R-:W-:Y:S01]  /*5be0*/  R2UR UR6, R30 ;  /* 0x000000001e0672ca */ /* 0x000fe200000e0000 */
[--C-:B------:R-:W-:Y:S01]  /*5bf0*/  FADD.FTZ R51, R51, -R25.reuse ;  /* 0x8000001933337221 */ /* 0x100fe20000010000 */
[--C-:B------:R-:W-:Y:S01]  /*5c00*/  FADD.FTZ R37, R54, -R25.reuse ;  /* 0x8000001936257221 */ /* 0x100fe20000010000 */
[--C-:B------:R-:W-:Y:S01]  /*5c10*/  FADD.FTZ R218, R218, -R25.reuse ;  /* 0x80000019dada7221 */ /* 0x100fe20000010000 */
[----:B------:R-:W-:Y:S01]  /*5c20*/  R2UR UR5, R5 ;  /* 0x00000000050572ca */ /* 0x000fe200000e0000 */
[----:B------:R-:W-:Y:S01]  /*5c30*/  MUFU.EX2 R33, R33 ;  /* 0x0000002100217308 */ /* 0x000fe20000000800 */
[--C-:B------:R-:W-:Y:S01]  /*5c40*/  FADD.FTZ R219, R219, -R25.reuse ;  /* 0x80000019dbdb7221 */ /* 0x100fe20000010000 */
[----:B------:R-:W-:Y:S01]  /*5c50*/  FADD.FTZ R222, R222, -R25 ;  /* 0x80000019dede7221 */ /* 0x000fe20000010000 */
[--C-:B-----5:R-:W-:Y:S01]  /*5c60*/  FADD.FTZ R30, R45, -R21.reuse ;  /* 0x800000152d1e7221 */ /* 0x120fe20000010000 */
[--C-:B------:R-:W-:Y:S01]  /*5c70*/  FADD.FTZ R48, R48, -R21.reuse ;  /* 0x8000001530307221 */ /* 0x100fe20000010000 */
[--C-:B------:R-:W-:Y:S01]  /*5c80*/  FADD.FTZ R49, R49, -R21.reuse ;  /* 0x8000001531317221 */ /* 0x100fe20000010000 */
[--C-:B------:R-:W-:Y:S01]  /*5c90*/  FADD.FTZ R52, R52, -R21.reuse ;  /* 0x8000001534347221 */ /* 0x100fe20000010000 */
[--C-:B------:R-:W-:Y:S01]  /*5ca0*/  FADD.FTZ R53, R53, -R21.reuse ;  /* 0x8000001535357221 */ /* 0x100fe20000010000 */
[----:B------:R-:W4:Y:S01]  /*5cb0*/  MUFU.EX2 R11, R11 ;  /* 0x0000000b000b7308 */ /* 0x000f220000000800 */
[--C-:B------:R-:W-:Y:S01]  /*5cc0*/  FADD.FTZ R216, R216, -R21.reuse ;  /* 0x80000015d8d87221 */ /* 0x100fe20000010000 */
[--C-:B------:R-:W-:Y:S01]  /*5cd0*/  FADD.FTZ R217, R217, -R21.reuse ;  /* 0x80000015d9d97221 */ /* 0x100fe20000010000 */
[--C-:B------:R-:W-:Y:S01]  /*5ce0*/  FADD.FTZ R35, R220, -R21.reuse ;  /* 0x80000015dc237221 */ /* 0x100fe20000010000 */
[----:B--2---:R-:W-:Y:S01]  /*5cf0*/  FMUL.FTZ R38, R13, R30 ;  /* 0x0000001e0d267220 */ /* 0x004fe20000410000 */
[C---:B---3--:R-:W-:Y:S01]  /*5d00*/  FMUL.FTZ R49, R14.reuse, R49 ;  /* 0x000000310e317220 */ /* 0x048fe20000410000 */
[----:B------:R-:W-:Y:S01]  /*5d10*/  FMUL.FTZ R48, R15, R48 ;  /* 0x000000300f307220 */ /* 0x000fe20000410000 */
[----:B------:R-:W-:Y:S01]  /*5d20*/  F2FP.BF16.F32.PACK_AB R14, R14, R15 ;  /* 0x0000000f0e0e723e */ /* 0x000fe200000010ff */
[----:B------:R-:W2:Y:S01]  /*5d30*/  MUFU.EX2 R8, R8 ;  /* 0x0000000800087308 */ /* 0x000ea20000000800 */
[----:B------:R-:W-:Y:S01]  /*5d40*/  FMUL.FTZ R53, R10, R53 ;  /* 0x000000350a357220 */ /* 0x000fe20000410000 */
[----:B-1----:R-:W-:Y:S01]  /*5d50*/  FMUL.FTZ R30, R22, R47 ;  /* 0x0000002f161e7220 */ /* 0x002fe20000410000 */
[----:B------:R-:W-:Y:S01]  /*5d60*/  F2FP.BF16.F32.PACK_AB R48, R49, R48 ;  /* 0x000000303130723e */ /* 0x000fe200000010ff */
[----:B------:R-:W-:Y:S01]  /*5d70*/  UMOV UR10, UR4 ;  /* 0x00000004000a7c82 */ /* 0x000fe20008000000 */
[----:B------:R-:W-:Y:S01]  /*5d80*/  R2UR UR58, R20 ;  /* 0x00000000143a72ca */ /* 0x000fe200000e0000 */
[----:B------:R-:W-:Y:S01]  /*5d90*/  UMOV UR12, UR10 ;  /* 0x0000000a000c7c82 */ /* 0x000fe20008000000 */
[----:B------:R-:W-:Y:S01]  /*5da0*/  UMOV UR18, UR6 ;  /* 0x0000000600127c82 */ /* 0x000fe20008000000 */
[----:B------:R-:W1:Y:S01]  /*5db0*/  MUFU.EX2 R23, R23 ;  /* 0x0000001700177308 */ /* 0x000e620000000800 */
[----:B----4-:R-:W-:Y:S01]  /*5dc0*/  FMUL.FTZ R52, R11, R52 ;  /* 0x000000340b347220 */ /* 0x010fe20000410000 */
[----:B------:R-:W-:Y:S01]  /*5dd0*/  F2FP.BF16.F32.PACK_AB R10, R10, R11 ;  /* 0x0000000b0a0a723e */ /* 0x000fe200000010ff */
[----:B------:R-:W-:Y:S01]  /*5de0*/  UMOV UR53, UR49 ;  /* 0x0000003100357c82 */ /* 0x000fe20008000000 */
[----:B------:R-:W-:Y:S01]  /*5df0*/  UMOV UR55, 0x40 ;  /* 0x0000004000377882 */ /* 0x000fe20000000000 */
[----:B------:R-:W-:Y:S01]  /*5e00*/  UMOV UR45, UR49 ;  /* 0x00000031002d7c82 */ /* 0x000fe20008000000 */
[----:B------:R-:W-:Y:S01]  /*5e10*/  F2FP.BF16.F32.PACK_AB R52, R53, R52 ;  /* 0x000000343534723e */ /* 0x000fe200000010ff */
[----:B------:R-:W-:Y:S01]  /*5e20*/  UMOV UR47, 0x40 ;  /* 0x00000040002f7882 */ /* 0x000fe20000000000 */
[----:B------:R3:W4:Y:S01]  /*5e30*/  MUFU.EX2 R24, R31 ;  /* 0x0000001f00187308 */ /* 0x0007220000000800 */
[----:B--2---:R-:W-:Y:S01]  /*5e40*/  FMUL.FTZ R217, R8, R217 ;  /* 0x000000d908d97220 */ /* 0x004fe20000410000 */
[----:B------:R-:W-:Y:S01]  /*5e50*/  UMOV UR29, 0x40000040 ;  /* 0x40000040001d7882 */ /* 0x000fe20000000000 */
[----:B------:R-:W-:Y:S01]  /*5e60*/  UMOV UR31, 0x40 ;  /* 0x00000040001f7882 */ /* 0x000fe20000000000 */
[----:B------:R-:W-:Y:S01]  /*5e70*/  UMOV UR41, UR29 ;  /* 0x0000001d00297c82 */ /* 0x000fe20008000000 */
[----:B------:R-:W-:Y:S01]  /*5e80*/  UMOV UR43, 0x40 ;  /* 0x00000040002b7882 */ /* 0x000fe20000000000 */
[----:B------:R-:W-:Y:S01]  /*5e90*/  UMOV UR37, UR29 ;  /* 0x0000001d00257c82 */ /* 0x000fe20008000000 */
[----:B------:R-:W-:Y:S01]  /*5ea0*/  UMOV UR39, 0x40 ;  /* 0x0000004000277882 */ /* 0x000fe20000000000 */
[----:B------:R2:W-:Y:S01]  /*5eb0*/  MUFU.EX2 R5, R32 ;  /* 0x0000002000057308 */ /* 0x0005e20000000800 */
[--C-:B---3--:R-:W-:Y:S01]  /*5ec0*/  FADD.FTZ R31, R44, -R21.reuse ;  /* 0x800000152c1f7221 */ /* 0x108fe20000010000 */
[----:B-1----:R-:W-:Y:S01]  /*5ed0*/  FMUL.FTZ R50, R23, R50 ;  /* 0x0000003217327220 */ /* 0x002fe20000410000 */
[----:B------:R-:W-:Y:S01]  /*5ee0*/  UMOV UR33, UR29 ;  /* 0x0000001d00217c82 */ /* 0x000fe20008000000 */
[----:B------:R-:W-:Y:S01]  /*5ef0*/  UMOV UR35, 0x40 ;  /* 0x0000004000237882 */ /* 0x000fe20000000000 */
[----:B------:R-:W-:Y:S01]  /*5f00*/  FMUL.FTZ R31, R12, R31 ;  /* 0x0000001f0c1f7220 */ /* 0x000fe20000410000 */
[----:B------:R-:W-:Y:S01]  /*5f10*/  F2FP.BF16.F32.PACK_AB R12, R13, R12 ;  /* 0x0000000c0d0c723e */ /* 0x000fe200000010ff */
[----:B------:R-:W-:Y:S01]  /*5f20*/  UMOV UR25, UR29 ;  /* 0x0000001d00197c82 */ /* 0x000fe20008000000 */
[----:B------:R-:W1:Y:S01]  /*5f30*/  MUFU.EX2 R9, R9 ;  /* 0x0000000900097308 */ /* 0x000e620000000800 */
[----:B--2---:R-:W-:Y:S01]  /*5f40*/  FADD.FTZ R32, R221, -R21 ;  /* 0x80000015dd207221 */ /* 0x004fe20000010000 */
[----:B------:R-:W-:Y:S01]  /*5f50*/  F2FP.BF16.F32.PACK_AB R13, R22, R33 ;  /* 0x00000021160d723e */ /* 0x000fe200000010ff */
[----:B------:R-:W-:Y:S01]  /*5f60*/  BAR.SYNC.DEFER_BLOCKING 0x9, 0x100 ;  /* 0x0244000000007b1d */ /* 0x000fe20000010000 */
[----:B----4-:R-:W-:Y:S01]  /*5f70*/  F2FP.BF16.F32.PACK_AB R15, R24, R23 ;  /* 0x00000017180f723e */ /* 0x010fe200000010ff */
[----:B------:R-:W-:-:S02]  /*5f80*/  IMAD R22, R4, 0x2000, R17 ;  /* 0x0000200004167824 */ /* 0x000fc400078e0211 */
[----:B------:R-:W-:Y:S01]  /*5f90*/  FMUL.FTZ R33, R33, R46 ;  /* 0x0000002e21217220 */ /* 0x000fe20000410000 */
[----:B------:R-:W-:Y:S01]  /*5fa0*/  FMUL.FTZ R51, R24, R51 ;  /* 0x0000003318337220 */ /* 0x000fe20000410000 */
[----:B------:R-:W2:Y:S01]  /*5fb0*/  MUFU.EX2 R6, R6 ;  /* 0x0000000600067308 */ /* 0x000ea20000000800 */
[----:B------:R-:W-:Y:S02]  /*5fc0*/  UMOV UR27, 0x40 ;  /* 0x00000040001b7882 */ /* 0x000fe40000000000 */
[----:B------:R-:W-:Y:S01]  /*5fd0*/  F2FP.BF16.F32.PACK_AB R33, R30, R33 ;  /* 0x000000211e21723e */ /* 0x000fe200000010ff */
[----:B------:R-:W-:Y:S01]  /*5fe0*/  UMOV UR23, 0x40 ;  /* 0x0000004000177882 */ /* 0x000fe20000000000 */
[----:B------:R-:W-:Y:S01]  /*5ff0*/  F2FP.BF16.F32.PACK_AB R49, R51, R50 ;  /* 0x000000323331723e */ /* 0x000fe200000010ff */
[----:B------:R-:W-:Y:S02]  /*6000*/  UMOV UR15, 0x40 ;  /* 0x00000040000f7882 */ /* 0x000fe40000000000 */
[----:B------:R3:W4:Y:S01]  /*6010*/  MUFU.EX2 R26, R34 ;  /* 0x00000022001a7308 */ /* 0x0007220000000800 */
[----:B-1----:R-:W-:Y:S01]  /*6020*/  FMUL.FTZ R216, R9, R216 ;  /* 0x000000d809d87220 */ /* 0x002fe20000410000 */
[----:B------:R-:W-:-:S06]  /*6030*/  F2FP.BF16.F32.PACK_AB R8, R8, R9 ;  /* 0x000000090808723e */ /* 0x000fcc00000010ff */
[----:B------:R-:W1:Y:S01]  /*6040*/  MUFU.EX2 R7, R7 ;  /* 0x0000000700077308 */ /* 0x000e620000000800 */
[----:B--2---:R-:W-:Y:S01]  /*6050*/  FMUL.FTZ R35, R6, R35 ;  /* 0x0000002306237220 */ /* 0x004fe20000410000 */
[----:B------:R-:W-:Y:S01]  /*6060*/  STSM.16.M88.2 [R0+0x2c500], R12 ;  /* 0x02c5000c00007844 */ /* 0x000fe20000000100 */
[--C-:B---3--:R-:W-:Y:S01]  /*6070*/  FADD.FTZ R34, R55, -R25.reuse ;  /* 0x8000001937227221 */ /* 0x108fe20000010000 */
[----:B------:R-:W-:Y:S02]  /*6080*/  FADD.FTZ R25, R223, -R25 ;  /* 0x80000019df197221 */ /* 0x000fe40000010000 */
[----:B------:R2:W-:Y:S01]  /*6090*/  STSM.16.M88.2 [R0+0x2cd00], R14 ;  /* 0x02cd000e00007844 */ /* 0x0005e20000000100 */
[C---:B------:R-:W-:Y:S01]  /*60a0*/  FMUL.FTZ R34, R5.reuse, R34 ;  /* 0x0000002205227220 */ /* 0x040fe20000410000 */
[----:B------:R-:W3:Y:S01]  /*60b0*/  MUFU.EX2 R21, R36 ;  /* 0x0000002400157308 */ /* 0x000ee20000000800 */
[----:B----4-:R-:W-:Y:S01]  /*60c0*/  F2FP.BF16.F32.PACK_AB R11, R5, R26 ;  /* 0x0000001a050b723e */ /* 0x010fe200000010ff */
[----:B------:R-:W-:-:S02]  /*60d0*/  VIADD R5, R22, 0x24100 ;  /* 0x0002410016057836 */ /* 0x000fc40000000000 */
[----:B------:R-:W-:Y:S02]  /*60e0*/  FMUL.FTZ R37, R26, R37 ;  /* 0x000000251a257220 */ /* 0x000fe40000410000 */
[----:B------:R-:W-:Y:S01]  /*60f0*/  STSM.16.M88.2 [R0+0x2d500], R10 ;  /* 0x02d5000a00007844 */ /* 0x000fe20000000100 */
[----:B------:R-:W-:Y:S01]  /*6100*/  SHF.R.U32.HI R5, RZ, 0x4, R5 ;  /* 0x00000004ff057819 */ /* 0x000fe20000011605 */
[----:B------:R-:W4:Y:S01]  /*6110*/  MUFU.EX2 R40, R29 ;  /* 0x0000001d00287308 */ /* 0x000f220000000800 */
[----:B-1----:R-:W-:Y:S01]  /*6120*/  F2FP.BF16.F32.PACK_AB R6, R7, R6 ;  /* 0x000000060706723e */ /* 0x002fe200000010ff */
[C---:B--2---:R-:W-:Y:S01]  /*6130*/  VIADD R15, R20.reuse, 0x30 ;  /* 0x00000030140f7836 */ /* 0x044fe20000000000 */
[----:B------:R-:W-:Y:S01]  /*6140*/  LOP3.LUT R23, R5, 0x3fff, RZ, 0xc0, !PT ;  /* 0x00003fff05177812 */ /* 0x000fe200078ec0ff */
[----:B------:R-:W-:Y:S01]  /*6150*/  VIADD R5, R20, 0x200 ;  /* 0x0000020014057836 */ /* 0x000fe20000000000 */
[----:B------:R-:W-:Y:S02]  /*6160*/  F2FP.BF16.F32.PACK_AB R53, R34, R37 ;  /* 0x000000252235723e */ /* 0x000fe400000010ff */
[----:B------:R-:W-:Y:S01]  /*6170*/  R2UR UR56, R23 ;  /* 0x00000000173872ca */ /* 0x000fe200000e0000 */
[----:B------:R1:W2:Y:S01]  /*6180*/  MUFU.EX2 R39, R28 ;  /* 0x0000001c00277308 */ /* 0x0002a20000000800 */
[----:B---3--:R-:W-:Y:S01]  /*6190*/  FMUL.FTZ R13, R21, R218 ;  /* 0x000000da150d7220 */ /* 0x008fe20000410000 */
[----:B------:R-:W-:Y:S01]  /*61a0*/  F2FP.BF16.F32.PACK_AB R12, R217, R216 ;  /* 0x000000d8d90c723e */ /* 0x000fe200000010ff */
[----:B------:R-:W-:Y:S01]  /*61b0*/  VIADD R14, R23, 0x180 ;  /* 0x00000180170e7836 */ /* 0x000fe20000000000 */
[----:B------:R-:W-:Y:S01]  /*61c0*/  R2UR UR7, R5 ;  /* 0x00000000050772ca */ /* 0x000fe200000e0000 */
[----:B------:R-:W-:-:S03]  /*61d0*/  VIADD R5, R23, 0x80 ;  /* 0x0000008017057836 */ /* 0x000fc60000000000 */
[----:B------:R-:W3:Y:S01]  /*61e0*/  MUFU.EX2 R36, R27 ;  /* 0x0000001b00247308 */ /* 0x000ee20000000800 */
[----:B-1----:R-:W-:Y:S01]  /*61f0*/  FMUL.FTZ R28, R7, R32 ;  /* 0x00000020071c7220 */ /* 0x002fe20000410000 */
[C---:B----4-:R-:W-:Y:S01]  /*6200*/  F2FP.BF16.F32.PACK_AB R9, R40.reuse, R21 ;  /* 0x000000152809723e */ /* 0x050fe200000010ff */
[----:B------:R-:W-:Y:S01]  /*6210*/  FMUL.FTZ R24, R40, R219 ;  /* 0x000000db28187220 */ /* 0x000fe20000410000 */
[----:B------:R-:W-:Y:S01]  /*6220*/  F2FP.BF16.F32.PACK_AB R32, R38, R31 ;  /* 0x0000001f2620723e */ /* 0x000fe200000010ff */
[----:B------:R-:W-:Y:S01]  /*6230*/  UMOV UR8, UR56 ;  /* 0x0000003800087c82 */ /* 0x000fe20008000000 */
[----:B------:R-:W-:Y:S01]  /*6240*/  F2FP.BF16.F32.PACK_AB R28, R28, R35 ;  /* 0x000000231c1c723e */ /* 0x000fe200000010ff */
[----:B------:R1:W-:Y:S01]  /*6250*/  STSM.16.M88.2 [R0+0x2dd00], R8 ;  /* 0x02dd000800007844 */ /* 0x0003e20000000100 */
[----:B------:R-:W-:Y:S01]  /*6260*/  F2FP.BF16.F32.PACK_AB R13, R24, R13 ;  /* 0x0000000d180d723e */ /* 0x000fe200000010ff */
[----:B--2---:R-:W-:Y:S01]  /*6270*/  FMUL.FTZ R222, R39, R222 ;  /* 0x000000de27de7220 */ /* 0x004fe20000410000 */
[----:B------:R-:W-:Y:S01]  /*6280*/  UMOV UR16, UR56 ;  /* 0x0000003800107c82 */ /* 0x000fe20008000000 */
[----:B------:R-:W-:Y:S01]  /*6290*/  R2UR UR48, R5 ;  /* 0x00000000053072ca */ /* 0x000fe200000e0000 */
[----:B------:R-:W-:-:S02]  /*62a0*/  VIADD R5, R20, 0x90 ;  /* 0x0000009014057836 */ /* 0x000fc40000000000 */
[----:B------:R-:W-:Y:S01]  /*62b0*/  VIADD R21, R20, 0xb0 ;  /* 0x000000b014157836 */ /* 0x000fe20000000000 */
[C---:B---3--:R-:W-:Y:S01]  /*62c0*/  F2FP.BF16.F32.PACK_AB R7, R36.reuse, R39 ;  /* 0x000000272407723e */ /* 0x048fe200000010ff */
[----:B------:R-:W-:Y:S01]  /*62d0*/  FMUL.FTZ R25, R36, R25 ;  /* 0x0000001924197220 */ /* 0x000fe20000410000 */
[----:B------:R-:W-:Y:S01]  /*62e0*/  R2UR UR4, R5 ;  /* 0x00000000050472ca */ /* 0x000fe200000e0000 */
[----:B------:R-:W-:Y:S01]  /*62f0*/  VIADD R5, R20, 0x190 ;  /* 0x0000019014057836 */ /* 0x000fe20000000000 */
[----:B-1----:R-:W-:Y:S01]  /*6300*/  MOV R8, UR58 ;  /* 0x0000003a00087c02 */ /* 0x002fe20008000f00 */
[----:B------:R1:W-:Y:S01]  /*6310*/  STSM.16.M88.2 [R0+0x2e500], R6 ;  /* 0x02e5000600007844 */ /* 0x0003e20000000100 */
[----:B------:R-:W-:-:S03]  /*6320*/  F2FP.BF16.F32.PACK_AB R29, R25, R222 ;  /* 0x000000de191d723e */ /* 0x000fc600000010ff */
[----:B------:R-:W-:Y:S01]  /*6330*/  UMOV UR52, UR48 ;  /* 0x0000003000347c82 */ /* 0x000fe20008000000 */
[----:B------:R-:W-:Y:S01]  /*6340*/  R2UR UR54, R5 ;  /* 0x00000000053672ca */ /* 0x000fe200000e0000 */
[----:B------:R2:W-:Y:S06]  /*6350*/  MEMBAR.ALL.CTA ;  /* 0x0000000000007992 */ /* 0x0005ec0000008000 */
[----:B--2---:R-:W2:Y:S01]  /*6360*/  FENCE.VIEW.ASYNC.S ;  /* 0x00000000000073c6 */ /* 0x004ea20000000000 */
[----:B------:R-:W-:Y:S01]  /*6370*/  VIADD R5, R20, 0x210 ;  /* 0x0000021014057836 */ /* 0x000fe20000000000 */
[----:B------:R-:W-:Y:S01]  /*6380*/  UMOV UR44, UR48 ;  /* 0x00000030002c7c82 */ /* 0x000fe20008000000 */
[----:B------:R-:W-:-:S03]  /*6390*/  MOV R9, UR59 ;  /* 0x0000003b00097c02 */ /* 0x000fc60008000f00 */
[----:B------:R-:W-:Y:S01]  /*63a0*/  R2UR UR46, R5 ;  /* 0x00000000052e72ca */ /* 0x000fe200000e0000 */
[----:B------:R-:W-:Y:S02]  /*63b0*/  VIADD R5, R23, 0x100 ;  /* 0x0000010017057836 */ /* 0x000fe40000000000 */
[----:B-1----:R-:W-:-:S03]  /*63c0*/  VIADD R6, R20, 0x10 ;  /* 0x0000001014067836 */ /* 0x002fc60000000000 */
[----:B------:R-:W-:Y:S01]  /*63d0*/  R2UR UR28, R5 ;  /* 0x00000000051c72ca */ /* 0x000fe200000e0000 */
[----:B------:R-:W-:Y:S01]  /*63e0*/  VIADD R5, R20, 0xa0 ;  /* 0x000000a014057836 */ /* 0x000fe20000000000 */
[----:B------:R-:W-:Y:S01]  /*63f0*/  R2UR UR50, R6 ;  /* 0x00000000063272ca */ /* 0x000fe200000e0000 */
[----:B------:R-:W-:-:S03]  /*6400*/  VIADD R6, R20, 0x110 ;  /* 0x0000011014067836 */ /* 0x000fc60000000000 */
[----:B------:R-:W-:Y:S01]  /*6410*/  R2UR UR42, R5 ;  /* 0x00000000052a72ca */ /* 0x000fe200000e0000 */
[C---:B------:R-:W-:Y:S01]  /*6420*/  VIADD R5, R20.reuse, 0x1a0 ;  /* 0x000001a014057836 */ /* 0x040fe20000000000 */
[----:B--2---:R-:W-:Y:S04]  /*6430*/  BAR.SYNC.DEFER_BLOCKING 0x9, 0x100 ;  /* 0x0244000000007b1d */ /* 0x004fe80000010000 */
[----:B------:R-:W-:Y:S01]  /*6440*/  R2UR UR34, R5 ;  /* 0x00000000052272ca */ /* 0x000fe200000e0000 */
[----:B------:R-:W-:Y:S01]  /*6450*/  VIADD R5, R20, 0x220 ;  /* 0x0000022014057836 */ /* 0x000fe20000000000 */
[----:B------:R-:W-:-:S04]  /*6460*/  UMOV UR40, UR28 ;  /* 0x0000001c00287c82 */ /* 0x000fc80008000000 */
[----:B------:R-:W-:Y:S01]  /*6470*/  R2UR UR26, R5 ;  /* 0x00000000051a72ca */ /* 0x000fe200000e0000 */
[----:B------:R-:W-:Y:S01]  /*6480*/  UMOV UR36, UR28 ;  /* 0x0000001c00247c82 */ /* 0x000fe20008000000 */
[----:B------:R-:W-:Y:S01]  /*6490*/  UMOV UR32, UR28 ;  /* 0x0000001c00207c82 */ /* 0x000fe20008000000 */
[----:B------:R-:W-:Y:S01]  /*64a0*/  UMOV UR24, UR28 ;  /* 0x0000001c00187c82 */ /* 0x000fe20008000000 */
[----:B------:R-:W-:-:S05]  /*64b0*/  IMAD R5, R4, 0x2800, R17 ;  /* 0x0000280004057824 */ /* 0x000fca00078e0211 */
[----:B------:R-:W-:-:S04]  /*64c0*/  SHF.R.U32.HI R5, RZ, 0x4, R5 ;  /* 0x00000004ff057819 */ /* 0x000fc80000011605 */
[----:B------:R-:W-:Y:S01]  /*64d0*/  LOP3.LUT R5, R5, 0x3fff, RZ, 0xc0, !PT ;  /* 0x00003fff05057812 */ /* 0x000fe200078ec0ff */
[----:B------:R-:W-:Y:S04]  /*64e0*/  STSM.16.M88.2 [R0+0x2ed00], R32 ;  /* 0x02ed002000007844 */ /* 0x000fe80000000100 */
[----:B------:R-:W-:Y:S04]  /*64f0*/  STSM.16.M88.2 [R0+0x2f500], R48 ;  /* 0x02f5003000007844 */ /* 0x000fe80000000100 */
[----:B------:R-:W-:Y:S04]  /*6500*/  STSM.16.M88.2 [R0+0x2fd00], R52 ;  /* 0x02fd003400007844 */ /* 0x000fe80000000100 */
[----:B------:R1:W-:Y:S04]  /*6510*/  STSM.16.M88.2 [R0+0x30500], R12 ;  /* 0x0305000c00007844 */ /* 0x0003e80000000100 */
[----:B------:R2:W-:Y:S01]  /*6520*/  STSM.16.M88.2 [R0+0x30d00], R28 ;  /* 0x030d001c00007844 */ /* 0x0005e20000000100 */
[----:B------:R-:W-:-:S06]  /*6530*/  WARPGROUP.ARRIVE ;  /* 0x00000000000079c5 */ /* 0x000fcc0000000000 */
[----:B------:R-:W-:Y:S04]  /*6540*/  HGMMA.64x16x16.F32.BF16 R56, gdesc[UR56].tnspA.tnspB, R56 ;  /* 0x60200000383879f0 */ /* 0x000fe80008701838 */
[----:B------:R-:W-:Y:S01]  /*6550*/  HGMMA.64x16x16.F32.BF16 R64, gdesc[UR8].tnspA.tnspB, R64 ;  /* 0x60200000084079f0 */ /* 0x000fe20008701840 */
[----:B------:R-:W-:Y:S01]  /*6560*/  UMOV UR8, UR56 ;  /* 0x0000003800087c82 */ /* 0x000fe20008000000 */
[----:B------:R-:W-:Y:S01]  /*6570*/  UMOV UR9, UR57 ;  /* 0x0000003900097c82 */ /* 0x000fe20008000000 */
[----:B------:R-:W-:Y:S01]  /*6580*/  UMOV UR10, UR5 ;  /* 0x00000005000a7c82 */ /* 0x000fe20008000000 */
[----:B------:R-:W-:Y:S01]  /*6590*/  UMOV UR11, 0x40 ;  /* 0x00000040000b7882 */ /* 0x000fe20000000000 */
[----:B------:R-:W-:Y:S01]  /*65a0*/  R2UR UR5, R6 ;  /* 0x00000000060572ca */ /* 0x000fe200000e0000 */
[----:B------:R-:W-:Y:S01]  /*65b0*/  HGMMA.64x16x16.F32.BF16 R72, gdesc[UR8].tnspA.tnspB, R72 ;  /* 0x60200000084879f0 */ /* 0x000fe20008701848 */
[----:B------:R-:W-:Y:S01]  /*65c0*/  UMOV UR8, UR18 ;  /* 0x0000001200087c82 */ /* 0x000fe20008000000 */
[----:B------:R-:W-:Y:S01]  /*65d0*/  UMOV UR9, UR19 ;  /* 0x0000001300097c82 */ /* 0x000fe20008000000 */
[----:B------:R-:W-:Y:S01]  /*65e0*/  VIADD R6, R20, 0x20 ;  /* 0x0000002014067836 */ /* 0x000fe20000000000 */
        /* <DEDUP_REMOVED lines=14> */
[----:B------:R-:W-:Y:S01]  /*66d0*/  R2UR UR30, R6 ;  /* 0x00000000061e72ca */ /* 0x000fe200000e0000 */
[----:B------:R-:W-:Y:S01]  /*66e0*/  VIADD R6, R20, 0x120 ;  /* 0x0000012014067836 */ /* 0x000fe20000000000 */
[----:B------:R-:W-:Y:S01]  /*66f0*/  MOV R7, UR56 ;  /* 0x0000003800077c02 */ /* 0x000fe20008000f00 */
[----:B------:R-:W-:Y:S01]  /*6700*/  UMOV UR56, UR12 ;  /* 0x0000000c00387c82 */ /* 0x000fe20008000000 */
[----:B------:R-:W-:Y:S01]  /*6710*/  MOV R219, UR57 ;  /* 0x0000003900db7c02 */ /* 0x000fe20008000f00 */
[----:B------:R-:W-:Y:S01]  /*6720*/  UMOV UR57, UR13 ;  /* 0x0000000d00397c82 */ /* 0x000fe20008000000 */
[----:B------:R-:W-:Y:S01]  /*6730*/  R2UR UR38, R6 ;  /* 0x00000000062672ca */ /* 0x000fe200000e0000 */
[----:B------:R-:W-:Y:S01]  /*6740*/  VIADD R6, R17, 0x2ed00 ;  /* 0x0002ed0011067836 */ /* 0x000fe20000000000 */
[----:B-1----:R-:W-:-:S02]  /*6750*/  MOV R12, UR56 ;  /* 0x00000038000c7c02 */ /* 0x002fc40008000f00 */
[----:B------:R-:W-:Y:S01]  /*6760*/  MOV R13, UR57 ;  /* 0x00000039000d7c02 */ /* 0x000fe20008000f00 */
[----:B------:R-:W-:Y:S01]  /*6770*/  UMOV UR57, 0x40000040 ;  /* 0x4000004000397882 */ /* 0x000fe20000000000 */
[----:B------:R-:W-:-:S04]  /*6780*/  SHF.R.U32.HI R6, RZ, 0x4, R6 ;  /* 0x00000004ff067819 */ /* 0x000fc80000011606 */
[----:B------:R-:W-:-:S04]  /*6790*/  LOP3.LUT R216, R6, 0x3fff, RZ, 0xc0, !PT ;  /* 0x00003fff06d87812 */ /* 0x000fc800078ec0ff */
[----:B------:R-:W-:Y:S01]  /*67a0*/  LOP3.LUT R6, R216, 0x400000, RZ, 0xfc, !PT ;  /* 0x00400000d8067812 */ /* 0x000fe200078efcff */
[----:B------:R-:W-:Y:S03]  /*67b0*/  HGMMA.64x16x16.F32.BF16 R56, gdesc[UR48].tnspA.tnspB, R56 ;  /* 0x60200000303879f0 */ /* 0x000fe60008701838 */
[----:B------:R-:W-:Y:S01]  /*67c0*/  R2UR UR4, R6 ;  /* 0x00000000060472ca */ /* 0x000fe200000e0000 */
[----:B------:R-:W-:Y:S01]  /*67d0*/  HGMMA.64x16x16.F32.BF16 R64, gdesc[UR16].tnspA.tnspB, R64 ;  /* 0x60200000104079f0 */ /* 0x000fe20008701840 */
[----:B------:R-:W-:Y:S01]  /*67e0*/  UMOV UR16, UR48 ;  /* 0x0000003000107c82 */ /* 0x000fe20008000000 */
[----:B------:R-:W-:Y:S01]  /*67f0*/  UMOV UR17, UR49 ;  /* 0x0000003100117c82 */ /* 0x000fe20008000000 */
[----:B------:R-:W-:Y:S01]  /*6800*/  UMOV UR18, UR5 ;  /* 0x0000000500127c82 */ /* 0x000fe20008000000 */
[----:B------:R-:W-:Y:S01]  /*6810*/  UMOV UR19, 0x40 ;  /* 0x0000004000137882 */ /* 0x000fe20000000000 */
[----:B------:R-:W-:Y:S01]  /*6820*/  UMOV UR58, UR18 ;  /* 0x00000012003a7c82 */ /* 0x000fe20008000000 */
[----:B------:R-:W-:Y:S01]  /*6830*/  HGMMA.64x16x16.F32.BF16 R72, gdesc[UR16].tnspA.tnspB, R72 ;  /* 0x60200000104879f0 */ /* 0x000fe20008701848 */
[----:B------:R-:W-:Y:S01]  /*6840*/  MOV R218, UR58 ;  /* 0x0000003a00da7c02 */ /* 0x000fe20008000f00 */
[----:B------:R-:W-:Y:S01]  /*6850*/  UMOV UR58, UR6 ;  /* 0x00000006003a7c82 */ /* 0x000fe20008000000 */
[----:B------:R-:W-:Y:S01]  /*6860*/  R2UR UR18, R21 ;  /* 0x00000000151272ca */ /* 0x000fe200000e0000 */
[----:B------:R-:W-:Y:S01]  /*6870*/  HGMMA.64x16x16.F32.BF16 R80, gdesc[UR52].tnspA.tnspB, R80 ;  /* 0x60200000345079f0 */ /* 0x000fe20008701850 */
[----:B------:R-:W-:Y:S01]  /*6880*/  MOV R10, UR58 ;  /* 0x0000003a000a7c02 */ /* 0x000fe20008000f00 */
[----:B------:R-:W-:Y:S01]  /*6890*/  UMOV UR52, UR8 ;  /* 0x0000000800347c82 */ /* 0x000fe20008000000 */
[----:B------:R-:W-:Y:S01]  /*68a0*/  UMOV UR58, UR10 ;  /* 0x0000000a003a7c82 */ /* 0x000fe20008000000 */
[----:B------:R-:W-:Y:S01]  /*68b0*/  R2UR UR8, R14 ;  /* 0x000000000e0872ca */ /* 0x000fe200000e0000 */
[C---:B------:R-:W-:Y:S01]  /*68c0*/  VIADD R14, R20.reuse, 0x130 ;  /* 0x00000130140e7836 */ /* 0x040fe20000000000 */
[----:B------:R-:W-:Y:S01]  /*68d0*/  HGMMA.64x16x16.F32.BF16 R88, gdesc[UR44].tnspA.tnspB, R88 ;  /* 0x602000002c5879f0 */ /* 0x000fe20008701858 */
[----:B------:R-:W-:Y:S01]  /*68e0*/  R2UR UR10, R15 ;  /* 0x000000000f0a72ca */ /* 0x000fe200000e0000 */
[C---:B------:R-:W-:Y:S01]  /*68f0*/  VIADD R15, R20.reuse, 0x1b0 ;  /* 0x000001b0140f7836 */ /* 0x040fe20000000000 */
[----:B------:R-:W-:Y:S01]  /*6900*/  R2UR UR5, R5 ;  /* 0x00000000050572ca */ /* 0x000fe200000e0000 */
[----:B------:R-:W-:Y:S01]  /*6910*/  VIADD R20, R20, 0x230 ;  /* 0x0000023014147836 */ /* 0x000fe20000000000 */
[----:B------:R-:W-:Y:S01]  /*6920*/  R2UR UR22, R14 ;  /* 0x000000000e1672ca */ /* 0x000fe200000e0000 */
[----:B------:R-:W-:Y:S01]  /*6930*/  UMOV UR59, UR19 ;  /* 0x00000013003b7c82 */ /* 0x000fe20008000000 */
[----:B------:R-:W-:Y:S01]  /*6940*/  R2UR UR14, R15 ;  /* 0x000000000f0e72ca */ /* 0x000fe200000e0000 */
[----:B------:R-:W-:Y:S01]  /*6950*/  UMOV UR53, UR9 ;  /* 0x0000000900357c82 */ /* 0x000fe20008000000 */
[----:B------:R-:W-:Y:S01]  /*6960*/  R2UR UR6, R20 ;  /* 0x00000000140672ca */ /* 0x000fe200000e0000 */
[----:B------:R-:W-:Y:S01]  /*6970*/  UMOV UR9, 0x40000040 ;  /* 0x4000004000097882 */ /* 0x000fe20000000000 */
[----:B------:R-:W-:Y:S01]  /*6980*/  MOV R217, UR59 ;  /* 0x0000003b00d97c02 */ /* 0x000fe20008000f00 */
[----:B------:R-:W-:Y:S01]  /*6990*/  UMOV UR59, UR7 ;  /* 0x00000007003b7c82 */ /* 0x000fe20008000000 */
[----:B------:R-:W-:Y:S01]  /*69a0*/  UMOV UR16, UR8 ;  /* 0x0000000800107c82 */ /* 0x000fe20008000000 */
[----:B------:R-:W-:Y:S01]  /*69b0*/  MOV R11, UR59 ;  /* 0x0000003b000b7c02 */ /* 0x000fe20008000f00 */
[----:B------:R-:W-:Y:S01]  /*69c0*/  UMOV UR59, UR11 ;  /* 0x0000000b003b7c82 */ /* 0x000fe20008000000 */
[----:B------:R-:W-:Y:S01]  /*69d0*/  UMOV UR11, 0x40 ;  /* 0x00000040000b7882 */ /* 0x000fe20000000000 */
[----:B------:R-:W-:Y:S01]  /*69e0*/  UMOV UR17, UR9 ;  /* 0x0000000900117c82 */ /* 0x000fe20008000000 */
[----:B------:R-:W-:Y:S01]  /*69f0*/  UMOV UR19, 0x40 ;  /* 0x0000004000137882 */ /* 0x000fe20000000000 */
[----:B------:R-:W-:Y:S01]  /*6a00*/  MOV R220, UR58 ;  /* 0x0000003a00dc7c02 */ /* 0x000fe20008000f00 */
        /* <DEDUP_REMOVED lines=9> */
[----:B------:R-:W-:Y:S01]  /*6aa0*/  MOV R221, UR59 ;  /* 0x0000003b00dd7c02 */ /* 0x000fe20008000f00 */
[----:B------:R-:W-:Y:S01]  /*6ab0*/  UMOV UR59, 0x8 ;  /* 0x00000008003b7882 */ /* 0x000fe20000000000 */
[----:B------:R-:W-:Y:S01]  /*6ac0*/  VIADD R14, R5, 0x80 ;  /* 0x00000080050e7836 */ /* 0x000fe20000000000 */
[----:B------:R-:W-:Y:S01]  /*6ad0*/  HGMMA.64x16x16.F32.BF16 R56, gdesc[UR28].tnspA.tnspB, R56 ;  /* 0x602000001c3879f0 */ /* 0x000fe20008701838 */
[----:B------:R-:W-:Y:S01]  /*6ae0*/  VIADD R15, R6, 0x80 ;  /* 0x00000080060f7836 */ /* 0x000fe20000000000 */
[----:B------:R-:W-:Y:S01]  /*6af0*/  UMOV UR29, 0x40000040 ;  /* 0x40000040001d7882 */ /* 0x000fe20000000000 */
[----:B------:R-:W-:Y:S01]  /*6b00*/  IMAD.U32 R20, RZ, RZ, UR58 ;  /* 0x0000003aff147e24 */ /* 0x000fe2000f8e00ff */
[----:B------:R-:W-:Y:S01]  /*6b10*/  HGMMA.64x16x16.F32.BF16 R64, gdesc[UR40].tnspA.tnspB, R64 ;  /* 0x60200000284079f0 */ /* 0x000fe20008701840 */
[----:B------:R-:W-:Y:S01]  /*6b20*/  IMAD.U32 R21, RZ, RZ, UR59 ;  /* 0x0000003bff157e24 */ /* 0x000fe2000f8e00ff */
[----:B------:R-:W-:Y:S01]  /*6b30*/  UMOV UR40, UR52 ;  /* 0x0000003400287c82 */ /* 0x000fe20008000000 */
[----:B------:R-:W-:Y:S01]  /*6b40*/  UMOV UR41, UR53 ;  /* 0x0000003500297c82 */ /* 0x000fe20008000000 */
[----:B------:R-:W-:Y:S04]  /*6b50*/  HGMMA.64x16x16.F32.BF16 R72, gdesc[UR36].tnspA.tnspB, R72 ;  /* 0x60200000244879f0 */ /* 0x000fe80008701848 */
[----:B------:R-:W-:Y:S04]  /*6b60*/  HGMMA.64x16x16.F32.BF16 R80, gdesc[UR32].tnspA.tnspB, R80 ;  /* 0x60200000205079f0 */ /* 0x000fe80008701850 */
[----:B------:R-:W-:Y:S01]  /*6b70*/  HGMMA.64x16x16.F32.BF16 R88, gdesc[UR24].tnspA.tnspB, R88 ;  /* 0x60200000185879f0 */ /* 0x000fe20008701858 */
[----:B------:R-:W-:-:S03]  /*6b80*/  UMOV UR25, UR29 ;  /* 0x0000001d00197c82 */ /* 0x000fc60008000000 */
[----:B------:R-:W-:Y:S01]  /*6b90*/  HGMMA.64x16x16.F32.BF16 R56, gdesc[UR8].tnspA.tnspB, R56 ;  /* 0x60200000083879f0 */ /* 0x000fe20008701838 */
[----:B------:R-:W-:-:S03]  /*6ba0*/  UMOV UR9, 0x40000040 ;  /* 0x4000004000097882 */ /* 0x000fc60000000000 */
[----:B------:R-:W-:Y:S01]  /*6bb0*/  HGMMA.64x16x16.F32.BF16 R64, gdesc[UR16].tnspA.tnspB, R64 ;  /* 0x60200000104079f0 */ /* 0x000fe20008701840 */
[----:B------:R-:W-:-:S03]  /*6bc0*/  UMOV UR17, UR9 ;  /* 0x0000000900117c82 */ /* 0x000fc60008000000 */
[----:B------:R-:W-:Y:S01]  /*6bd0*/  HGMMA.64x16x16.F32.BF16 R72, gdesc[UR20].tnspA.tnspB, R72 ;  /* 0x60200000144879f0 */ /* 0x000fe20008701848 */
[----:B------:R-:W-:-:S03]  /*6be0*/  UMOV UR21, UR9 ;  /* 0x0000000900157c82 */ /* 0x000fc60008000000 */
[----:B------:R-:W-:Y:S01]  /*6bf0*/  HGMMA.64x16x16.F32.BF16 R80, gdesc[UR12].tnspA.tnspB, R80 ;  /* 0x602000000c5079f0 */ /* 0x000fe20008701850 */
[----:B------:R-:W-:-:S03]  /*6c00*/  UMOV UR13, UR9 ;  /* 0x00000009000d7c82 */ /* 0x000fc60008000000 */
[----:B------:R-:W-:Y:S01]  /*6c10*/  HGMMA.64x16x16.F32.BF16 R88, gdesc[UR4].tnspA.tnspB, R88, gsb0 ;  /* 0x60200000045879f0 */ /* 0x000fe20008001858 */
[----:B------:R1:W-:Y:S06]  /*6c20*/  MEMBAR.ALL.CTA ;  /* 0x0000000000007992 */ /* 0x0003ec0000008000 */
[----:B-1----:R-:W1:Y:S01]  /*6c30*/  FENCE.VIEW.ASYNC.S ;  /* 0x00000000000073c6 */ /* 0x002e620000000000 */
[----:B------:R-:W-:Y:S02]  /*6c40*/  R2UR UR4, R14 ;  /* 0x000000000e0472ca */ /* 0x000fe400000e0000 */
[----:B------:R-:W-:Y:S01]  /*6c50*/  R2UR UR5, R15 ;  /* 0x000000000f0572ca */ /* 0x000fe200000e0000 */
[----:B-1----:R-:W-:Y:S06]  /*6c60*/  BAR.SYNC.DEFER_BLOCKING 0x9, 0x100 ;  /* 0x0244000000007b1d */ /* 0x002fec0000010000 */
[----:B--2---:R-:W-:-:S06]  /*6c70*/  WARPGROUP.ARRIVE ;  /* 0x00000000000079c5 */ /* 0x004fcc0000000000 */
[----:B------:R-:W-:Y:S01]  /*6c80*/  HGMMA.64x64x16.F32.BF16 R24, gdesc[UR56].tnspA, RZ, !UPT ;  /* 0x20e00000381879f0 */ /* 0x000fe2000c7018ff */
[----:B------:R-:W-:Y:S01]  /*6c90*/  UMOV UR56, UR4 ;  /* 0x0000000400387c82 */ /* 0x000fe20008000000 */
[----:B------:R-:W-:Y:S01]  /*6ca0*/  UMOV UR57, 0x40000040 ;  /* 0x4000004000397882 */ /* 0x000fe20000000000 */
[----:B------:R-:W-:Y:S01]  /*6cb0*/  UMOV UR58, UR5 ;  /* 0x00000005003a7c82 */ /* 0x000fe20008000000 */
[----:B------:R-:W-:Y:S01]  /*6cc0*/  UMOV UR59, 0x8 ;  /* 0x00000008003b7882 */ /* 0x000fe20000000000 */
[----:B------:R-:W-:Y:S02]  /*6cd0*/  IMAD.U32 R14, RZ, RZ, UR58 ;  /* 0x0000003aff0e7e24 */ /* 0x000fe4000f8e00ff */
[----:B------:R-:W-:Y:S01]  /*6ce0*/  IMAD.U32 R15, RZ, RZ, UR59 ;  /* 0x0000003bff0f7e24 */ /* 0x000fe2000f8e00ff */
[----:B------:R-:W-:Y:S01]  /*6cf0*/  HGMMA.64x64x16.F32.BF16 R24, gdesc[UR56].tnspA, R24 ;  /* 0x20e00000381879f0 */ /* 0x000fe20008701818 */
[----:B------:R-:W-:Y:S01]  /*6d00*/  R2UR UR57, R13 ;  /* 0x000000000d3972ca */ /* 0x000fe200000e0000 */
[----:B------:R-:W-:Y:S01]  /*6d10*/  VIADD R13, R6, 0x100 ;  /* 0x00000100060d7836 */ /* 0x000fe20000000000 */
[----:B------:R-:W-:Y:S01]  /*6d20*/  R2UR UR56, R12 ;  /* 0x000000000c3872ca */ /* 0x000fe200000e0000 */
[----:B------:R-:W-:Y:S01]  /*6d30*/  VIADD R12, R5, 0x100 ;  /* 0x00000100050c7836 */ /* 0x000fe20000000000 */
[----:B------:R-:W-:-:S02]  /*6d40*/  R2UR UR59, R221 ;  /* 0x00000000dd3b72ca */ /* 0x000fc400000e0000 */
[----:B------:R-:W-:Y:S02]  /*6d50*/  R2UR UR58, R220 ;  /* 0x00000000dc3a72ca */ /* 0x000fe400000e0000 */
[----:B------:R-:W-:Y:S02]  /*6d60*/  R2UR UR4, R12 ;  /* 0x000000000c0472ca */ /* 0x000fe400000e0000 */
[----:B------:R-:W-:-:S03]  /*6d70*/  R2UR UR5, R13 ;  /* 0x000000000d0572ca */ /* 0x000fc600000e0000 */
[----:B------:R-:W-:Y:S01]  /*6d80*/  UMOV UR33, UR57 ;  /* 0x0000003900217c82 */ /* 0x000fe20008000000 */
[----:B------:R-:W-:Y:S01]  /*6d90*/  UMOV UR57, 0x40000040 ;  /* 0x4000004000397882 */ /* 0x000fe20000000000 */
[----:B------:R-:W-:Y:S02]  /*6da0*/  UMOV UR32, UR56 ;  /* 0x0000003800207c82 */ /* 0x000fe40008000000 */
[----:B------:R-:W-:Y:S01]  /*6db0*/  UMOV UR37, UR59 ;  /* 0x0000003b00257c82 */ /* 0x000fe20008000000 */
[----:B------:R-:W-:Y:S01]  /*6dc0*/  UMOV UR59, 0x8 ;  /* 0x00000008003b7882 */ /* 0x000fe20000000000 */
[----:B------:R-:W-:Y:S01]  /*6dd0*/  UMOV UR36, UR58 ;  /* 0x0000003a00247c82 */ /* 0x000fe20008000000 */
[----:B------:R-:W-:Y:S01]  /*6de0*/  IMAD.U32 R13, RZ, RZ, UR59 ;  /* 0x0000003bff0d7e24 */ /* 0x000fe2000f8e00ff */
[----:B------:R-:W-:Y:S02]  /*6df0*/  UMOV UR56, UR4 ;  /* 0x0000000400387c82 */ /* 0x000fe40008000000 */
[----:B------:R-:W-:-:S02]  /*6e00*/  UMOV UR58, UR5 ;  /* 0x00000005003a7c82 */ /* 0x000fc40008000000 */
[----:B------:R-:W-:Y:S01]  /*6e10*/  IMAD.U32 R12, RZ, RZ, UR58 ;  /* 0x0000003aff0c7e24 */ /* 0x000fe2000f8e00ff */
[----:B------:R-:W-:Y:S01]  /*6e20*/  HGMMA.64x64x16.F32.BF16 R24, gdesc[UR56].tnspA, R24 ;  /* 0x20e00000381879f0 */ /* 0x000fe20008701818 */
[----:B------:R-:W-:Y:S01]  /*6e30*/  R2UR UR59, R11 ;  /* 0x000000000b3b72ca */ /* 0x000fe200000e0000 */
[----:B------:R-:W-:Y:S01]  /*6e40*/  VIADD R11, R6, 0x180 ;  /* 0x00000180060b7836 */ /* 0x000fe20000000000 */
[----:B------:R-:W-:Y:S01]  /*6e50*/  R2UR UR58, R10 ;  /* 0x000000000a3a72ca */ /* 0x000fe200000e0000 */
[----:B------:R-:W-:Y:S01]  /*6e60*/  VIADD R10, R5, 0x180 ;  /* 0x00000180050a7836 */ /* 0x000fe20000000000 */
        /* <DEDUP_REMOVED lines=8> */
[----:B------:R-:W-:Y:S01]  /*6ef0*/  UMOV UR58, UR5 ;  /* 0x00000005003a7c82 */ /* 0x000fe20008000000 */
[----:B------:R-:W-:Y:S01]  /*6f00*/  R2UR UR5, R6 ;  /* 0x00000000060572ca */ /* 0x000fe200000e0000 */
[----:B------:R-:W-:Y:S01]  /*6f10*/  UMOV UR56, UR4 ;  /* 0x0000000400387c82 */ /* 0x000fe20008000000 */
[----:B------:R-:W-:Y:S01]  /*6f20*/  IMAD.U32 R10, RZ, RZ, UR58 ;  /* 0x0000003aff0a7e24 */ /* 0x000fe2000f8e00ff */
[----:B------:R-:W-:Y:S01]  /*6f30*/  HGMMA.64x64x16.F32.BF16 R24, gdesc[UR56].tnspA, R24 ;  /* 0x20e00000381879f0 */ /* 0x000fe20008701818 */
[----:B------:R-:W-:Y:S01]  /*6f40*/  R2UR UR56, R7 ;  /* 0x00000000073872ca */ /* 0x000fe200000e0000 */
[----:B------:R-:W-:Y:S01]  /*6f50*/  VIADD R7, R5, 0x200 ;  /* 0x0000020005077836 */ /* 0x000fe20000000000 */
[----:B------:R-:W-:Y:S01]  /*6f60*/  R2UR UR59, R217 ;  /* 0x00000000d93b72ca */ /* 0x000fe200000e0000 */
[----:B------:R-:W-:Y:S01]  /*6f70*/  VIADD R217, R23, 0x400 ;  /* 0x0000040017d97836 */ /* 0x000fe20000000000 */
[----:B------:R-:W-:Y:S02]  /*6f80*/  R2UR UR58, R218 ;  /* 0x00000000da3a72ca */ /* 0x000fe400000e0000 */
[----:B------:R-:W-:-:S02]  /*6f90*/  R2UR UR57, R219 ;  /* 0x00000000db3972ca */ /* 0x000fc400000e0000 */
[----:B------:R-:W-:-:S05]  /*6fa0*/  R2UR UR4, R7 ;  /* 0x00000000070472ca */ /* 0x000fca00000e0000 */
[----:B------:R-:W-:Y:S02]  /*6fb0*/  UMOV UR44, UR56 ;  /* 0x00000038002c7c82 */ /* 0x000fe40008000000 */
        /* <DEDUP_REMOVED lines=8> */
[----:B------:R-:W-:Y:S01]  /*7040*/  ULDC.64 UR4, c[0x0][0x2c0] ;  /* 0x0000b00000047ab9 */ /* 0x000fe20000000a00 */
[----:B------:R-:W-:Y:S01]  /*7050*/  IMAD.U32 R7, RZ, RZ, UR59 ;  /* 0x0000003bff077e24 */ /* 0x000fe2000f8e00ff */
[----:B------:R-:W-:Y:S01]  /*7060*/  HGMMA.64x64x16.F32.BF16 R24, gdesc[UR56].tnspA, R24, gsb0 ;  /* 0x20e00000381879f0 */ /* 0x000fe20008001818 */
[----:B------:R-:W-:Y:S01]  /*7070*/  R2UR UR59, R9 ;  /* 0x00000000093b72ca */ /* 0x000fe200000e0000 */
[----:B------:R-:W-:Y:S01]  /*7080*/  WARPGROUP.ARRIVE ;  /* 0x00000000000079c5 */ /* 0x000fe20000000000 */
[----:B------:R-:W-:Y:S01]  /*7090*/  R2UR UR58, R8 ;  /* 0x00000000083a72ca */ /* 0x000fe200000e0000 */
[----:B------:R-:W-:Y:S01]  /*70a0*/  UMOV UR57, 0x40000040 ;  /* 0x4000004000397882 */ /* 0x000fe20000000000 */
[----:B------:R-:W-:Y:S01]  /*70b0*/  R2UR UR56, R217 ;  /* 0x00000000d93872ca */ /* 0x000fe200000e0000 */
[----:B------:R-:W-:-:S12]  /*70c0*/  VIADD R8, R23, 0x480 ;  /* 0x0000048017087836 */ /* 0x000fd80000000000 */
        /* <DEDUP_REMOVED lines=18> */
[----:B------:R-:W-:-:S02]  /*71f0*/  VIADD R8, R23, 0x500 ;  /* 0x0000050017087836 */ /* 0x000fc40000000000 */
[----:B------:R-:W-:-:S03]  /*7200*/  VIADD R23, R23, 0x580 ;  /* 0x0000058017177836 */ /* 0x000fc60000000000 */
        /* <DEDUP_REMOVED lines=34> */
[----:B------:R-:W-:-:S05]  /*7430*/  VIADD R22, R22, 0x14100 ;  /* 0x0001410016167836 */ /* 0x000fca0000000000 */
[----:B------:R-:W-:-:S04]  /*7440*/  SHF.R.U32.HI R22, RZ, 0x4, R22 ;  /* 0x00000004ff167819 */ /* 0x000fc80000011616 */
[----:B------:R-:W-:-:S05]  /*7450*/  LOP3.LUT R237, R22, 0x3fff, RZ, 0xc0, !PT ;  /* 0x00003fff16ed7812 */ /* 0x000fca00078ec0ff */
[----:B------:R-:W-:Y:S01]  /*7460*/  IMAD R237, R2, 0x800, R237 ;  /* 0x0000080002ed7824 */ /* 0x000fe200078e02ed */
[----:B------:R-:W-:Y:S04]  /*7470*/  HGMMA.64x16x16.F32.BF16 R96, gdesc[UR8].tnspA.tnspB, R96 ;  /* 0x60200000086079f0 */ /* 0x000fe80008701860 */
[----:B------:R-:W-:Y:S04]  /*7480*/  HGMMA.64x16x16.F32.BF16 R104, gdesc[UR16].tnspA.tnspB, R104 ;  /* 0x60200000106879f0 */ /* 0x000fe80008701868 */
[----:B------:R-:W-:Y:S04]  /*7490*/  HGMMA.64x16x16.F32.BF16 R112, gdesc[UR20].tnspA.tnspB, R112 ;  /* 0x60200000147079f0 */ /* 0x000fe80008701870 */
[----:B------:R-:W-:Y:S04]  /*74a0*/  HGMMA.64x16x16.F32.BF16 R120, gdesc[UR12].tnspA.tnspB, R120 ;  /* 0x602000000c7879f0 */ /* 0x000fe80008701878 */
[----:B------:R-:W-:Y:S03]  /*74b0*/  HGMMA.64x16x16.F32.BF16 R128, gdesc[UR4].tnspA.tnspB, R128, gsb0 ;  /* 0x60200000048079f0 */ /* 0x000fe60008001880 */
[----:B------:R-:W-:-:S02]  /*74c0*/  WARPGROUP.DEPBAR.LE gsb0, 0x1 ;  /* 0x00008000000079c5 */ /* 0x000fc40000010100 */
[----:B------:R1:W-:Y:S01]  /*74d0*/  REDG.E.ADD.F32x4.FTZ.RN.STRONG.GPU desc[UR60][R8.64], R24 ;  /* 0x00000018080079a6 */ /* 0x0003e2000c10f7bc */
[----:B------:R-:W-:Y:S01]  /*74e0*/  R2UR UR52, R237 ;  /* 0x00000000ed3472ca */ /* 0x000fe200000e0000 */
[----:B------:R-:W-:Y:S01]  /*74f0*/  WARPGROUP.ARRIVE ;  /* 0x00000000000079c5 */ /* 0x000fe20000000000 */
[----:B------:R-:W-:Y:S01]  /*7500*/  UMOV UR53, 0x40000040 ;  /* 0x4000004000357882 */ /* 0x000fe20000000000 */
[----:B------:R-:W-:Y:S01]  /*7510*/  UMOV UR55, 0x40 ;  /* 0x0000004000377882 */ /* 0x000fe20000000000 */
[----:B-1----:R-:W-:Y:S01]  /*7520*/  LOP3.LUT R24, R216, 0x80000, RZ, 0xfc, !PT ;  /* 0x00080000d8187812 */ /* 0x002fe200078efcff */
[----:B------:R-:W-:Y:S01]  /*7530*/  UMOV UR59, 0x40 ;  /* 0x00000040003b7882 */ /* 0x000fe20000000000 */
[----:B------:R-:W-:Y:S01]  /*7540*/  UMOV UR11, 0x40 ;  /* 0x00000040000b7882 */ /* 0x000fe20000000000 */
[----:B------:R-:W-:Y:S01]  /*7550*/  UMOV UR45, 0x40000040 ;  /* 0x40000040002d7882 */ /* 0x000fe20000000000 */
[----:B------:R-:W-:Y:S01]  /*7560*/  UMOV UR47, 0x40 ;  /* 0x00000040002f7882 */ /* 0x000fe20000000000 */
[C---:B------:R-:W-:Y:S01]  /*7570*/  VIADD R22, R24.reuse, 0x80 ;  /* 0x0000008018167836 */ /* 0x040fe20000000000 */
[----:B------:R-:W-:Y:S01]  /*7580*/  UMOV UR51, 0x40 ;  /* 0x0000004000337882 */ /* 0x000fe20000000000 */
[----:B------:R-:W-:Y:S01]  /*7590*/  VIADD R23, R24, 0x100 ;  /* 0x0000010018177836 */ /* 0x000fe20000000000 */
[----:B------:R-:W-:Y:S01]  /*75a0*/  UMOV UR25, 0x40000040 ;  /* 0x4000004000197882 */ /* 0x000fe20000000000 */
[----:B------:R-:W-:Y:S01]  /*75b0*/  UMOV UR27, 0x40 ;  /* 0x00000040001b7882 */ /* 0x000fe20000000000 */
[----:B------:R-:W-:Y:S01]  /*75c0*/  R2UR UR4, R22 ;  /* 0x00000000160472ca */ /* 0x000fe200000e0000 */
[C---:B------:R-:W-:Y:S01]  /*75d0*/  VIADD R22, R24.reuse, 0x180 ;  /* 0x0000018018167836 */ /* 0x040fe20000000000 */
[C---:B------:R-:W-:Y:S01]  /*75e0*/  R2UR UR54, R24.reuse ;  /* 0x00000000183672ca */ /* 0x040fe200000e0000 */
[----:B------:R-:W-:Y:S01]  /*75f0*/  VIADD R25, R24, 0x200 ;  /* 0x0000020018197836 */ /* 0x000fe20000000000 */
[----:B------:R-:W-:Y:S01]  /*7600*/  R2UR UR5, R23 ;  /* 0x00000000170572ca */ /* 0x000fe200000e0000 */
[----:B------:R-:W-:Y:S01]  /*7610*/  UMOV UR43, 0x40 ;  /* 0x00000040002b7882 */ /* 0x000fe20000000000 */
[----:B------:R-:W-:Y:S01]  /*7620*/  R2UR UR6, R22 ;  /* 0x00000000160672ca */ /* 0x000fe200000e0000 */
[----:B------:R-:W-:Y:S01]  /*7630*/  UMOV UR39, 0x40 ;  /* 0x0000004000277882 */ /* 0x000fe20000000000 */
[----:B------:R-:W-:Y:S01]  /*7640*/  UMOV UR35, 0x40 ;  /* 0x0000004000237882 */ /* 0x000fe20000000000 */
[----:B------:R-:W-:Y:S01]  /*7650*/  UMOV UR31, 0x40 ;  /* 0x00000040001f7882 */ /* 0x000fe20000000000 */
[----:B------:R-:W-:Y:S01]  /*7660*/  PLOP3.LUT P0, PT, PT, PT, UP0, 0x40, 0x0 ;  /* 0x000000000000781c */ /* 0x000fe20003f0e808 */
[----:B------:R-:W-:Y:S01]  /*7670*/  UMOV UR7, 0x40 ;  /* 0x0000004000077882 */ /* 0x000fe20000000000 */
[----:B------:R-:W-:Y:S01]  /*7680*/  UMOV UR23, 0x40 ;  /* 0x0000004000177882 */ /* 0x000fe20000000000 */
[----:B------:R-:W-:Y:S01]  /*7690*/  UMOV UR58, UR4 ;  /* 0x00000004003a7c82 */ /* 0x000fe20008000000 */
[----:B------:R-:W-:Y:S01]  /*76a0*/  R2UR UR4, R25 ;  /* 0x00000000190472ca */ /* 0x000fe200000e0000 */
[----:B------:R-:W-:Y:S01]  /*76b0*/  UMOV UR56, UR52 ;  /* 0x0000003400387c82 */ /* 0x000fe20008000000 */
[----:B------:R-:W-:Y:S01]  /*76c0*/  UMOV UR57, UR53 ;  /* 0x0000003500397c82 */ /* 0x000fe20008000000 */
[----:B------:R-:W-:Y:S01]  /*76d0*/  HGMMA.64x16x16.F32.BF16 R136, gdesc[UR52].tnspA.tnspB, R136 ;  /* 0x60200000348879f0 */ /* 0x000fe20008701888 */
[----:B------:R-:W-:Y:S01]  /*76e0*/  UMOV UR8, UR52 ;  /* 0x0000003400087c82 */ /* 0x000fe20008000000 */
[----:B------:R-:W-:Y:S01]  /*76f0*/  UMOV UR9, UR53 ;  /* 0x0000003500097c82 */ /* 0x000fe20008000000 */
[----:B------:R-:W-:Y:S01]  /*7700*/  UMOV UR10, UR5 ;  /* 0x00000005000a7c82 */ /* 0x000fe20008000000 */
[----:B------:R-:W-:Y:S01]  /*7710*/  HGMMA.64x16x16.F32.BF16 R144, gdesc[UR56].tnspA.tnspB, R144 ;  /* 0x60200000389079f0 */ /* 0x000fe20008701890 */
[----:B------:R-:W-:Y:S01]  /*7720*/  IMAD.U32 R216, RZ, RZ, UR10 ;  /* 0x0000000affd87e24 */ /* 0x000fe2000f8e00ff */
        /* <DEDUP_REMOVED lines=14> */
[----:B------:R1:W-:Y:S01]  /*7810*/  REDG.E.ADD.F32x4.FTZ.RN.STRONG.GPU desc[UR60][R8.64+0x800], R28 ;  /* 0x0008001c080079a6 */ /* 0x0003e2000c10f7bc */
[----:B------:R-:W-:Y:S01]  /*7820*/  HGMMA.64x16x16.F32.BF16 R168, gdesc[UR8].tnspA.tnspB, R168 ;  /* 0x6020000008a879f0 */ /* 0x000fe200087018a8 */
[----:B------:R-:W-:-:S02]  /*7830*/  VIADD R25, R237, 0x80 ;  /* 0x00000080ed197836 */ /* 0x000fc40000000000 */
[C---:B------:R-:W-:Y:S01]  /*7840*/  VIADD R26, R24.reuse, 0x10 ;  /* 0x00000010181a7836 */ /* 0x040fe20000000000 */
[----:B------:R-:W-:Y:S01]  /*7850*/  UMOV UR49, UR45 ;  /* 0x0000002d00317c82 */ /* 0x000fe20008000000 */
[----:B------:R-:W-:Y:S01]  /*7860*/  IMAD.U32 R220, RZ, RZ, UR10 ;  /* 0x0000000affdc7e24 */ /* 0x000fe2000f8e00ff */
[----:B------:R-:W-:Y:S01]  /*7870*/  R2UR UR44, R25 ;  /* 0x00000000192c72ca */ /* 0x000fe200000e0000 */
[----:B------:R-:W-:Y:S01]  /*7880*/  VIADD R25, R24, 0x110 ;  /* 0x0000011018197836 */ /* 0x000fe20000000000 */
[----:B------:R-:W-:Y:S01]  /*7890*/  R2UR UR46, R26 ;  /* 0x000000001a2e72ca */ /* 0x000fe200000e0000 */
[C---:B------:R-:W-:Y:S01]  /*78a0*/  VIADD R26, R24.reuse, 0x90 ;  /* 0x00000090181a7836 */ /* 0x040fe20000000000 */
[----:B------:R-:W-:Y:S01]  /*78b0*/  UMOV UR41, UR25 ;  /* 0x0000001900297c82 */ /* 0x000fe20008000000 */
[----:B------:R-:W-:Y:S01]  /*78c0*/  IMAD.U32 R221, RZ, RZ, UR11 ;  /* 0x0000000bffdd7e24 */ /* 0x000fe2000f8e00ff */
[----:B------:R-:W-:Y:S01]  /*78d0*/  R2UR UR5, R25 ;  /* 0x00000000190572ca */ /* 0x000fe200000e0000 */
[----:B------:R-:W-:Y:S01]  /*78e0*/  VIADD R25, R24, 0x190 ;  /* 0x0000019018197836 */ /* 0x000fe20000000000 */
[----:B------:R-:W-:Y:S01]  /*78f0*/  R2UR UR4, R26 ;  /* 0x000000001a0472ca */ /* 0x000fe200000e0000 */
[----:B------:R-:W-:Y:S01]  /*7900*/  UMOV UR37, UR25 ;  /* 0x0000001900257c82 */ /* 0x000fe20008000000 */
[----:B------:R-:W-:Y:S01]  /*7910*/  UMOV UR33, UR25 ;  /* 0x0000001900217c82 */ /* 0x000fe20008000000 */
[----:B------:R-:W-:Y:S01]  /*7920*/  UMOV UR29, UR25 ;  /* 0x00000019001d7c82 */ /* 0x000fe20008000000 */
[----:B------:R-:W-:Y:S01]  /*7930*/  R2UR UR6, R25 ;  /* 0x00000000190672ca */ /* 0x000fe200000e0000 */
[C---:B------:R-:W-:Y:S01]  /*7940*/  VIADD R25, R24.reuse, 0x210 ;  /* 0x0000021018197836 */ /* 0x040fe20000000000 */
[----:B------:R-:W-:Y:S01]  /*7950*/  UMOV UR8, UR44 ;  /* 0x0000002c00087c82 */ /* 0x000fe20008000000 */
[----:B------:R-:W-:Y:S01]  /*7960*/  UMOV UR15, 0x40 ;  /* 0x00000040000f7882 */ /* 0x000fe20000000000 */
[----:B------:R1:W-:Y:S02]  /*7970*/  REDG.E.ADD.F32x4.FTZ.RN.STRONG.GPU desc[UR60][R8.64+0x1000], R32 ;  /* 0x00100020080079a6 */ /* 0x0003e4000c10f7bc */
[----:B------:R-:W-:Y:S01]  /*7980*/  R2UR UR50, R25 ;  /* 0x00000000193272ca */ /* 0x000fe200000e0000 */
[----:B------:R-:W-:Y:S01]  /*7990*/  UMOV UR9, UR45 ;  /* 0x0000002d00097c82 */ /* 0x000fe20008000000 */
[----:B------:R-:W-:Y:S01]  /*79a0*/  UMOV UR11, 0x40 ;  /* 0x00000040000b7882 */ /* 0x000fe20000000000 */
[----:B------:R-:W-:Y:S01]  /*79b0*/  UMOV UR10, UR4 ;  /* 0x00000004000a7c82 */ /* 0x000fe20008000000 */
[----:B------:R-:W-:Y:S01]  /*79c0*/  IMAD.U32 R223, RZ, RZ, UR11 ;  /* 0x0000000bffdf7e24 */ /* 0x000fe2000f8e00ff */
[----:B------:R-:W-:Y:S01]  /*79d0*/  UMOV UR48, UR44 ;  /* 0x0000002c00307c82 */ /* 0x000fe20008000000 */
[----:B------:R-:W-:Y:S01]  /*79e0*/  IMAD.U32 R222, RZ, RZ, UR10 ;  /* 0x0000000affde7e24 */ /* 0x000fe2000f8e00ff */
[----:B------:R-:W-:Y:S01]  /*79f0*/  HGMMA.64x16x16.F32.BF16 R136, gdesc[UR44].tnspA.tnspB, R136 ;  /* 0x602000002c8879f0 */ /* 0x000fe20008701888 */
[----:B------:R-:W-:Y:S01]  /*7a00*/  VIADD R26, R24, 0x20 ;  /* 0x00000020181a7836 */ /* 0x000fe20000000000 */
[----:B------:R1:W-:Y:S02]  /*7a10*/  REDG.E.ADD.F32x4.FTZ.RN.STRONG.GPU desc[UR60][R8.64+0x1800], R36 ;  /* 0x00180024080079a6 */ /* 0x0003e4000c10f7bc */
        /* <DEDUP_REMOVED lines=12> */
[----:B------:R-:W-:Y:S01]  /*7ae0*/  VIADD R25, R237, 0x100 ;  /* 0x00000100ed197836 */ /* 0x000fe20000000000 */
[----:B------:R-:W-:Y:S01]  /*7af0*/  HGMMA.64x16x16.F32.BF16 R160, gdesc[UR8].tnspA.tnspB, R160 ;  /* 0x6020000008a079f0 */ /* 0x000fe200087018a0 */
[----:B------:R-:W-:Y:S01]  /*7b00*/  R2UR UR26, R26 ;  /* 0x000000001a1a72ca */ /* 0x000fe200000e0000 */
[----:B------:R1:W-:Y:S02]  /*7b10*/  REDG.E.ADD.F32x4.FTZ.RN.STRONG.GPU desc[UR60][R8.64+0x2000], R40 ;  /* 0x00200028080079a6 */ /* 0x0003e4000c10f7bc */
[----:B------:R-:W-:Y:S01]  /*7b20*/  HGMMA.64x16x16.F32.BF16 R168, gdesc[UR48].tnspA.tnspB, R168 ;  /* 0x6020000030a879f0 */ /* 0x000fe200087018a8 */
[----:B------:R-:W-:Y:S01]  /*7b30*/  R2UR UR24, R25 ;  /* 0x00000000191872ca */ /* 0x000fe200000e0000 */
[C---:B------:R-:W-:Y:S01]  /*7b40*/  VIADD R25, R24.reuse, 0x120 ;  /* 0x0000012018197836 */ /* 0x040fe20000000000 */
[----:B------:R-:W-:Y:S01]  /*7b50*/  UMOV UR5, 0x40000040 ;  /* 0x4000004000057882 */ /* 0x000fe20000000000 */
[C---:B------:R-:W-:Y:S01]  /*7b60*/  VIADD R26, R24.reuse, 0xa0 ;  /* 0x000000a0181a7836 */ /* 0x040fe20000000000 */
[----:B------:R1:W-:Y:S02]  /*7b70*/  REDG.E.ADD.F32x4.FTZ.RN.STRONG.GPU desc[UR60][R8.64+0x2800], R44 ;  /* 0x0028002c080079a6 */ /* 0x0003e4000c10f7bc */
[----:B------:R-:W-:Y:S01]  /*7b80*/  R2UR UR38, R25 ;  /* 0x00000000192672ca */ /* 0x000fe200000e0000 */
[----:B------:R-:W-:Y:S01]  /*7b90*/  VIADD R25, R24, 0x1a0 ;  /* 0x000001a018197836 */ /* 0x000fe20000000000 */
[----:B------:R-:W-:-:S05]  /*7ba0*/  R2UR UR42, R26 ;  /* 0x000000001a2a72ca */ /* 0x000fca00000e0000 */
[----:B------:R-:W-:Y:S01]  /*7bb0*/  UMOV UR40, UR24 ;  /* 0x0000001800287c82 */ /* 0x000fe20008000000 */
[----:B------:R-:W-:Y:S01]  /*7bc0*/  R2UR UR34, R25 ;  /* 0x00000000192272ca */ /* 0x000fe200000e0000 */
[----:B------:R-:W-:Y:S01]  /*7bd0*/  VIADD R25, R24, 0x220 ;  /* 0x0000022018197836 */ /* 0x000fe20000000000 */
[----:B------:R-:W-:Y:S01]  /*7be0*/  UMOV UR36, UR24 ;  /* 0x0000001800247c82 */ /* 0x000fe20008000000 */
[----:B------:R-:W-:Y:S01]  /*7bf0*/  UMOV UR32, UR24 ;  /* 0x0000001800207c82 */ /* 0x000fe20008000000 */
[----:B------:R-:W-:Y:S01]  /*7c00*/  UMOV UR28, UR24 ;  /* 0x00000018001c7c82 */ /* 0x000fe20008000000 */
[----:B------:R-:W-:Y:S01]  /*7c10*/  HGMMA.64x16x16.F32.BF16 R136, gdesc[UR24].tnspA.tnspB, R136 ;  /* 0x60200000188879f0 */ /* 0x000fe20008701888 */
[----:B------:R-:W-:Y:S01]  /*7c20*/  R2UR UR30, R25 ;  /* 0x00000000191e72ca */ /* 0x000fe200000e0000 */
[----:B------:R-:W-:Y:S01]  /*7c30*/  IMAD.U32 R226, RZ, RZ, UR10 ;  /* 0x0000000affe27e24 */ /* 0x000fe2000f8e00ff */
[----:B------:R-:W-:Y:S01]  /*7c40*/  UMOV UR21, UR5 ;  /* 0x0000000500157c82 */ /* 0x000fe20008000000 */
[----:B------:R-:W-:Y:S01]  /*7c50*/  HGMMA.64x16x16.F32.BF16 R144, gdesc[UR40].tnspA.tnspB, R144 ;  /* 0x60200000289079f0 */ /* 0x000fe20008701890 */
[----:B------:R-:W-:Y:S01]  /*7c60*/  UMOV UR17, UR5 ;  /* 0x0000000500117c82 */ /* 0x000fe20008000000 */
[----:B------:R-:W-:Y:S01]  /*7c70*/  IMAD.U32 R227, RZ, RZ, UR11 ;  /* 0x0000000bffe37e24 */ /* 0x000fe2000f8e00ff */
[----:B------:R-:W-:Y:S01]  /*7c80*/  UMOV UR13, UR5 ;  /* 0x00000005000d7c82 */ /* 0x000fe20008000000 */
[----:B------:R-:W-:Y:S01]  /*7c90*/  UMOV UR9, UR5 ;  /* 0x0000000500097c82 */ /* 0x000fe20008000000 */
[----:B------:R1:W-:Y:S01]  /*7ca0*/  REDG.E.ADD.F32x4.FTZ.RN.STRONG.GPU desc[UR60][R8.64+0x3000], R48 ;  /* 0x00300030080079a6 */ /* 0x0003e2000c10f7bc */
[----:B------:R-:W-:Y:S01]  /*7cb0*/  HGMMA.64x16x16.F32.BF16 R152, gdesc[UR36].tnspA.tnspB, R152 ;  /* 0x60200000249879f0 */ /* 0x000fe20008701898 */
[----:B------:R-:W-:-:S02]  /*7cc0*/  VIADD R25, R237, 0x180 ;  /* 0x00000180ed197836 */ /* 0x000fc40000000000 */
[C---:B------:R-:W-:Y:S01]  /*7cd0*/  VIADD R26, R24.reuse, 0x30 ;  /* 0x00000030181a7836 */ /* 0x040fe20000000000 */
[----:B------:R-:W-:Y:S01]  /*7ce0*/  UMOV UR11, 0x40 ;  /* 0x00000040000b7882 */ /* 0x000fe20000000000 */
[----:B------:R1:W-:Y:S01]  /*7cf0*/  REDG.E.ADD.F32x4.FTZ.RN.STRONG.GPU desc[UR60][R8.64+0x3800], R52 ;  /* 0x00380034080079a6 */ /* 0x0003e2000c10f7bc */
[----:B------:R-:W-:Y:S01]  /*7d00*/  R2UR UR4, R25 ;  /* 0x00000000190472ca */ /* 0x000fe200000e0000 */
[----:B------:R-:W-:Y:S01]  /*7d10*/  HGMMA.64x16x16.F32.BF16 R160, gdesc[UR32].tnspA.tnspB, R160 ;  /* 0x6020000020a079f0 */ /* 0x000fe200087018a0 */
[----:B------:R-:W-:Y:S01]  /*7d20*/  VIADD R25, R24, 0x130 ;  /* 0x0000013018197836 */ /* 0x000fe20000000000 */
[----:B------:R-:W-:Y:S01]  /*7d30*/  R2UR UR6, R26 ;  /* 0x000000001a0672ca */ /* 0x000fe200000e0000 */
[C---:B------:R-:W-:Y:S01]  /*7d40*/  VIADD R26, R24.reuse, 0xb0 ;  /* 0x000000b0181a7836 */ /* 0x040fe20000000000 */
[----:B------:R-:W-:Y:S01]  /*7d50*/  HGMMA.64x16x16.F32.BF16 R168, gdesc[UR28].tnspA.tnspB, R168 ;  /* 0x602000001ca879f0 */ /* 0x000fe200087018a8 */
[----:B------:R-:W-:Y:S01]  /*7d60*/  IMAD.U32 R22, RZ, RZ, UR58 ;  /* 0x0000003aff167e24 */ /* 0x000fe2000f8e00ff */
[----:B------:R-:W-:Y:S01]  /*7d70*/  R2UR UR18, R25 ;  /* 0x00000000191272ca */ /* 0x000fe200000e0000 */
[----:B------:R-:W-:Y:S01]  /*7d80*/  VIADD R25, R24, 0x1b0 ;  /* 0x000001b018197836 */ /* 0x000fe20000000000 */
[----:B------:R-:W-:Y:S01]  /*7d90*/  R2UR UR22, R26 ;  /* 0x000000001a1672ca */ /* 0x000fe200000e0000 */
[----:B------:R-:W-:-:S02]  /*7da0*/  VIADD R24, R24, 0x230 ;  /* 0x0000023018187836 */ /* 0x000fc40000000000 */
[----:B------:R-:W-:Y:S01]  /*7db0*/  IMAD.U32 R23, RZ, RZ, UR59 ;  /* 0x0000003bff177e24 */ /* 0x000fe2000f8e00ff */
[----:B------:R-:W-:Y:S01]  /*7dc0*/  R2UR UR14, R25 ;  /* 0x00000000190e72ca */ /* 0x000fe200000e0000 */
[----:B------:R-:W-:Y:S01]  /*7dd0*/  UMOV UR20, UR4 ;  /* 0x0000000400147c82 */ /* 0x000fe20008000000 */
[----:B------:R-:W-:Y:S01]  /*7de0*/  R2UR UR10, R24 ;  /* 0x00000000180a72ca */ /* 0x000fe200000e0000 */
        /* <DEDUP_REMOVED lines=9> */
[----:B-1----:R-:W-:Y:S05]  /*7e80*/  @P0 BRA `(.L_x_438) ;  /* 0x0000000000040947 */ /* 0x002fea0003800000 */
[----:B------:R-:W-:Y:S01]  /*7e90*/  BPT.TRAP 0x1 ;  /* 0x000000040000795c */ /* 0x000fe20000300000 */
.L_x_438:
        /* <DEDUP_REMOVED lines=45> */
[----:B------:R-:W-:Y:S01]  /*8170*/  PLOP3.LUT P0, PT, PT, PT, UP0, 0x40, 0x0 ;  /* 0x000000000000781c */ /* 0x000fe20003f0e808 */
[----:B------:R-:W-:Y:S01]  /*8180*/  HGMMA.64x16x16.F32.BF16 R176, gdesc[UR52].tnspA.tnspB, R176 ;  /* 0x6020000034b079f0 */ /* 0x000fe200087018b0 */
[----:B------:R-:W-:Y:S01]  /*8190*/  R2UR UR54, R22 ;  /* 0x00000000163672ca */ /* 0x000fe200000e0000 */
[----:B------:R1:W-:Y:S01]  /*81a0*/  REDG.E.ADD.F32x4.FTZ.RN.STRONG.GPU desc[UR60][R8.64+0x4000], R24 ;  /* 0x00400018080079a6 */ /* 0x0003e2000c10f7bc */
[----:B------:R-:W-:-:S02]  /*81b0*/  R2UR UR55, R23 ;  /* 0x00000000173772ca */ /* 0x000fc400000e0000 */
        /* <DEDUP_REMOVED lines=60> */
[----:B-1----:R-:W-:Y:S05]  /*8580*/  @P0 BRA `(.L_x_439) ;  /* 0x0000000000040947 */ /* 0x002fea0003800000 */
[----:B------:R-:W-:Y:S01]  /*8590*/  BPT.TRAP 0x1 ;  /* 0x000000040000795c */ /* 0x000fe20000300000 */
.L_x_439:
        /* <DEDUP_REMOVED lines=96> */
.L_x_419:
[----:B------:R-:W-:Y:S05]  /*8ba0*/  @P0 BRA `(.L_x_417) ;  /* 0x0000002000c80947 */ /* 0x000fea0003800000 */
[----:B------:R-:W2:Y:S01]  /*8bb0*/  S2R R4, SR_TID.X ;  /* 0x0000000000047919 */ /* 0x000ea20000002100 */
[----:B------:R-:W3:Y:S01]  /*8bc0*/  S2UR UR6, SR_CgaCtaId ;  /* 0x00000000000679c3 */ /* 0x000ee20000008800 */
[----:B------:R-:W-:Y:S01]  /*8bd0*/  UMOV UR4, 0x400 ;  /* 0x0000040000047882 */ /* 0x000fe20000000000 */
[----:B------:R-:W-:Y:S01]  /*8be0*/  ULDC.64 UR12, c[0x0][0x818] ;  /* 0x00020600000c7ab9 */ /* 0x000fe20000000a00 */
[----:B------:R-:W-:Y:S01]  /*8bf0*/  ULDC.64 UR14, c[0x0][0x848] ;  /* 0x00021200000e7ab9 */ /* 0x000fe20000000a00 */
[----:B------:R-:W-:Y:S04]  /*8c00*/  BSSY B1, `(.L_x_441) ;  /* 0x0000056000017945 */ /* 0x000fe80003800000 */
[----:B------:R-:W-:Y:S08]  /*8c10*/  S2UR UR5, SR_CTAID.Y ;  /* 0x00000000000579c3 */ /* 0x000ff00000002600 */
[----:B------:R-:W4:Y:S01]  /*8c20*/  S2UR UR8, SR_CTAID.X ;  /* 0x00000000000879c3 */ /* 0x000f220000002500 */
[----:B---3--:R-:W-:-:S07]  /*8c30*/  ULEA UR4, UR6, UR4, 0x18 ;  /* 0x0000000406047291 */ /* 0x008fce000f8ec03f */
[----:B------:R-:W3:Y:S01]  /*8c40*/  S2UR UR16, SR_CTAID.Z ;  /* 0x00000000001079c3 */ /* 0x000ee20000002700 */
[----:B------:R-:W-:Y:S02]  /*8c50*/  ULDC UR6, c[0x0][0x850] ;  /* 0x0002140000067ab9 */ /* 0x000fe40000000800 */
[----:B------:R-:W-:Y:S01]  /*8c60*/  UISETP.NE.AND UP0, UPT, UR6, 0x1, UPT ;  /* 0x000000010600788c */ /* 0x000fe2000bf05270 */
[----:B--2---:R-:W-:-:S05]  /*8c70*/  VIADD R3, R4, 0xffffff80 ;  /* 0xffffff8004037836 */ /* 0x004fca0000000000 */
[----:B------:R-:W-:Y:S01]  /*8c80*/  SHF.R.S32.HI R0, RZ, 0x1f, R3 ;  /* 0x0000001fff007819 */ /* 0x000fe20000011403 */
[----:B------:R-:W-:Y:S01]  /*8c90*/  BAR.SYNC.DEFER_BLOCKING 0x1, 0x100 ;  /* 0x0044000000007b1d */ /* 0x000fe20000010000 */
[----:B------:R-:W-:Y:S02]  /*8ca0*/  ISETP.NE.AND P0, PT, R3, RZ, PT ;  /* 0x000000ff0300720c */ /* 0x000fe40003f05270 */
[----:B------:R-:W-:Y:S01]  /*8cb0*/  LEA.HI R2, R0, R3, RZ, 0x7 ;  /* 0x0000000300027211 */ /* 0x000fe200078f38ff */
[----:B----4-:R-:W-:Y:S02]  /*8cc0*/  UIMAD UR8, UR8, 0x5000, URZ ;  /* 0x00005000080878a4 */ /* 0x010fe4000f8e023f */
[----:B------:R-:W-:Y:S01]  /*8cd0*/  @UP0 ULDC UR6, c[0x0][0x854] ;  /* 0x0002150000060ab9 */ /* 0x000fe20000000800 */
[----:B------:R-:W-:Y:S01]  /*8ce0*/  LOP3.LUT R0, R2, 0x3fffff80, RZ, 0xc0, !PT ;  /* 0x3fffff8002007812 */ /* 0x000fe200078ec0ff */
[----:B------:R-:W-:Y:S01]  /*8cf0*/  UIMAD.WIDE.U32 UR6, UR5, UR6, URZ ;  /* 0x00000006050672a5 */ /* 0x000fe2000f8e003f */
[----:B------:R-:W-:Y:S01]  /*8d00*/  SHF.R.S32.HI R5, RZ, 0x7, R2 ;  /* 0x00000007ff057819 */ /* 0x000fe20000011402 */
[----:B------:R-:W-:-:S02]  /*8d10*/  @UP0 ULDC UR9, c[0x0][0x858] ;  /* 0x0002160000090ab9 */ /* 0x000fc40000000800 */
[----:B------:R-:W-:Y:S01]  /*8d20*/  IMAD.IADD R0, R3, 0x1, -R0 ;  /* 0x0000000103007824 */ /* 0x000fe200078e0a00 */
[----:B------:R-:W-:Y:S02]  /*8d30*/  @UP0 USHF.R.U32.HI UR5, URZ, UR9, UR7 ;  /* 0x000000093f050299 */ /* 0x000fe40008011607 */
[----:B------:R-:W-:Y:S01]  /*8d40*/  USHF.R.S32.HI UR9, URZ, 0x1f, UR8 ;  /* 0x0000001f3f097899 */ /* 0x000fe20008011408 */
[----:B------:R-:W-:Y:S01]  /*8d50*/  IMAD R0, R5, 0xa00, R0 ;  /* 0x00000a0005007824 */ /* 0x000fe200078e0200 */
[----:B------:R-:W-:Y:S02]  /*8d60*/  USHF.R.S32.HI UR10, URZ, 0x1f, UR5 ;  /* 0x0000001f3f0a7899 */ /* 0x000fe40008011405 */
[----:B------:R-:W-:Y:S01]  /*8d70*/  UIMAD.WIDE.U32 UR6, UR5, UR12, UR8 ;  /* 0x0000000c050672a5 */ /* 0x000fe2000f8e0008 */
[----:B------:R-:W-:Y:S01]  /*8d80*/  IMAD.SHL.U32 R0, R0, 0x4, RZ ;  /* 0x0000000400007824 */ /* 0x000fe200078e00ff */
[----:B------:R-:W-:Y:S02]  /*8d90*/  UIMAD UR11, UR10, UR12, URZ ;  /* 0x0000000c0a0b72a4 */ /* 0x000fe4000f8e023f */
[----:B---3--:R-:W-:-:S02]  /*8da0*/  USHF.R.S32.HI UR17, URZ, 0x1f, UR16 ;  /* 0x0000001f3f117899 */ /* 0x008fc40008011410 */
[----:B------:R-:W-:Y:S01]  /*8db0*/  LEA R0, R0, UR4, 0x2 ;  /* 0x0000000400007c11 */ /* 0x000fe2000f8e10ff */
[----:B------:R-:W-:-:S03]  /*8dc0*/  UIMAD UR11, UR5, UR13, UR11 ;  /* 0x0000000d050b72a4 */ /* 0x000fc6000f8e020b */
[----:B------:R-:W-:Y:S01]  /*8dd0*/  ULDC.64 UR12, c[0x0][0x840] ;  /* 0x00021000000c7ab9 */ /* 0x000fe20000000a00 */
[----:B------:R2:W-:Y:S01]  /*8de0*/  STS.128 [R0], R56 ;  /* 0x0000003800007388 */ /* 0x0005e20000000c00 */
[----:B------:R-:W-:Y:S02]  /*8df0*/  UIMAD UR10, UR10, UR12, URZ ;  /* 0x0000000c0a0a72a4 */ /* 0x000fe4000f8e023f */
[----:B------:R-:W-:Y:S01]  /*8e00*/  UIMAD.WIDE.U32 UR8, UR5, UR12, UR8 ;  /* 0x0000000c050872a5 */ /* 0x000fe2000f8e0008 */
[----:B------:R2:W-:Y:S01]  /*8e10*/  STS.128 [R0+0x800], R60 ;  /* 0x0008003c00007388 */ /* 0x0005e20000000c00 */
[----:B------:R-:W-:Y:S02]  /*8e20*/  UIMAD UR10, UR5, UR13, UR10 ;  /* 0x0000000d050a72a4 */ /* 0x000fe4000f8e020a */
[----:B------:R-:W-:Y:S01]  /*8e30*/  UIADD3 UR7, UR7, UR11, URZ ;  /* 0x0000000b07077290 */ /* 0x000fe2000fffe03f */
[----:B------:R2:W-:Y:S01]  /*8e40*/  STS.128 [R0+0x1000], R96 ;  /* 0x0010006000007388 */ /* 0x0005e20000000c00 */
[----:B------:R-:W-:Y:S01]  /*8e50*/  ULDC.64 UR12, c[0x0][0x820] ;  /* 0x00020800000c7ab9 */ /* 0x000fe20000000a00 */
[----:B------:R-:W-:-:S02]  /*8e60*/  UIMAD UR11, UR17, UR14, URZ ;  /* 0x0000000e110b72a4 */ /* 0x000fc4000f8e023f */
[----:B------:R2:W-:Y:S01]  /*8e70*/  STS.128 [R0+0x1800], R100 ;  /* 0x0018006400007388 */ /* 0x0005e20000000c00 */
[----:B------:R-:W-:Y:S02]  /*8e80*/  UIMAD UR5, UR17, UR12, URZ ;  /* 0x0000000c110572a4 */ /* 0x000fe4000f8e023f */
[----:B------:R-:W-:Y:S01]  /*8e90*/  UIADD3 UR9, UR9, UR10, URZ ;  /* 0x0000000a09097290 */ /* 0x000fe2000fffe03f */
[----:B------:R2:W-:Y:S01]  /*8ea0*/  STS.128 [R0+0x2000], R64 ;  /* 0x0020004000007388 */ /* 0x0005e20000000c00 */
[----:B------:R-:W-:Y:S02]  /*8eb0*/  UIMAD UR5, UR16, UR13, UR5 ;  /* 0x0000000d100572a4 */ /* 0x000fe4000f8e0205 */
[----:B------:R-:W-:Y:S01]  /*8ec0*/  UIMAD.WIDE.U32 UR6, UR16, UR12, UR6 ;  /* 0x0000000c100672a5 */ /* 0x000fe2000f8e0006 */
[----:B------:R2:W-:Y:S01]  /*8ed0*/  STS.128 [R0+0x2800], R68 ;  /* 0x0028004400007388 */ /* 0x0005e20000000c00 */
[----:B------:R-:W-:Y:S02]  /*8ee0*/  UIMAD UR11, UR16, UR15, UR11 ;  /* 0x0000000f100b72a4 */ /* 0x000fe4000f8e020b */
[----:B------:R-:W-:Y:S01]  /*8ef0*/  UIMAD.WIDE.U32 UR8, UR16, UR14, UR8 ;  /* 0x0000000e100872a5 */ /* 0x000fe2000f8e0008 */
[----:B------:R2:W-:Y:S01]  /*8f00*/  STS.128 [R0+0x3000], R104 ;  /* 0x0030006800007388 */ /* 0x0005e20000000c00 */
[----:B------:R-:W-:Y:S01]  /*8f10*/  ULDC.64 UR12, c[0x0][0x800] ;  /* 0x00020000000c7ab9 */ /* 0x000fe20000000a00 */
[----:B------:R-:W-:Y:S01]  /*8f20*/  ULDC.64 UR14, c[0x0][0x828] ;  /* 0x00020a00000e7ab9 */ /* 0x000fe20000000a00 */
[----:B------:R-:W-:Y:S01]  /*8f30*/  UIADD3 UR7, UR7, UR5, URZ ;  /* 0x0000000507077290 */ /* 0x000fe2000fffe03f */
[----:B------:R2:W-:Y:S01]  /*8f40*/  STS.128 [R0+0x3800], R108 ;  /* 0x0038006c00007388 */ /* 0x0005e20000000c00 */
[----:B------:R-:W-:-:S02]  /*8f50*/  ULEA UR12, UP0, UR6, UR12, 0x2 ;  /* 0x0000000c060c7291 */ /* 0x000fc4000f80103f */
[----:B------:R-:W-:Y:S01]  /*8f60*/  UIADD3 UR5, UR9, UR11, URZ ;  /* 0x0000000b09057290 */ /* 0x000fe2000fffe03f */
[----:B------:R2:W-:Y:S01]  /*8f70*/  STS.128 [R0+0x4000], R72 ;  /* 0x0040004800007388 */ /* 0x0005e20000000c00 */
[----:B------:R-:W-:Y:S02]  /*8f80*/  ULEA UR14, UP1, UR8, UR14, 0x2 ;  /* 0x0000000e080e7291 */ /* 0x000fe4000f82103f */
[----:B------:R-:W-:Y:S01]  /*8f90*/  ULEA.HI.X UR13, UR6, UR13, UR7, 0x2, UP0 ;  /* 0x0000000d060d7291 */ /* 0x000fe200080f1407 */
[----:B------:R2:W-:Y:S01]  /*8fa0*/  STS.128 [R0+0x4800], R76 ;  /* 0x0048004c00007388 */ /* 0x0005e20000000c00 */
[----:B------:R-:W-:-:S03]  /*8fb0*/  ULEA.HI.X UR7, UR8, UR15, UR5, 0x2, UP1 ;  /* 0x0000000f08077291 */ /* 0x000fc600088f1405 */
        /* <DEDUP_REMOVED lines=18> */
[----:B------:R-:W-:-:S09]  /*90e0*/  UMOV UR6, UR14 ;  /* 0x0000000e00067c82 */ /* 0x000fd20008000000 */
.L_x_443:
[----:B------:R-:W-:Y:S01]  /*90f0*/  @P0 ELECT P1, URZ, PT ;  /* 0x00000000003f082f */ /* 0x000fe20003820000 */
[----:B------:R3:W-:-:S12]  /*9100*/  UBLKRED.G.S.ADD.F32.RN [UR6], [UR4], UR5, desc[UR8] ;  /* 0x00000806040073bb */ /* 0x0007d800080a1405 */
[----:B------:R-:W-:Y:S02]  /*9110*/  @P1 PLOP3.LUT P0, PT, P1, PT, PT, 0x8, 0x0 ;  /* 0x000000000000181c */ /* 0x000fe40000f0e170 */
[----:B------:R-:W-:-:S11]  /*9120*/  PLOP3.LUT P1, PT, PT, PT, PT, 0x8, 0x0 ;  /* 0x000000000000781c */ /* 0x000fd60003f2e170 */
[----:B---3--:R-:W-:Y:S05]  /*9130*/  @P0 BRA.U.ANY `(.L_x_443) ;  /* 0xfffffffd00ec0947 */ /* 0x008fea000393ffff */
[----:B------:R0:W-:Y:S01]  /*9140*/  UTMACMDFLUSH ;  /* 0x00000000000079b7 */ /* 0x0001e20000000000 */
[----:B------:R-:W-:-:S04]  /*9150*/  DEPBAR.LE SB0, 0x0 ;  /* 0x000080000000791a */ /* 0x000fc80000000000 */
.L_x_442:
[----:B------:R-:W-:Y:S05]  /*9160*/  BSYNC B1 ;  /* 0x0000000000017941 */ /* 0x000fea0003800000 */
.L_x_441:
        /* <DEDUP_REMOVED lines=23> */
[----:B----4-:R-:W4:Y:S02]  /*92e0*/  FENCE.VIEW.ASYNC.S ;  /* 0x00000000000073c6 */ /* 0x010f240000000000 */
[----:B----4-:R-:W-:Y:S06]  /*92f0*/  BAR.SYNC.DEFER_BLOCKING 0x1, 0x100 ;  /* 0x0044000000007b1d */ /* 0x010fec0000010000 */
[----:B------:R-:W-:Y:S05]  /*9300*/  @P0 BRA `(.L_x_417) ;  /* 0x0000001800f00947 */ /* 0x000fea0003800000 */
[----:B------:R-:W-:Y:S01]  /*9310*/  PLOP3.LUT P0, PT, PT, PT, PT, 0x80, 0x0 ;  /* 0x000000000000781c */ /* 0x000fe20003f0f070 */
[----:B------:R-:W-:Y:S01]  /*9320*/  UMOV UR5, 0x1400 ;  /* 0x0000140000057882 */ /* 0x000fe20000000000 */
[----:B------:R-:W-:Y:S01]  /*9330*/  UMOV UR8, 0x0 ;  /* 0x0000000000087882 */ /* 0x000fe20000000000 */
[----:B------:R-:W-:Y:S01]  /*9340*/  UMOV UR9, 0x14f00000 ;  /* 0x14f0000000097882 */ /* 0x000fe20000000000 */
[----:B------:R-:W-:Y:S01]  /*9350*/  UMOV UR6, UR12 ;  /* 0x0000000c00067c82 */ /* 0x000fe20008000000 */
[----:B------:R-:W-:-:S08]  /*9360*/  UMOV UR7, UR13 ;  /* 0x0000000d00077c82 */ /* 0x000fd00008000000 */
.L_x_444:
[----:B------:R-:W-:Y:S01]  /*9370*/  @P0 ELECT P1, URZ, PT ;  /* 0x00000000003f082f */ /* 0x000fe20003820000 */
[----:B------:R4:W-:-:S12]  /*9380*/  UBLKRED.G.S.ADD.F32.RN [UR6], [UR4], UR5, desc[UR8] ;  /* 0x00000806040073bb */ /* 0x0009d800080a1405 */
[----:B------:R-:W-:Y:S02]  /*9390*/  @P1 PLOP3.LUT P0, PT, P1, PT, PT, 0x8, 0x0 ;  /* 0x000000000000181c */ /* 0x000fe40000f0e170 */
[----:B------:R-:W-:-:S11]  /*93a0*/  PLOP3.LUT P1, PT, PT, PT, PT, 0x8, 0x0 ;  /* 0x000000000000781c */ /* 0x000fd60003f2e170 */
[----:B----4-:R-:W-:Y:S05]  /*93b0*/  @P0 BRA.U.ANY `(.L_x_444) ;  /* 0xfffffffd00ec0947 */ /* 0x010fea000393ffff */
[----:B------:R0:W-:Y:S01]  /*93c0*/  UTMACMDFLUSH ;  /* 0x00000000000079b7 */ /* 0x0001e20000000000 */
[----:B------:R-:W-:-:S04]  /*93d0*/  DEPBAR.LE SB0, 0x0 ;  /* 0x000080000000791a */ /* 0x000fc80000000000 */
[----:B------:R-:W-:Y:S05]  /*93e0*/  BRA `(.L_x_417) ;  /* 0x0000001800b87947 */ /* 0x000fea0003800000 */
.L_x_415:
        /* <DEDUP_REMOVED lines=41> */
.L_x_446:
        /* <DEDUP_REMOVED lines=8> */
[----:B------:R-:W-:Y:S01]  /*9700*/  IMAD.MOV.U32 R0, RZ, RZ, RZ ;  /* 0x000000ffff007224 */ /* 0x000fe200078e00ff */
[----:B------:R-:W-:Y:S01]  /*9710*/  UIMAD UR6, UR10, UR6, URZ ;  /* 0x000000060a0672a4 */ /* 0x000fe2000f8e023f */
[----:B------:R-:W-:Y:S01]  /*9720*/  IMAD.MOV.U32 R12, RZ, RZ, 0x1 ;  /* 0x00000001ff0c7424 */ /* 0x000fe200078e00ff */
[----:B------:R-:W-:Y:S02]  /*9730*/  UIMAD UR10, UR10, UR12, URZ ;  /* 0x0000000c0a0a72a4 */ /* 0x000fe4000f8e023f */
        /* <DEDUP_REMOVED lines=30> */
.L_x_462:
        /* <DEDUP_REMOVED lines=12> */
.L_x_448:
        /* <DEDUP_REMOVED lines=20> */
[----:B------:R-:W-:Y:S01]  /*9b20*/  UIADD3 UR9, UP0, UR19, UR30, URZ ;  /* 0x0000001e13097290 */ /* 0x000fe2000ff1e03f */
[----:B------:R-:W-:Y:S01]  /*9b30*/  IMAD.MOV.U32 R12, RZ, RZ, 0x1 ;  /* 0x00000001ff0c7424 */ /* 0x000fe200078e00ff */
[----:B------:R-:W-:Y:S01]  /*9b40*/  UIADD3 UR16, UR8, 0x14100, URZ ;  /* 0x0001410008107890 */ /* 0x000fe2000fffe03f */
[----:B-1----:R-:W-:Y:S01]  /*9b50*/  IMAD.MOV.U32 R9, RZ, RZ, R2 ;  /* 0x000000ffff097224 */ /* 0x002fe200078e0002 */
[----:B------:R-:W-:Y:S01]  /*9b60*/  ULEA.HI.X.SX32 UR10, UR19, UR38, 0x1, UP0 ;  /* 0x00000026130a7291 */ /* 0x000fe200080f0e3f */
[----:B------:R-:W-:Y:S01]  /*9b70*/  IMAD.MOV.U32 R10, RZ, RZ, R3 ;  /* 0x000000ffff0a7224 */ /* 0x000fe200078e0003 */
[----:B------:R-:W-:-:S02]  /*9b80*/  ULEA UR54, UP0, UR9, UR14, 0x2 ;  /* 0x0000000e09367291 */ /* 0x000fc4000f80103f */
[C---:B------:R-:W-:Y:S01]  /*9b90*/  IADD3 R0, P1, R9.reuse, 0xf0, RZ ;  /* 0x000000f009007810 */ /* 0x040fe20007f3e0ff */
[----:B------:R-:W-:Y:S02]  /*9ba0*/  UIADD3 UR40, UR8, 0x16100, URZ ;  /* 0x0001610008287890 */ /* 0x000fe4000fffe03f */
[----:B------:R-:W-:Y:S01]  /*9bb0*/  UIADD3 UR32, UR8, 0x18100, URZ ;  /* 0x0001810008207890 */ /* 0x000fe2000fffe03f */
[----:B------:R-:W-:Y:S01]  /*9bc0*/  R2UR UR48, R0 ;  /* 0x00000000003072ca */ /* 0x000fe200000e0000 */
[----:B------:R-:W-:Y:S01]  /*9bd0*/  UIADD3 UR24, UR8, 0x1a100, URZ ;  /* 0x0001a10008187890 */ /* 0x000fe2000fffe03f */
[C---:B------:R-:W-:Y:S01]  /*9be0*/  IADD3 R0, P2, R9.reuse, 0x2f0, RZ ;  /* 0x000002f009007810 */ /* 0x040fe20007f5e0ff */
[----:B------:R-:W-:Y:S02]  /*9bf0*/  UIADD3 UR52, UR8, 0x2c100, URZ ;  /* 0x0002c10008347890 */ /* 0x000fe4000fffe03f */
        /* <DEDUP_REMOVED lines=8> */
[--C-:B------:R-:W-:Y:S01]  /*9c80*/  IMAD.X R0, RZ, RZ, R10.reuse, P1 ;  /* 0x000000ffff007224 */ /* 0x100fe200008e060a */
[----:B------:R-:W-:Y:S01]  /*9c90*/  UMOV UR29, UR21 ;  /* 0x00000015001d7c82 */ /* 0x000fe20008000000 */
[----:B------:R-:W-:Y:S01]  /*9ca0*/  UMOV UR25, UR17 ;  /* 0x0000001100197c82 */ /* 0x000fe20008000000 */
[----:B------:R-:W-:Y:S01]  /*9cb0*/  UMOV UR27, UR19 ;  /* 0x00000013001b7c82 */ /* 0x000fe20008000000 */
[----:B------:R-:W-:Y:S01]  /*9cc0*/  UMOV UR9, 0x10 ;  /* 0x0000001000097882 */ /* 0x000fe20000000000 */
[----:B------:R-:W-:Y:S01]  /*9cd0*/  R2UR UR49, R0 ;  /* 0x00000000003172ca */ /* 0x000fe200000e0000 */
[--C-:B------:R-:W-:Y:S01]  /*9ce0*/  IMAD.X R0, RZ, RZ, R10.reuse, P2 ;  /* 0x000000ffff007224 */ /* 0x100fe200010e060a */
[----:B------:R-:W-:Y:S01]  /*9cf0*/  UMOV UR53, UR17 ;  /* 0x0000001100357c82 */ /* 0x000fe20008000000 */
[----:B------:R-:W-:Y:S01]  /*9d00*/  UMOV UR13, UR21 ;  /* 0x00000015000d7c82 */ /* 0x000fe20008000000 */
[----:B------:R-:W-:Y:S01]  /*9d10*/  UMOV UR10, UR18 ;  /* 0x00000012000a7c82 */ /* 0x000fe20008000000 */
[----:B------:R-:W-:Y:S01]  /*9d20*/  UIADD3 UR56, UR8, 0x5000, URZ ;  /* 0x0000500008387890 */ /* 0x000fe2000fffe03f */
[----:B------:R-:W-:Y:S01]  /*9d30*/  R2UR UR5, R0 ;  /* 0x00000000000572ca */ /* 0x000fe200000e0000 */
[----:B------:R-:W-:Y:S01]  /*9d40*/  IMAD.X R0, RZ, RZ, R10, P3 ;  /* 0x000000ffff007224 */ /* 0x000fe200018e060a */
[----:B------:R-:W-:Y:S01]  /*9d50*/  ISETP.GE.AND P1, PT, R5, R11, PT ;  /* 0x0000000b0500720c */ /* 0x000fe20003f26270 */
[----:B------:R-:W-:Y:S01]  /*9d60*/  UMOV UR58, 0x80 ;  /* 0x00000080003a7882 */ /* 0x000fe20000000000 */
[----:B------:R-:W-:Y:S01]  /*9d70*/  UMOV UR59, UR11 ;  /* 0x0000000b003b7c82 */ /* 0x000fe20008000000 */
[----:B------:R-:W-:Y:S01]  /*9d80*/  UMOV UR60, UR12 ;  /* 0x0000000c003c7c82 */ /* 0x000fe20008000000 */
[----:B------:R-:W-:Y:S01]  /*9d90*/  R2UR UR7, R0 ;  /* 0x00000000000772ca */ /* 0x000fe200000e0000 */
[----:B------:R1:W-:Y:S01]  /*9da0*/  UTMALDG.4D [UR16], [UR48], desc[UR50] ;  /* 0x00003210300075b4 */ /* 0x0003e20008019000 */
[----:B------:R-:W-:Y:S01]  /*9db0*/  UMOV UR61, UR21 ;  /* 0x00000015003d7c82 */ /* 0x000fe20008000000 */
        /* <DEDUP_REMOVED lines=43> */
[----:B----4-:R-:W-:Y:S05]  /*a070*/  @P1 BRA `(.L_x_449) ;  /* 0x0000000800201947 */ /* 0x010fea0003800000 */
        /* <DEDUP_REMOVED lines=20> */
.L_x_454:
[----:B------:R-:W-:-:S04]  /*a1c0*/  SHF.L.U32 R9, R12, 0x1f, RZ ;  /* 0x0000001f0c097819 */ /* 0x000fc800000006ff */
[----:B------:R-:W1:Y:S02]  /*a1d0*/  SYNCS.PHASECHK.TRANS64.TRYWAIT P1, [R6+URZ+0x31838], R9 ;  /* 0x03183809060075a7 */ /* 0x000e64000802017f */
[----:B-1----:R-:W-:Y:S05]  /*a1e0*/  @!P1 BRA `(.L_x_450) ;  /* 0x0000000c00909947 */ /* 0x002fea0003800000 */
.L_x_463:
[----:B------:R-:W-:Y:S05]  /*a1f0*/  @P0 BRA `(.L_x_451) ;  /* 0x0000000000140947 */ /* 0x000fea0003800000 */
[----:B------:R-:W-:Y:S01]  /*a200*/  ISETP.NE.AND P1, PT, R14, RZ, PT ;  /* 0x000000ff0e00720c */ /* 0x000fe20003f25270 */
[----:B-1----:R-:W-:-:S04]  /*a210*/  IMAD.MOV.U32 R9, RZ, RZ, 0x8100 ;  /* 0x00008100ff097424 */ /* 0x002fc800078e00ff */
[----:B------:R2:W-:Y:S08]  /*a220*/  SYNCS.ARRIVE.TRANS64 RZ, [R6+URZ+0x31830], R9 ;  /* 0x0318300906ff79a7 */ /* 0x0005f0000800003f */
[----:B------:R-:W-:Y:S05]  /*a230*/  @!P1 BRA `(.L_x_451) ;  /* 0x0000000000049947 */ /* 0x000fea0003800000 */
[----:B------:R-:W-:Y:S01]  /*a240*/  BPT.TRAP 0x1 ;  /* 0x000000040000795c */ /* 0x000fe20000300000 */
.L_x_451:
[----:B-12---:R-:W-:Y:S01]  /*a250*/  IMAD.MOV.U32 R9, RZ, RZ, R2 ;  /* 0x000000ffff097224 */ /* 0x006fe200078e0002 */
[----:B------:R-:W-:Y:S01]  /*a260*/  R2UR UR19, R15 ;  /* 0x000000000f1372ca */ /* 0x000fe200000e0000 */
[----:B------:R-:W-:Y:S01]  /*a270*/  IMAD.MOV.U32 R10, RZ, RZ, R3 ;  /* 0x000000ffff0a7224 */ /* 0x000fe200078e0003 */
[----:B------:R-:W-:Y:S01]  /*a280*/  R2UR UR14, R6 ;  /* 0x00000000060e72ca */ /* 0x000fe200000e0000 */
[----:B------:R-:W-:Y:S01]  /*a290*/  VIADD R13, R13, 0x1 ;  /* 0x000000010d0d7836 */ /* 0x000fe20000000000 */
[----:B------:R-:W-:Y:S01]  /*a2a0*/  IADD3 R0, P2, R9, 0x1f0, RZ ;  /* 0x000001f009007810 */ /* 0x000fe20007f5e0ff */
[----:B------:R-:W-:Y:S01]  /*a2b0*/  UMOV UR8, 0x0 ;  /* 0x0000000000087882 */ /* 0x000fe20000000000 */
[----:B------:R-:W-:Y:S01]  /*a2c0*/  UMOV UR9, 0x14f00000 ;  /* 0x14f0000000097882 */ /* 0x000fe20000000000 */
[----:B------:R-:W-:Y:S01]  /*a2d0*/  UMOV UR18, URZ ;  /* 0x0000003f00127c82 */ /* 0x000fe20008000000 */
[----:B------:R-:W-:Y:S01]  /*a2e0*/  R2UR UR6, R0 ;  /* 0x00000000000672ca */ /* 0x000fe200000e0000 */
[----:B------:R-:W-:Y:S01]  /*a2f0*/  IMAD.X R0, RZ, RZ, R10, P2 ;  /* 0x000000ffff007224 */ /* 0x000fe200010e060a */
[C---:B------:R-:W-:Y:S01]  /*a300*/  ISETP.NE.AND P1, PT, R13.reuse, 0x2, PT ;  /* 0x000000020d00780c */ /* 0x040fe20003f25270 */
[----:B------:R-:W-:Y:S01]  /*a310*/  UMOV UR34, 0x40 ;  /* 0x0000004000227882 */ /* 0x000fe20000000000 */
[----:B------:R-:W-:Y:S01]  /*a320*/  R2UR UR4, R16 ;  /* 0x00000000100472ca */ /* 0x000fe200000e0000 */
[----:B------:R-:W-:Y:S01]  /*a330*/  UIADD3 UR19, UR19, -0x40, URZ ;  /* 0xffffffc013137890 */ /* 0x000fe2000fffe03f */
[----:B------:R-:W-:Y:S01]  /*a340*/  R2UR UR7, R0 ;  /* 0x00000000000772ca */ /* 0x000fe200000e0000 */
        /* <DEDUP_REMOVED lines=23> */
[----:B------:R-:W-:Y:S01]  /*a4c0*/  ISETP.NE.AND P2, PT, R4, RZ, PT ;  /* 0x000000ff0400720c */ /* 0x000fe20003f45270 */
        /* <DEDUP_REMOVED lines=8> */
.L_x_465:
[----:B------:R-:W-:Y:S01]  /*a550*/  LOP3.LUT R12, R12, 0x1, RZ, 0x3c, !PT ;  /* 0x000000010c0c7812 */ /* 0x000fe200078e3cff */
[----:B------:R-:W-:Y:S06]  /*a560*/  @P2 BRA `(.L_x_453) ;  /* 0x0000000000142947 */ /* 0x000fec0003800000 */
[----:B------:R-:W-:Y:S01]  /*a570*/  ISETP.NE.AND P1, PT, R14, RZ, PT ;  /* 0x000000ff0e00720c */ /* 0x000fe20003f25270 */
[----:B-1----:R-:W-:-:S04]  /*a580*/  IMAD.MOV.U32 R0, RZ, RZ, 0x8100 ;  /* 0x00008100ff007424 */ /* 0x002fc800078e00ff */
[----:B------:R2:W-:Y:S08]  /*a590*/  SYNCS.ARRIVE.TRANS64 RZ, [R20+URZ+0x31810], R0 ;  /* 0x0318100014ff79a7 */ /* 0x0005f0000800003f */
[----:B------:R-:W-:Y:S05]  /*a5a0*/  @!P1 BRA `(.L_x_453) ;  /* 0x0000000000049947 */ /* 0x000fea0003800000 */
[----:B------:R-:W-:Y:S01]  /*a5b0*/  BPT.TRAP 0x1 ;  /* 0x000000040000795c */ /* 0x000fe20000300000 */
.L_x_453:
        /* <DEDUP_REMOVED lines=13> */
[----:B------:R-:W-:Y:S01]  /*a690*/  R2UR UR15, R19 ;  /* 0x00000000130f72ca */ /* 0x000fe200000e0000 */
[----:B------:R-:W-:Y:S01]  /*a6a0*/  UIADD3 UR41, UR41, 0x31810, URZ ;  /* 0x0003181029297890 */ /* 0x000fe2000fffe03f */
[----:B------:R-:W-:Y:S01]  /*a6b0*/  ISETP.GE.AND P1, PT, R5, R11, PT ;  /* 0x0000000b0500720c */ /* 0x000fe20003f26270 */
[----:B------:R-:W-:Y:S01]  /*a6c0*/  UMOV UR45, UR21 ;  /* 0x00000015002d7c82 */ /* 0x000fe20008000000 */
        /* <DEDUP_REMOVED lines=20> */
[----:B------:R-:W-:Y:S01]  /*a810*/  UIADD3 UR8, UR8, 0x2c100, URZ ;  /* 0x0002c10008087890 */ /* 0x000fe2000fffe03f */
[----:B------:R-:W-:Y:S01]  /*a820*/  IMAD.X R18, RZ, RZ, R18, P3 ;  /* 0x000000ffff127224 */ /* 0x000fe200018e0612 */
[----:B------:R-:W-:Y:S01]  /*a830*/  UMOV UR25, UR41 ;  /* 0x0000002900197c82 */ /* 0x000fe20008000000 */
        /* <DEDUP_REMOVED lines=12> */
.L_x_449:
[----:B------:R-:W-:-:S04]  /*a900*/  SHF.L.U32 R3, R12, 0x1f, RZ ;  /* 0x0000001f0c037819 */ /* 0x000fc800000006ff */
[----:B------:R-:W1:Y:S02]  /*a910*/  SYNCS.PHASECHK.TRANS64.TRYWAIT P1, [R6+URZ+0x31838], R3 ;  /* 0x03183803060075a7 */ /* 0x000e64000802017f */
[----:B-1----:R-:W-:Y:S05]  /*a920*/  @!P1 BRA `(.L_x_455) ;  /* 0x0000000400ec9947 */ /* 0x002fea0003800000 */
.L_x_466:
[----:B------:R-:W-:Y:S05]  /*a930*/  @P0 BRA `(.L_x_456) ;  /* 0x0000000000140947 */ /* 0x000fea0003800000 */
[----:B------:R-:W-:Y:S01]  /*a940*/  LOP3.LUT P0, RZ, R21, 0x1f, RZ, 0xc0, !PT ;  /* 0x0000001f15ff7812 */ /* 0x000fe2000780c0ff */
[----:B-1----:R-:W-:-:S04]  /*a950*/  IMAD.MOV.U32 R3, RZ, RZ, 0x8100 ;  /* 0x00008100ff037424 */ /* 0x002fc800078e00ff */
[----:B------:R2:W-:Y:S08]  /*a960*/  SYNCS.ARRIVE.TRANS64 RZ, [R6+URZ+0x31830], R3 ;  /* 0x0318300306ff79a7 */ /* 0x0005f0000800003f */
[----:B------:R-:W-:Y:S05]  /*a970*/  @!P0 BRA `(.L_x_456) ;  /* 0x0000000000048947 */ /* 0x000fea0003800000 */
[----:B------:R-:W-:Y:S01]  /*a980*/  BPT.TRAP 0x1 ;  /* 0x000000040000795c */ /* 0x000fe20000300000 */
.L_x_456:
        /* <DEDUP_REMOVED lines=18> */
[----:B------:R-:W-:Y:S01]  /*aab0*/  ISETP.NE.AND P0, PT, R0, 0x2, PT ;  /* 0x000000020000780c */ /* 0x000fe20003f05270 */
        /* <DEDUP_REMOVED lines=31> */
.L_x_445:
[----:B------:R-:W-:Y:S05]  /*acb0*/  WARPSYNC.ALL ;  /* 0x0000000000007948 */ /* 0x000fea0003800000 */
[----:B------:R-:W-:-:S13]  /*acc0*/  ELECT P0, URZ, PT ;  /* 0x00000000003f782f */ /* 0x000fda0003800000 */
        /* <DEDUP_REMOVED lines=8> */
.L_x_457:
        /* <DEDUP_REMOVED lines=8> */
.L_x_467:
        /* <DEDUP_REMOVED lines=9> */
.L_x_468:
[----:B------:R-:W-:Y:S05]  /*ae60*/  @!P1 BRA `(.L_x_460) ;  /* 0x0000000000049947 */ /* 0x000fea0003800000 */
[----:B------:R-:W-:Y:S01]  /*ae70*/  BPT.TRAP 0x1 ;  /* 0x000000040000795c */ /* 0x000fe20000300000 */
.L_x_460:
[----:B------:R-:W-:-:S07]  /*ae80*/  SHF.L.U32 R12, R12, 0x1f, RZ ;  /* 0x0000001f0c0c7819 */ /* 0x000fce00000006ff */
.L_x_461:
[----:B--2---:R2:W3:Y:S02]  /*ae90*/  SYNCS.PHASECHK.TRANS64.TRYWAIT P0, [R7+URZ+0x31838], R12 ;  /* 0x0318380c070075a7 */ /* 0x0044e4000800017f */
[----:B---3--:R-:W-:Y:S05]  /*aea0*/  @!P0 NANOSLEEP.SYNCS 0x989680 ;  /* 0x009896800000895d */ /* 0x008fea0003900000 */
[----:B------:R-:W3:Y:S02]  /*aeb0*/  @!P0 SYNCS.PHASECHK.TRANS64 P0, [R7+URZ+0x31838], R12 ;  /* 0x0318380c070085a7 */ /* 0x000ee4000800007f */
[----:B---3--:R-:W-:Y:S05]  /*aec0*/  @!P0 BRA `(.L_x_461) ;  /* 0xfffffffc00f08947 */ /* 0x008fea000383ffff */
.L_x_417:
[----:B------:R-:W-:Y:S05]  /*aed0*/  BSYNC B0 ;  /* 0x0000000000007941 */ /* 0x000fea0003800000 */
.L_x_414:
[----:B------:R-:W-:Y:S05]  /*aee0*/  EXIT ;  /* 0x000000000000794d */ /* 0x000fea0003800000 */
.L_x_421:
[----:B-1----:R1:W2:Y:S02]  /*aef0*/  SYNCS.PHASECHK.TRANS64.TRYWAIT P0, [R17+URZ+0x31800], R8 ;  /* 0x03180008110075a7 */ /* 0x0022a4000800017f */
[----:B--2---:R-:W-:Y:S05]  /*af00*/  @!P0 NANOSLEEP.SYNCS 0x989680 ;  /* 0x009896800000895d */ /* 0x004fea0003900000 */
[----:B------:R-:W2:Y:S02]  /*af10*/  @!P0 SYNCS.PHASECHK.TRANS64 P0, [R17+URZ+0x31800], R8 ;  /* 0x03180008110085a7 */ /* 0x000ea4000800007f */
[----:B--2---:R-:W-:Y:S05]  /*af20*/  @!P0 BRA `(.L_x_421) ;  /* 0xfffffffc00f08947 */ /* 0x004fea000383ffff */
[----:B------:R-:W-:Y:S05]  /*af30*/  BRA `(.L_x_420) ;  /* 0xffffff5c00a87947 */ /* 0x000fea000383ffff */
.L_x_425:
[----:B--2---:R2:W3:Y:S02]  /*af40*/  SYNCS.PHASECHK.TRANS64.TRYWAIT P0, [R16+URZ+0x31810], R9 ;  /* 0x03181009100075a7 */ /* 0x0044e4000800017f */
[----:B---3--:R-:W-:Y:S05]  /*af50*/  @!P0 NANOSLEEP.SYNCS 0x989680 ;  /* 0x009896800000895d */ /* 0x008fea0003900000 */
[----:B------:R-:W3:Y:S02]  /*af60*/  @!P0 SYNCS.PHASECHK.TRANS64 P0, [R16+URZ+0x31810], R9 ;  /* 0x03181009100085a7 */ /* 0x000ee4000800007f */
[----:B---3--:R-:W-:Y:S05]  /*af70*/  @!P0 BRA `(.L_x_425) ;  /* 0xfffffffc00f08947 */ /* 0x008fea000383ffff */
[----:B------:R-:W-:Y:S05]  /*af80*/  BRA `(.L_x_424) ;  /* 0xffffff6800247947 */ /* 0x000fea000383ffff */
.L_x_429:
[----:B----4-:R4:W1:Y:S02]  /*af90*/  SYNCS.PHASECHK.TRANS64.TRYWAIT P0, [R17+URZ+0x31830], R10 ;  /* 0x0318300a110075a7 */ /* 0x010864000800017f */
[----:B-1----:R-:W-:Y:S05]  /*afa0*/  @!P0 NANOSLEEP.SYNCS 0x989680 ;  /* 0x009896800000895d */ /* 0x002fea0003900000 */
[----:B------:R-:W1:Y:S02]  /*afb0*/  @!P0 SYNCS.PHASECHK.TRANS64 P0, [R17+URZ+0x31830], R10 ;  /* 0x0318300a110085a7 */ /* 0x000e64000800007f */
[----:B-1----:R-:W-:Y:S05]  /*afc0*/  @!P0 BRA `(.L_x_429) ;  /* 0xfffffffc00f08947 */ /* 0x002fea000383ffff */
[----:B------:R-:W-:Y:S05]  /*afd0*/  BRA `(.L_x_428) ;  /* 0xffffff8400347947 */ /* 0x000fea000383ffff */
.L_x_447:
[----:B-1----:R1:W2:Y:S02]  /*afe0*/  SYNCS.PHASECHK.TRANS64.TRYWAIT P0, [R6+URZ+0x31820], R3 ;  /* 0x03182003060075a7 */ /* 0x0022a4000800017f */
[----:B--2---:R-:W-:Y:S05]  /*aff0*/  @!P0 NANOSLEEP.SYNCS 0x989680 ;  /* 0x009896800000895d */ /* 0x004fea0003900000 */
[----:B------:R-:W2:Y:S02]  /*b000*/  @!P0 SYNCS.PHASECHK.TRANS64 P0, [R6+URZ+0x31820], R3 ;  /* 0x03182003060085a7 */ /* 0x000ea4000800007f */
[----:B--2---:R-:W-:Y:S05]  /*b010*/  @!P0 BRA `(.L_x_447) ;  /* 0xfffffffc00f08947 */ /* 0x004fea000383ffff */
[----:B------:R-:W-:Y:S05]  /*b020*/  BRA `(.L_x_462) ;  /* 0xffffffe8003c7947 */ /* 0x000fea000383ffff */
.L_x_450:
[----:B-1----:R1:W2:Y:S02]  /*b030*/  SYNCS.PHASECHK.TRANS64.TRYWAIT P1, [R6+URZ+0x31838], R9 ;  /* 0x03183809060075a7 */ /* 0x0022a4000802017f */
[----:B--2---:R-:W-:Y:S05]  /*b040*/  @!P1 NANOSLEEP.SYNCS 0x989680 ;  /* 0x009896800000995d */ /* 0x004fea0003900000 */
[----:B------:R-:W2:Y:S02]  /*b050*/  @!P1 SYNCS.PHASECHK.TRANS64 P1, [R6+URZ+0x31838], R9 ;  /* 0x03183809060095a7 */ /* 0x000ea4000802007f */
[----:B--2---:R-:W-:Y:S05]  /*b060*/  @!P1 BRA `(.L_x_450) ;  /* 0xfffffffc00f09947 */ /* 0x004fea000383ffff */
[----:B------:R-:W-:Y:S05]  /*b070*/  BRA `(.L_x_463) ;  /* 0xfffffff0005c7947 */ /* 0x000fea000383ffff */
.L_x_452:
[----:B------:R-:W-:-:S07]  /*b080*/  SHF.L.U32 R0, R8, 0x1f, RZ ;  /* 0x0000001f08007819 */ /* 0x000fce00000006ff */
.L_x_464:
[----:B-1----:R1:W2:Y:S02]  /*b090*/  SYNCS.PHASECHK.TRANS64.TRYWAIT P1, [R20+URZ+0x31820], R0 ;  /* 0x03182000140075a7 */ /* 0x0022a4000802017f */
[----:B--2---:R-:W-:Y:S05]  /*b0a0*/  @!P1 NANOSLEEP.SYNCS 0x989680 ;  /* 0x009896800000995d */ /* 0x004fea0003900000 */
[----:B------:R-:W2:Y:S02]  /*b0b0*/  @!P1 SYNCS.PHASECHK.TRANS64 P1, [R20+URZ+0x31820], R0 ;  /* 0x03182000140095a7 */ /* 0x000ea4000802007f */
[----:B--2---:R-:W-:Y:S05]  /*b0c0*/  @!P1 BRA `(.L_x_464) ;  /* 0xfffffffc00f09947 */ /* 0x004fea000383ffff */
[----:B------:R-:W-:Y:S05]  /*b0d0*/  BRA `(.L_x_465) ;  /* 0xfffffff4001c7947 */ /* 0x000fea000383ffff */
.L_x_455:
[----:B-1----:R1:W2:Y:S02]  /*b0e0*/  SYNCS.PHASECHK.TRANS64.TRYWAIT P1, [R6+URZ+0x31838], R3 ;  /* 0x03183803060075a7 */ /* 0x0022a4000802017f */
[----:B--2---:R-:W-:Y:S05]  /*b0f0*/  @!P1 NANOSLEEP.SYNCS 0x989680 ;  /* 0x009896800000995d */ /* 0x004fea0003900000 */
[----:B------:R-:W2:Y:S02]  /*b100*/  @!P1 SYNCS.PHASECHK.TRANS64 P1, [R6+URZ+0x31838], R3 ;  /* 0x03183803060095a7 */ /* 0x000ea4000802007f */
[----:B--2---:R-:W-:Y:S05]  /*b110*/  @!P1 BRA `(.L_x_455) ;  /* 0xfffffffc00f09947 */ /* 0x004fea000383ffff */
[----:B------:R-:W-:Y:S05]  /*b120*/  BRA `(.L_x_466) ;  /* 0xfffffff800007947 */ /* 0x000fea000383ffff */
.L_x_458:
[----:B-1----:R1:W2:Y:S02]  /*b130*/  SYNCS.PHASECHK.TRANS64.TRYWAIT P0, [R5+URZ], R2 ;  /* 0x00000002050075a7 */ /* 0x0022a4000800017f */
[----:B--2---:R-:W-:Y:S05]  /*b140*/  @!P0 NANOSLEEP.SYNCS 0x989680 ;  /* 0x009896800000895d */ /* 0x004fea0003900000 */
[----:B------:R-:W2:Y:S02]  /*b150*/  @!P0 SYNCS.PHASECHK.TRANS64 P0, [R5+URZ], R2 ;  /* 0x00000002050085a7 */ /* 0x000ea4000800007f */
[----:B--2---:R-:W-:Y:S05]  /*b160*/  @!P0 BRA `(.L_x_458) ;  /* 0xfffffffc00f08947 */ /* 0x004fea000383ffff */
[----:B------:R-:W-:Y:S05]  /*b170*/  BRA `(.L_x_467) ;  /* 0xfffffffc00147947 */ /* 0x000fea000383ffff */
.L_x_459:
[----:B-1----:R1:W2:Y:S02]  /*b180*/  SYNCS.PHASECHK.TRANS64.TRYWAIT P0, [R3+URZ], R0 ;  /* 0x00000000030075a7 */ /* 0x0022a4000800017f */
[----:B--2---:R-:W-:Y:S05]  /*b190*/  @!P0 NANOSLEEP.SYNCS 0x989680 ;  /* 0x009896800000895d */ /* 0x004fea0003900000 */
[----:B------:R-:W2:Y:S02]  /*b1a0*/  @!P0 SYNCS.PHASECHK.TRANS64 P0, [R3+URZ], R0 ;  /* 0x00000000030085a7 */ /* 0x000ea4000800007f */
[----:B--2---:R-:W-:Y:S05]  /*b1b0*/  @!P0 BRA `(.L_x_459) ;  /* 0xfffffffc00f08947 */ /* 0x004fea000383ffff */
[----:B------:R-:W-:Y:S05]  /*b1c0*/  BRA `(.L_x_468) ;  /* 0xfffffffc00247947 */ /* 0x000fea000383ffff */
.L_x_469:
        /* <DEDUP_REMOVED lines=11> */
.L_x_1150:


//--------------------- .text._ZN7cutlass13device_kernelIN5flash11enable_sm90INS1_16FlashAttnBwdSm90INS1_25CollectiveMainloopBwdSm90ILi2ELi1ELi1EN4cute5tupleIJNS5_1CILi1EEES8_S8_EEENS6_IJNS7_ILi64EEENS7_ILi80EEENS7_ILi256EEEEEENS_10bfloat16_tEfNS_4arch4Sm90ELb0ELb1ELb0ELb1ELb0ELb0ELb1ELb1ELi2ELi1ELi1ELi1ELb0EEENS1_21CollectiveEpilogueBwdISD_SE_SG_Li256ELb1ELb1ELi2EEENS1_19SingleTileSchedulerILb1ELb0ELb0ELi80EEEEEEEEEvNT_6ParamsE --------------------------
	.section	.text._ZN7cutlass13device_kernelIN5flash11enable_sm90INS1_16FlashAttnBwdSm90INS1_25CollectiveMainloopBwdSm90ILi2ELi1ELi1EN4cute5tupleIJNS5_1CILi1EEES8_S8_EEENS6_IJNS7_ILi64EEENS7_ILi80EEENS7_ILi256EEEEEENS_10bfloat16_tEfNS_4arch4Sm90ELb0ELb1ELb0ELb1ELb0ELb0ELb1ELb1ELi2ELi1ELi1ELi1ELb0EEENS1_21CollectiveEpilogueBwdISD_SE_SG_Li256ELb1ELb1ELi2EEENS1_19SingleTileSchedulerILb1ELb0ELb0ELi80EEEEEEEEEvNT_6ParamsE,"ax",@progbits
	.align	128
.text._ZN7cutlass13device_kernelIN5flash11enable_sm90INS1_16FlashAttnBwdSm90INS1_25CollectiveMainloopBwdSm90ILi2ELi1ELi1EN4cute5tupleIJNS5_1CILi1EEES8_S8_EEENS6_IJNS7_ILi64EEENS7_ILi80EEENS7_ILi256EEEEEENS_10bfloat16_tEfNS_4arch4Sm90ELb0ELb1ELb0ELb1ELb0ELb0ELb1ELb1ELi2ELi1ELi1ELi1ELb0EEENS1_21CollectiveEpilogueBwdISD_SE_SG_Li256ELb1ELb1ELi2EEENS1_19SingleTileSchedulerILb1ELb0ELb0ELi80EEEEEEEEEvNT_6ParamsE:
        .type           _ZN7cutlass13device_kernelIN5flash11enable_sm90INS1_16FlashAttnBwdSm90INS1_25CollectiveMainloopBwdSm90ILi2ELi1ELi1EN4cute5tupleIJNS5_1CILi1EEES8_S8_EEENS6_IJNS7_ILi64EEENS7_ILi80EEENS7_ILi256EEEEEENS_10bfloat16_tEfNS_4arch4Sm90ELb0ELb1ELb0ELb1ELb0ELb0ELb1ELb1ELi2ELi1ELi1ELi1ELb0EEENS1_21CollectiveEpilogueBwdISD_SE_SG_Li256ELb1ELb1ELi2EEENS1_19SingleTileSchedulerILb1ELb0ELb0ELi80EEEEEEEEEvNT_6ParamsE,@function
        .size           _ZN7cutlass13device_kernelIN5flash11enable_sm90INS1_16FlashAttnBwdSm90INS1_25CollectiveMainloopBwdSm90ILi2ELi1ELi1EN4cute5tupleIJNS5_1CILi1EEES8_S8_EEENS6_IJNS7_ILi64EEENS7_ILi80EEENS7_ILi256EEEEEENS_10bfloat16_tEfNS_4arch4Sm90ELb0ELb1ELb0ELb1ELb0ELb0ELb1ELb1ELi2ELi1ELi1ELi1ELb0EEENS1_21CollectiveEpilogueBwdISD_SE_SG_Li256ELb1ELb1ELi2EEENS1_19SingleTileSchedulerILb1ELb0ELb0ELi80EEEEEEEEEvNT_6ParamsE,(.L_x_1151 - _ZN7cutlass13device_kernelIN5flash11enable_sm90INS1_16FlashAttnBwdSm90INS1_25CollectiveMainloopBwdSm90ILi2ELi1ELi1EN4cute5tupleIJNS5_1CILi1EEES8_S8_EEENS6_IJNS7_ILi64EEENS7_ILi80EEENS7_ILi256EEEEEENS_10bfloat16_tEfNS_4arch4Sm90ELb0ELb1ELb0ELb1ELb0ELb0ELb1ELb1ELi2ELi1ELi1ELi1ELb0EEENS1_21CollectiveEpilogueBwdISD_SE_SG_Li256ELb1ELb1ELi2EEENS1_19SingleTileSchedulerILb1ELb0ELb0ELi80EEEEEEEEEvNT_6ParamsE)
        .other          _ZN7cutlass13device_kernelIN5flash11enable_sm90INS1_16FlashAttnBwdSm90INS1_25CollectiveMainloopBwdSm90ILi2ELi1ELi1EN4cute5tupleIJNS5_1CILi1EEES8_S8_EEENS6_IJNS7_ILi64EEENS7_ILi80EEENS7_ILi256EEEEEENS_10bfloat16_tEfNS_4arch4Sm90ELb0ELb1ELb0ELb1ELb0ELb0ELb1ELb1ELi2ELi1ELi1ELi1ELb0EEENS1_21CollectiveEpilogueBwdISD_SE_SG_Li256ELb1ELb1ELi2EEENS1_19SingleTileSchedulerILb1ELb0ELb0ELi80EEEEEEEEEvNT_6ParamsE,@"STO_CUDA_ENTRY STV_DEFAULT"
_ZN7cutlass13device_kernelIN5flash11enable_sm90INS1_16FlashAttnBwdSm90INS1_25CollectiveMainloopBwdSm90ILi2ELi1ELi1EN4cute5tupleIJNS5_1CILi1EEES8_S8_EEENS6_IJNS7_ILi64EEENS7_ILi80EEENS7_ILi256EEEEEENS_10bfloat16_tEfNS_4arch4Sm90ELb0ELb1ELb0ELb1ELb0ELb0ELb1ELb1ELi2ELi1ELi1ELi1ELb0EEENS1_21CollectiveEpilogueBwdISD_SE_SG_Li256ELb1ELb1ELi2EEENS1_19SingleTileSchedulerILb1ELb0ELb0ELi80EEEEEEEEEvNT_6ParamsE:
[----:B------:R-:W0:Y:S02]  /*0000*/  LDC R1, c[0x0][0x28] ;  /* 0x00000a00ff017b82 */ /* 0x000e240000000800 */
[----:B0-----:R-:W-:Y:S01]  /*0010*/  VIADD R1, R1, 0xfffffff8 ;  /* 0xfffffff801017836 */ /* 0x001fe20000000000 */
[----:B------:R-:W0:Y:S01]  /*0020*/  S2R R21, SR_TID.X ;  /* 0x0000000000157919 */ /* 0x000e220000002100 */
[----:B------:R-:W-:Y:S01]  /*0030*/  ELECT P0, URZ, PT ;  /* 0x00000000003f782f */ /* 0x000fe20003800000 */
[----:B------:R-:W-:Y:S01]  /*0040*/  BSSY B0, `(.L_x_470) ;  /* 0x0000014000007945 */ /* 0x000fe20003800000 */
[----:B0-----:R-:W-:-:S05]  /*0050*/  SHF.R.U32.HI R0, RZ, 0x5, R21 ;  /* 0x00000005ff007819 */ /* 0x001fca0000011615 */
[----:B------:R-:W0:Y:S02]  /*0060*/  SHFL.IDX PT, R2, R0, RZ, 0x1f ;  /* 0x00001fff00027589 */ /* 0x000e2400000e0000 */
[----:B0-----:R-:W-:Y:S02]  /*0070*/  ISETP.EQ.AND P0, PT, R2, RZ, P0 ;  /* 0x000000ff0200720c */ /* 0x001fe40000702270 */
        /* <DEDUP_REMOVED lines=16> */
.L_x_471:
[----:B------:R-:W-:Y:S05]  /*0180*/  BSYNC B0 ;  /* 0x0000000000007941 */ /* 0x000fea0003800000 */
.L_x_470:
[----:B------:R-:W-:Y:S01]  /*0190*/  VOTEU.ANY UP0, P0 ;  /* 0x00000000003f7886 */ /* 0x000fe20000000100 */
[----:B------:R-:W0:Y:S01]  /*01a0*/  SHFL.IDX PT, R2, R2, RZ, 0x1f ;  /* 0x00001fff02027589 */ /* 0x000e2200000e0000 */
[----:B------:R-:W-:Y:S01]  /*01b0*/  UMOV UR4, 0x1 ;  /* 0x0000000100047882 */ /* 0x000fe20000000000 */
[----:B------:R-:W-:Y:S02]  /*01c0*/  VOTEU.ANY UP1, P0 ;  /* 0x00000000003f7886 */ /* 0x000fe40000020100 */
[----:B------:R-:W1:Y:S01]  /*01d0*/  @UP0 S2UR UR7, SR_CgaCtaId ;  /* 0x00000000000709c3 */ /* 0x000e620000008800 */
[----:B------:R-:W-:Y:S01]  /*01e0*/  @UP0 UMOV UR6, 0x400 ;  /* 0x0000040000060882 */ /* 0x000fe20000000000 */
[----:B------:R-:W-:-:S04]  /*01f0*/  @UP0 UIADD3 UR4, -UR4, 0x100000, URZ ;  /* 0x0010000004040890 */ /* 0x000fc8000fffe13f */
[----:B------:R-:W-:Y:S02]  /*0200*/  @UP0 USHF.L.U32 UR5, UR4, 0xb, URZ ;  /* 0x0000000b04050899 */ /* 0x000fe4000800063f */
[----:B------:R-:W-:Y:S01]  /*0210*/  @UP0 USHF.L.U32 UR4, UR4, 0x1, URZ ;  /* 0x0000000104040899 */ /* 0x000fe2000800063f */
[----:B------:R-:W2:Y:S01]  /*0220*/  SHFL.IDX PT, R3, R0, RZ, 0x1f ;  /* 0x00001fff00037589 */ /* 0x000ea200000e0000 */
[----:B0-----:R-:W-:Y:S01]  /*0230*/  R2UR UR8, R2 ;  /* 0x00000000020872ca */ /* 0x001fe200000e0000 */
[----:B-1----:R-:W-:-:S03]  /*0240*/  @UP0 ULEA UR6, UR7, UR6, 0x18 ;  /* 0x0000000607060291 */ /* 0x002fc6000f8ec03f */
[----:B------:R-:W-:Y:S01]  /*0250*/  UMOV UR7, 0x1 ;  /* 0x0000000100077882 */ /* 0x000fe20000000000 */
[----:B--2---:R-:W-:-:S08]  /*0260*/  ISETP.NE.AND P1, PT, R3, RZ, PT ;  /* 0x000000ff0300720c */ /* 0x004fd00003f25270 */
[----:B------:R-:W-:Y:S01]  /*0270*/  UISETP.NE.AND UP0, UPT, UR8, URZ, UPT ;  /* 0x0000003f0800728c */ /* 0x000fe2000bf05270 */
[----:B------:R-:W0:Y:S02]  /*0280*/  FENCE.VIEW.ASYNC.S ;  /* 0x00000000000073c6 */ /* 0x000e240000000000 */
[----:B0-----:R0:W1:Y:S02]  /*0290*/  @UP1 SYNCS.EXCH.64 URZ, [UR6+0x31600], UR4 ;  /* 0x03160004063f15b2 */ /* 0x0010640008000100 */
[----:B0-----:R-:W-:-:S06]  /*02a0*/  USEL UR4, UR7, 0x2, !UP0 ;  /* 0x0000000207047887 */ /* 0x001fcc000c000000 */
[----:B------:R-:W-:-:S05]  /*02b0*/  IMAD.U32 R2, RZ, RZ, UR4 ;  /* 0x00000004ff027e24 */ /* 0x000fca000f8e00ff */
[----:B------:R0:W-:Y:S01]  /*02c0*/  STL [R1], R2 ;  /* 0x0000000201007387 */ /* 0x0001e20000100800 */
[----:B------:R-:W-:Y:S05]  /*02d0*/  @P1 BRA `(.L_x_472) ;  /* 0x0000000000481947 */ /* 0x000fea0003800000 */
[----:B------:R-:W2:Y:S01]  /*02e0*/  S2UR UR5, SR_CgaCtaId ;  /* 0x00000000000579c3 */ /* 0x000ea20000008800 */
        /* <DEDUP_REMOVED lines=12> */
[----:B--2---:R2:W3:Y:S08]  /*03b0*/  SYNCS.EXCH.64 URZ, [UR8+0x31610], UR6 ;  /* 0x03161006083f75b2 */ /* 0x0044f00008000100 */
[----:B------:R2:W4:Y:S01]  /*03c0*/  SYNCS.EXCH.64 URZ, [UR8+0x31620], UR4 ;  /* 0x03162004083f75b2 */ /* 0x0005220008000100 */
[----:B------:R2:W0:Y:S01]  /*03d0*/  SYNCS.EXCH.64 URZ, [UR8+0x31618], UR6 ;  /* 0x03161806083f75b2 */ /* 0x0004220008000100 */
[----:B------:R2:W0:Y:S01]  /*03e0*/  SYNCS.EXCH.64 URZ, [UR8+0x31628], UR4 ;  /* 0x03162804083f75b2 */ /* 0x0004220008000100 */
[----:B------:R-:W-:Y:S01]  /*03f0*/  NOP ;  /* 0x0000000000007918 */ /* 0x000fe20000000000 */
.L_x_472:
[----:B0-----:R-:W0:Y:S01]  /*0400*/  SHFL.IDX PT, R2, R0, RZ, 0x1f ;  /* 0x00001fff00027589 */ /* 0x001e2200000e0000 */
[----:B------:R-:W-:Y:S01]  /*0410*/  NOP ;  /* 0x0000000000007918 */ /* 0x000fe20000000000 */
[----:B0-----:R-:W-:-:S13]  /*0420*/  ISETP.NE.AND P0, PT, R2, RZ, PT ;  /* 0x000000ff0200720c */ /* 0x001fda0003f05270 */
[----:B------:R-:W-:Y:S05]  /*0430*/  @P0 BRA `(.L_x_473) ;  /* 0x0000000000400947 */ /* 0x000fea0003800000 */
[----:B--2---:R-:W0:Y:S01]  /*0440*/  S2UR UR5, SR_CgaCtaId ;  /* 0x00000000000579c3 */ /* 0x004e220000008800 */
[----:B------:R-:W-:Y:S01]  /*0450*/  UMOV UR4, 0x400 ;  /* 0x0000040000047882 */ /* 0x000fe20000000000 */
[----:B------:R-:W-:Y:S01]  /*0460*/  UMOV UR6, 0x1 ;  /* 0x0000000100067882 */ /* 0x000fe20000000000 */
[----:B------:R-:W-:Y:S01]  /*0470*/  UMOV UR7, 0x100 ;  /* 0x0000010000077882 */ /* 0x000fe20000000000 */
[----:B------:R-:W-:Y:S01]  /*0480*/  ELECT P0, URZ, PT ;  /* 0x00000000003f782f */ /* 0x000fe20003800000 */
[----:B0-----:R-:W-:Y:S02]  /*0490*/  ULEA UR8, UR5, UR4, 0x18 ;  /* 0x0000000405087291 */ /* 0x001fe4000f8ec03f */
[----:B------:R-:W-:-:S04]  /*04a0*/  UIADD3 UR4, -UR6, 0x100000, URZ ;  /* 0x0010000006047890 */ /* 0x000fc8000fffe13f */
[----:B------:R-:W-:Y:S02]  /*04b0*/  USHF.L.U32 UR5, UR4, 0xb, URZ ;  /* 0x0000000b04057899 */ /* 0x000fe4000800063f */
[----:B------:R-:W-:Y:S02]  /*04c0*/  USHF.L.U32 UR4, UR4, 0x1, URZ ;  /* 0x0000000104047899 */ /* 0x000fe4000800063f */
[----:B------:R-:W-:-:S04]  /*04d0*/  UIADD3 UR6, -UR7, 0x100000, URZ ;  /* 0x0010000007067890 */ /* 0x000fc8000fffe13f */
[----:B------:R-:W-:Y:S02]  /*04e0*/  USHF.L.U32 UR7, UR6, 0xb, URZ ;  /* 0x0000000b06077899 */ /* 0x000fe4000800063f */
[----:B------:R-:W-:Y:S01]  /*04f0*/  USHF.L.U32 UR6, UR6, 0x1, URZ ;  /* 0x0000000106067899 */ /* 0x000fe2000800063f */
[----:B------:R-:W0:Y:S03]  /*0500*/  FENCE.VIEW.ASYNC.S ;  /* 0x00000000000073c6 */ /* 0x000e260000000000 */
[----:B0-----:R0:W2:Y:S08]  /*0510*/  SYNCS.EXCH.64 URZ, [UR8+0x31630], UR4 ;  /* 0x03163004083f75b2 */ /* 0x0010b00008000100 */
[----:B------:R0:W0:Y:S01]  /*0520*/  SYNCS.EXCH.64 URZ, [UR8+0x31638], UR6 ;  /* 0x03163806083f75b2 */ /* 0x0000220008000100 */
[----:B------:R-:W-:Y:S01]  /*0530*/  NOP ;  /* 0x0000000000007918 */ /* 0x000fe20000000000 */
.L_x_473:
[----:B------:R-:W-:Y:S01]  /*0540*/  PLOP3.LUT P0, PT, PT, PT, UP0, 0x80, 0x0 ;  /* 0x000000000000781c */ /* 0x000fe20003f0f008 */
[----:B------:R-:W-:Y:S01]  /*0550*/  NOP ;  /* 0x0000000000007918 */ /* 0x000fe20000000000 */
[----:B------:R-:W-:Y:S01]  /*0560*/  BSSY B0, `(.L_x_474) ;  /* 0x0000f0b000007945 */ /* 0x000fe20003800000 */
[----:B------:R-:W-:Y:S01]  /*0570*/  LOP3.LUT R11, R21, 0x7f, RZ, 0xc0, !PT ;  /* 0x0000007f150b7812 */ /* 0x000fe200078ec0ff */
[----:B01234-:R-:W-:Y:S09]  /*0580*/  BAR.SYNC.DEFER_BLOCKING 0x0 ;  /* 0x0000000000007b1d */ /* 0x01fff20000010000 */
[----:B------:R-:W-:Y:S05]  /*0590*/  @!P0 BRA `(.L_x_475) ;  /* 0x000000cc004c8947 */ /* 0x000fea0003800000 */
.L_x_476:
        /* <DEDUP_REMOVED lines=15> */
.L_x_477:
        /* <DEDUP_REMOVED lines=11> */
.L_x_479:
[----:B------:R-:W2:Y:S02]  /*0740*/  LDC R0, c[0x0][0x8bc] ;  /* 0x00022f00ff007b82 */ /* 0x000ea40000000800 */
.L_x_478:
[----:B0-----:R-:W-:-:S05]  /*0750*/  IMAD R11, R2, 0x50, RZ ;  /* 0x00000050020b7824 */ /* 0x001fca00078e02ff */
[----:B--2--5:R-:W-:-:S04]  /*0760*/  ISETP.GE.AND P0, PT, R11, R0, PT ;  /* 0x000000000b00720c */ /* 0x024fc80003f06270 */
[----:B-1----:R-:W-:-:S04]  /*0770*/  SEL R234, R7, 0xffffffff, !P0 ;  /* 0xffffffff07ea7807 */ /* 0x002fc80004000000 */
[----:B------:R-:W-:-:S13]  /*0780*/  ISETP.GE.AND P0, PT, R234, RZ, PT ;  /* 0x000000ffea00720c */ /* 0x000fda0003f06270 */
[----:B------:R-:W-:Y:S05]  /*0790*/  @!P0 BRA `(.L_x_480) ;  /* 0x000000ec009c8947 */ /* 0x000fea0003800000 */
[----:B------:R-:W0:Y:S01]  /*07a0*/  LDC.64 R6, c[0x0][0x770] ;  /* 0x0001dc00ff067b82 */ /* 0x000e220000000a00 */
[----:B------:R-:W-:-:S07]  /*07b0*/  ULDC.64 UR6, c[0x0][0x208] ;  /* 0x0000820000067ab9 */ /* 0x000fce0000000a00 */
[----:B------:R-:W1:Y:S08]  /*07c0*/  LDC.64 R8, c[0x0][0x780] ;  /* 0x0001e000ff087b82 */ /* 0x000e700000000a00 */
[----:B------:R-:W2:Y:S01]  /*07d0*/  LDC.64 R4, c[0x0][0x770] ;  /* 0x0001dc00ff047b82 */ /* 0x000ea20000000a00 */
[----:B0-----:R-:W-:-:S04]  /*07e0*/  ISETP.NE.U32.AND P1, PT, R6, RZ, PT ;  /* 0x000000ff0600720c */ /* 0x001fc80003f25070 */
[----:B------:R-:W-:Y:S02]  /*07f0*/  ISETP.NE.AND.EX P1, PT, R7, RZ, PT, P1 ;  /* 0x000000ff0700720c */ /* 0x000fe40003f25310 */
[----:B-1----:R-:W-:-:S04]  /*0800*/  ISETP.NE.U32.AND P0, PT, R8, RZ, PT ;  /* 0x000000ff0800720c */ /* 0x002fc80003f05070 */
[----:B------:R-:W-:Y:S01]  /*0810*/  ISETP.NE.AND.EX P0, PT, R9, RZ, PT, P0 ;  /* 0x000000ff0900720c */ /* 0x000fe20003f05300 */
[----:B--2---:R-:W-:-:S06]  /*0820*/  IMAD.WIDE R8, R234, 0x4, R4 ;  /* 0x00000004ea087825 */ /* 0x004fcc00078e0204 */
[----:B------:R-:W2:Y:S06]  /*0830*/  @P1 LDG.E R3, desc[UR6][R8.64] ;  /* 0x0000000608031981 */ /* 0x000eac000c1e1900 */
[----:B------:R-:W0:Y:S08]  /*0840*/  @P0 LDC.64 R6, c[0x0][0x780] ;  /* 0x0001e000ff060b82 */ /* 0x000e300000000a00 */
[----:B------:R-:W1:Y:S01]  /*0850*/  LDC R0, c[0x0][0x290] ;  /* 0x0000a400ff007b82 */ /* 0x000e620000000800 */
[----:B------:R-:W-:-:S02]  /*0860*/  ULDC UR4, c[0x0][0x280] ;  /* 0x0000a00000047ab9 */ /* 0x000fc40000000800 */
[----:B------:R-:W-:Y:S01]  /*0870*/  IMAD.U32 R5, RZ, RZ, UR4 ;  /* 0x00000004ff057e24 */ /* 0x000fe2000f8e00ff */
[----:B------:R-:W-:Y:S02]  /*0880*/  ULDC.64 UR4, c[0x0][0x788] ;  /* 0x0001e20000047ab9 */ /* 0x000fe40000000a00 */
[----:B------:R-:W-:-:S04]  /*0890*/  ISETP.NE.U32.AND P2, PT, RZ, UR4, PT ;  /* 0x00000004ff007c0c */ /* 0x000fc8000bf45070 */
[----:B------:R-:W-:Y:S01]  /*08a0*/  ISETP.NE.AND.EX P2, PT, RZ, UR5, PT, P2 ;  /* 0x00000005ff007c0c */ /* 0x000fe2000bf45320 */
[----:B0-----:R-:W-:-:S05]  /*08b0*/  @P0 IMAD.WIDE R6, R234, 0x4, R6 ;  /* 0x00000004ea060825 */ /* 0x001fca00078e0206 */
        /* <DEDUP_REMOVED lines=12> */
.L_x_481:
[----:B------:R-:W-:Y:S01]  /*0980*/  @P1 LOP3.LUT R3, R4, 0xffffc000, RZ, 0xc0, !PT ;  /* 0xffffc00004031812 */ /* 0x000fe200078ec0ff */
[----:B------:R-:W-:Y:S06]  /*0990*/  @!P2 BRA `(.L_x_482) ;  /* 0x000000000014a947 */ /* 0x000fec0003800000 */
[----:B------:R-:W0:Y:S01]  /*09a0*/  LDC.64 R6, c[0x0][0x788] ;  /* 0x0001e200ff067b82 */ /* 0x000e220000000a00 */
[----:B------:R-:W-:Y:S01]  /*09b0*/  ULDC.64 UR4, c[0x0][0x208] ;  /* 0x0000820000047ab9 */ /* 0x000fe20000000a00 */
[----:B0-----:R-:W-:-:S05]  /*09c0*/  IMAD.WIDE R6, R234, 0x4, R6 ;  /* 0x00000004ea067825 */ /* 0x001fca00078e0206 */
[----:B------:R0:W5:Y:S01]  /*09d0*/  LDG.E R0, desc[UR4][R6.64] ;  /* 0x0000000406007981 */ /* 0x000162000c1e1900 */
[----:B------:R-:W-:Y:S05]  /*09e0*/  BRA `(.L_x_483) ;  /* 0x0000000000287947 */ /* 0x000fea0003800000 */
.L_x_482:
        /* <DEDUP_REMOVED lines=10> */
.L_x_483:
[----:B-----5:R-:W-:Y:S01]  /*0a90*/  VIADD R4, R5, 0x3f ;  /* 0x0000003f05047836 */ /* 0x020fe20000000000 */
[----:B------:R-:W-:Y:S01]  /*0aa0*/  ISETP.GE.AND P2, PT, R2, RZ, PT ;  /* 0x000000ff0200720c */ /* 0x000fe20003f46270 */
[----:B------:R-:W-:Y:S01]  /*0ab0*/  ULDC UR4, c[0x0][0x74c] ;  /* 0x0001d30000047ab9 */ /* 0x000fe20000000800 */
[----:B0-----:R-:W-:Y:S02]  /*0ac0*/  IADD3 R6, R11, R5, -R0 ;  /* 0x000000050b067210 */ /* 0x001fe40007ffe800 */
[----:B------:R-:W-:Y:S02]  /*0ad0*/  SHF.R.S32.HI R7, RZ, 0x1f, R4 ;  /* 0x0000001fff077819 */ /* 0x000fe40000011404 */
[----:B------:R-:W-:Y:S01]  /*0ae0*/  PLOP3.LUT P0, PT, PT, PT, PT, 0x80, 0x0 ;  /* 0x000000000000781c */ /* 0x000fe20003f0f070 */
[----:B------:R-:W-:Y:S01]  /*0af0*/  VIADD R6, R6, -UR4 ;  /* 0x8000000406067c36 */ /* 0x000fe20008000000 */
[----:B------:R-:W-:-:S04]  /*0b00*/  LEA.HI R7, R7, R4, RZ, 0x6 ;  /* 0x0000000407077211 */ /* 0x000fc800078f30ff */
[----:B------:R-:W-:Y:S02]  /*0b10*/  SHF.R.S32.HI R7, RZ, 0x6, R7 ;  /* 0x00000006ff077819 */ /* 0x000fe40000011407 */
[----:B------:R-:W-:Y:S02]  /*0b20*/  SHF.R.S32.HI R9, RZ, 0x1f, R6 ;  /* 0x0000001fff097819 */ /* 0x000fe40000011406 */
[----:B------:R-:W-:Y:S02]  /*0b30*/  R2UR UR61, R7 ;  /* 0x00000000073d72ca */ /* 0x000fe400000e0000 */
[----:B------:R-:W-:Y:S01]  /*0b40*/  LEA.HI R9, R9, R6, RZ, 0x6 ;  /* 0x0000000609097211 */ /* 0x000fe200078f30ff */
[----:B------:R-:W-:-:S12]  /*0b50*/  @!P2 BRA `(.L_x_484) ;  /* 0x000000000024a947 */ /* 0x000fd80003800000 */
[----:B------:R-:W-:Y:S01]  /*0b60*/  IADD3 R4, -R0, 0x8f, R5 ;  /* 0x0000008f00047810 */ /* 0x000fe20007ffe105 */
[----:B------:R-:W-:-:S03]  /*0b70*/  ULDC UR4, c[0x0][0x748] ;  /* 0x0001d20000047ab9 */ /* 0x000fc60000000800 */
[----:B------:R-:W-:-:S04]  /*0b80*/  IADD3 R4, R4, UR4, R11 ;  /* 0x0000000404047c10 */ /* 0x000fc8000fffe00b */
[----:B------:R-:W-:-:S04]  /*0b90*/  SHF.R.S32.HI R7, RZ, 0x1f, R4 ;  /* 0x0000001fff077819 */ /* 0x000fc80000011404 */
[----:B------:R-:W-:-:S04]  /*0ba0*/  LEA.HI R7, R7, R4, RZ, 0x6 ;  /* 0x0000000407077211 */ /* 0x000fc800078f30ff */
[----:B------:R-:W-:-:S04]  /*0bb0*/  SHF.R.S32.HI R7, RZ, 0x6, R7 ;  /* 0x00000006ff077819 */ /* 0x000fc80000011407 */
[----:B------:R-:W-:-:S13]  /*0bc0*/  R2UR UR4, R7 ;  /* 0x00000000070472ca */ /* 0x000fda00000e0000 */
[----:B------:R-:W-:-:S04]  /*0bd0*/  UISETP.LT.AND UP0, UPT, UR61, UR4, UPT ;  /* 0x000000043d00728c */ /* 0x000fc8000bf01270 */
[----:B------:R-:W-:-:S12]  /*0be0*/  USEL UR61, UR61, UR4, UP0 ;  /* 0x000000043d3d7287 */ /* 0x000fd80008000000 */
.L_x_484:
[----:B------:R-:W-:Y:S02]  /*0bf0*/  SHF.R.S32.HI R9, RZ, 0x6, R9 ;  /* 0x00000006ff097819 */ /* 0x000fe40000011409 */
[----:B------:R-:W-:Y:S02]  /*0c00*/  CS2R R134, SRZ ;  /* 0x0000000000867805 */ /* 0x000fe4000001ff00 */
[----:B------:R-:W-:Y:S02]  /*0c10*/  CS2R R132, SRZ ;  /* 0x0000000000847805 */ /* 0x000fe4000001ff00 */
[----:B------:R-:W-:Y:S02]  /*0c20*/  CS2R R130, SRZ ;  /* 0x0000000000827805 */ /* 0x000fe4000001ff00 */
[----:B------:R-:W-:Y:S02]  /*0c30*/  VIMNMX R9, RZ, R9, !PT ;  /* 0x00000009ff097248 */ /* 0x000fe40007fe0100 */
[----:B------:R-:W-:-:S02]  /*0c40*/  CS2R R128, SRZ ;  /* 0x0000000000807805 */ /* 0x000fc4000001ff00 */
[----:B------:R-:W-:Y:S02]  /*0c50*/  CS2R R94, SRZ ;  /* 0x00000000005e7805 */ /* 0x000fe4000001ff00 */
[----:B------:R-:W-:Y:S02]  /*0c60*/  CS2R R92, SRZ ;  /* 0x00000000005c7805 */ /* 0x000fe4000001ff00 */
[----:B------:R-:W-:Y:S02]  /*0c70*/  ISETP.LT.AND P2, PT, R9, UR61, PT ;  /* 0x0000003d09007c0c */ /* 0x000fe4000bf41270 */
        /* <DEDUP_REMOVED lines=73> */
[----:B------:R-:W-:Y:S01]  /*1110*/  CS2R R136, SRZ ;  /* 0x0000000000887805 */ /* 0x000fe2000001ff00 */
[----:B------:R-:W-:Y:S06]  /*1120*/  @!P2 BRA `(.L_x_485) ;  /* 0x0000007c00b0a947 */ /* 0x000fec0003800000 */
[----:B------:R-:W0:Y:S01]  /*1130*/  S2R R4, SR_CgaCtaId ;  /* 0x0000000000047919 */ /* 0x000e220000008800 */
[----:B------:R-:W-:Y:S01]  /*1140*/  MOV R17, 0x400 ;  /* 0x0000040000117802 */ /* 0x000fe20000000f00 */
[----:B------:R-:W-:Y:S01]  /*1150*/  VIADD R21, R21, 0xffffff80 ;  /* 0xffffff8015157836 */ /* 0x000fe20000000000 */
[----:B------:R-:W-:Y:S02]  /*1160*/  SHF.L.U32 R12, RZ, 0x1f, RZ ;  /* 0x0000001fff0c7819 */ /* 0x000fe400000006ff */
[----:B0-----:R-:W-:Y:S02]  /*1170*/  LEA R17, R4, R17, 0x18 ;  /* 0x0000001104117211 */ /* 0x001fe400078ec0ff */
[----:B------:R-:W-:Y:S02]  /*1180*/  SHF.R.S32.HI R4, RZ, 0x1f, R21 ;  /* 0x0000001fff047819 */ /* 0x000fe40000011415 */
[----:B------:R-:W0:Y:S02]  /*1190*/  SYNCS.PHASECHK.TRANS64.TRYWAIT P0, [R17+URZ+0x31600], R12 ;  /* 0x0316000c110075a7 */ /* 0x000e24000800017f */
[----:B------:R-:W-:-:S02]  /*11a0*/  LEA.HI R6, R4, R21, RZ, 0x7 ;  /* 0x0000001504067211 */ /* 0x000fc400078f38ff */
[CC--:B------:R-:W-:Y:S02]  /*11b0*/  LEA.HI R10, R4.reuse, R21.reuse, RZ, 0x5 ;  /* 0x00000015040a7211 */ /* 0x0c0fe400078f28ff */
[----:B------:R-:W-:Y:S02]  /*11c0*/  SHF.R.S32.HI R7, RZ, 0x7, R6 ;  /* 0x00000007ff077819 */ /* 0x000fe40000011406 */
[----:B------:R-:W-:-:S03]  /*11d0*/  LEA.HI R4, R4, R21, RZ, 0x4 ;  /* 0x0000001504047211 */ /* 0x000fc600078f20ff */
[----:B------:R1:W2:Y:S02]  /*11e0*/  SHFL.IDX PT, R8, R7, RZ, 0x1f ;  /* 0x00001fff07087589 */ /* 0x0002a400000e0000 */
[----:B012---:R-:W-:Y:S05]  /*11f0*/  @P0 BRA `(.L_x_486) ;  /* 0x0000000000080947 */ /* 0x007fea0003800000 */
[----:B------:R-:W0:Y:S02]  /*1200*/  SYNCS.PHASECHK.TRANS64.TRYWAIT P0, [R17+URZ+0x31600], R12 ;  /* 0x0316000c110075a7 */ /* 0x000e24000800017f */
[----:B0-----:R-:W-:Y:S05]  /*1210*/  @!P0 BRA `(.L_x_487) ;  /* 0x000000e400048947 */ /* 0x001fea0003800000 */
.L_x_486:
[----:B------:R-:W2:Y:S01]  /*1220*/  LDL R11, [R1] ;  /* 0x00000000010b7983 */ /* 0x000ea20000100800 */
[----:B------:R-:W-:Y:S01]  /*1230*/  LOP3.LUT R6, R6, 0xffffff80, RZ, 0xc0, !PT ;  /* 0xffffff8006067812 */ /* 0x000fe200078ec0ff */
[----:B------:R-:W1:Y:S01]  /*1240*/  S2UR UR4, SR_CTAID.Y ;  /* 0x00000000000479c3 */ /* 0x000e620000002600 */
[----:B------:R-:W-:Y:S01]  /*1250*/  LOP3.LUT R4, R4, 0xffffff0, RZ, 0xc0, !PT ;  /* 0x0ffffff004047812 */ /* 0x000fe200078ec0ff */
[----:B------:R-:W-:Y:S01]  /*1260*/  IMAD R20, R2, -0x50, RZ ;  /* 0xffffffb002147824 */ /* 0x000fe200078e02ff */
[----:B0-----:R-:W-:Y:S01]  /*1270*/  SHF.R.S32.HI R12, RZ, 0x5, R10 ;  /* 0x00000005ff0c7819 */ /* 0x001fe2000001140a */
[----:B------:R-:W-:Y:S01]  /*1280*/  IMAD.IADD R230, R0, 0x1, -R5 ;  /* 0x0000000100e67824 */ /* 0x000fe200078e0a05 */
[----:B------:R-:W-:Y:S01]  /*1290*/  SEL R229, R234, RZ, !P1 ;  /* 0x000000ffeae57207 */ /* 0x000fe20004800000 */
[----:B------:R-:W-:Y:S01]  /*12a0*/  IMAD.IADD R4, R21, 0x1, -R4 ;  /* 0x0000000115047824 */ /* 0x000fe200078e0a04 */
[----:B------:R-:W-:Y:S01]  /*12b0*/  CS2R R134, SRZ ;  /* 0x0000000000867805 */ /* 0x000fe2000001ff00 */
[----:B------:R-:W0:Y:S01]  /*12c0*/  LDC.64 R18, c[0x0][0x2d8] ;  /* 0x0000b600ff127b82 */ /* 0x000e220000000a00 */
[----:B------:R-:W-:Y:S01]  /*12d0*/  IMAD.IADD R232, R20, 0x1, R0 ;  /* 0x0000000114e87824 */ /* 0x000fe200078e0200 */
[----:B------:R-:W-:Y:S01]  /*12e0*/  CS2R R132, SRZ ;  /* 0x0000000000847805 */ /* 0x000fe2000001ff00 */
[----:B------:R-:W-:Y:S01]  /*12f0*/  IMAD R16, R7, 0x40, R4 ;  /* 0x0000004007107824 */ /* 0x000fe200078e0204 */
[----:B------:R-:W-:Y:S01]  /*1300*/  LEA.HI R4, R8, R8, RZ, 0x1 ;  /* 0x0000000808047211 */ /* 0x000fe200078f08ff */
[----:B------:R-:W-:Y:S01]  /*1310*/  IMAD.MOV.U32 R2, RZ, RZ, RZ ;  /* 0x000000ffff027224 */ /* 0x000fe200078e00ff */
        /* <DEDUP_REMOVED lines=10> */
[----:B-1----:R-:W-:Y:S01]  /*13c0*/  USHF.R.S32.HI UR5, URZ, 0x1f, UR4 ;  /* 0x0000001f3f057899 */ /* 0x002fe20008011404 */
        /* <DEDUP_REMOVED lines=68> */
[----:B------:R-:W-:Y:S01]  /*1810*/  UMOV UR60, URZ ;  /* 0x0000003f003c7c82 */ /* 0x000fe20008000000 */
[----:B--2---:R-:W-:-:S02]  /*1820*/  R2UR UR6, R11 ;  /* 0x000000000b0672ca */ /* 0x004fc400000e0000 */
[----:B------:R-:W-:Y:S01]  /*1830*/  SHF.R.S32.HI R11, RZ, 0x1f, R10 ;  /* 0x0000001fff0b7819 */ /* 0x000fe2000001140a */
[----:B------:R-:W-:Y:S01]  /*1840*/  IMAD.IADD R10, R21, 0x1, -R6 ;  /* 0x00000001150a7824 */ /* 0x000fe200078e0a06 */
[----:B------:R-:W-:Y:S02]  /*1850*/  LEA.HI R6, R7, R7, RZ, 0x1 ;  /* 0x0000000707067211 */ /* 0x000fe400078f08ff */
[----:B------:R-:W-:Y:S02]  /*1860*/  LEA.HI R11, R11, R12, RZ, 0x2 ;  /* 0x0000000c0b0b7211 */ /* 0x000fe400078f10ff */
[----:B------:R-:W-:Y:S02]  /*1870*/  LOP3.LUT R6, R6, 0x1ffffffe, RZ, 0xc0, !PT ;  /* 0x1ffffffe06067812 */ /* 0x000fe400078ec0ff */
[----:B------:R-:W-:Y:S02]  /*1880*/  LOP3.LUT R13, R11, 0xfffffc, RZ, 0xc0, !PT ;  /* 0x00fffffc0b0d7812 */ /* 0x000fe400078ec0ff */
[----:B------:R-:W-:Y:S01]  /*1890*/  SHF.R.S32.HI R11, RZ, 0x1f, R10 ;  /* 0x0000001fff0b7819 */ /* 0x000fe2000001140a */
[----:B------:R-:W-:-:S02]  /*18a0*/  IMAD.IADD R14, R7, 0x1, -R6 ;  /* 0x00000001070e7824 */ /* 0x000fc400078e0a06 */
[----:B------:R-:W-:Y:S01]  /*18b0*/  IMAD R6, R7, 0x800, R10 ;  /* 0x0000080007067824 */ /* 0x000fe200078e020a */
[----:B------:R-:W-:Y:S01]  /*18c0*/  LOP3.LUT R7, R4, 0xfffffffe, RZ, 0xc0, !PT ;  /* 0xfffffffe04077812 */ /* 0x000fe200078ec0ff */
[----:B------:R-:W-:Y:S02]  /*18d0*/  IMAD.IADD R13, R12, 0x1, -R13 ;  /* 0x000000010c0d7824 */ /* 0x000fe400078e0a0d */
[----:B------:R-:W-:Y:S02]  /*18e0*/  IMAD.SHL.U32 R6, R6, 0x4, RZ ;  /* 0x0000000406067824 */ /* 0x000fe400078e00ff */
[----:B------:R-:W-:Y:S01]  /*18f0*/  IMAD.IADD R4, R8, 0x1, -R7 ;  /* 0x0000000108047824 */ /* 0x000fe200078e0a07 */
[----:B------:R-:W-:Y:S01]  /*1900*/  LEA.HI R7, R11, R10, RZ, 0x2 ;  /* 0x0000000a0b077211 */ /* 0x000fe200078f10ff */
[----:B------:R-:W-:Y:S01]  /*1910*/  IMAD R16, R13, 0x10, R16 ;  /* 0x000000100d107824 */ /* 0x000fe200078e0210 */
[----:B------:R-:W-:Y:S02]  /*1920*/  SHF.R.S32.HI R12, RZ, 0x1f, R6 ;  /* 0x0000001fff0c7819 */ /* 0x000fe40000011406 */
[----:B------:R-:W-:Y:S01]  /*1930*/  IADD3 R6, P0, R6, R3, RZ ;  /* 0x0000000306067210 */ /* 0x000fe20007f1e0ff */
[----:B------:R-:W-:Y:S01]  /*1940*/  IMAD.SHL.U32 R0, R16, 0x8, RZ ;  /* 0x0000000810007824 */ /* 0x000fe200078e00ff */
[----:B------:R-:W-:-:S02]  /*1950*/  SHF.R.S32.HI R8, RZ, 0x2, R7 ;  /* 0x00000002ff087819 */ /* 0x000fc40000011407 */
[----:B------:R-:W-:Y:S01]  /*1960*/  SHF.R.S32.HI R13, RZ, 0x1f, R7 ;  /* 0x0000001fff0d7819 */ /* 0x000fe20000011407 */
[----:B------:R-:W-:Y:S01]  /*1970*/  IMAD R0, R0, 0x2, R17 ;  /* 0x0000000200007824 */ /* 0x000fe200078e0211 */
[----:B------:R-:W-:Y:S02]  /*1980*/  LOP3.LUT R15, R7, 0x7ffffffc, RZ, 0xc0, !PT ;  /* 0x7ffffffc070f7812 */ /* 0x000fe400078ec0ff */
[----:B------:R-:W-:Y:S02]  /*1990*/  LEA.HI.X.SX32 R7, R3, R12, 0x1, P0 ;  /* 0x0000000c03077211 */ /* 0x000fe400000f0eff */
[----:B------:R-:W-:Y:S01]  /*19a0*/  LEA.HI R13, R13, R8, RZ, 0x3 ;  /* 0x000000080d0d7211 */ /* 0x000fe200078f18ff */
[----:B------:R-:W-:Y:S01]  /*19b0*/  IMAD.IADD R15, R10, 0x1, -R15 ;  /* 0x000000010a0f7824 */ /* 0x000fe200078e0a0f */
[----:B------:R-:W-:Y:S01]  /*19c0*/  SHF.R.S32.HI R3, RZ, 0x1f, R234 ;  /* 0x0000001fff037819 */ /* 0x000fe200000114ea */
[----:B0-----:R-:W-:Y:S01]  /*19d0*/  IMAD.WIDE.U32 R6, R18, UR4, R6 ;  /* 0x0000000412067c25 */ /* 0x001fe2000f8e0006 */
[----:B------:R-:W-:-:S02]  /*19e0*/  LEA.HI R11, R11, R10, RZ, 0x5 ;  /* 0x0000000a0b0b7211 */ /* 0x000fc400078f28ff */
[----:B------:R-:W-:Y:S01]  /*19f0*/  LOP3.LUT R13, R13, 0xfffffff8, RZ, 0xc0, !PT ;  /* 0xfffffff80d0d7812 */ /* 0x000fe200078ec0ff */
[----:B------:R-:W-:Y:S01]  /*1a00*/  IMAD R10, R18, UR5, RZ ;  /* 0x00000005120a7c24 */ /* 0x000fe2000f8e02ff */
[----:B------:R-:W-:Y:S01]  /*1a10*/  SEL R3, R3, RZ, !P1 ;  /* 0x000000ff03037207 */ /* 0x000fe20004800000 */
[----:B------:R-:W-:Y:S01]  /*1a20*/  IMAD R14, R14, 0x4, R15 ;  /* 0x000000040e0e7824 */ /* 0x000fe200078e020f */
[----:B------:R-:W-:Y:S01]  /*1a30*/  SHF.R.S32.HI R11, RZ, 0x5, R11 ;  /* 0x00000005ff0b7819 */ /* 0x000fe2000001140b */
[----:B------:R-:W-:Y:S01]  /*1a40*/  IMAD R19, R19, UR4, R10 ;  /* 0x0000000413137c24 */ /* 0x000fe2000f8e020a */
[----:B------:R-:W-:Y:S01]  /*1a50*/  ULDC.64 UR4, c[0x0][0x2e0] ;  /* 0x0000b80000047ab9 */ /* 0x000fe20000000a00 */
[----:B------:R-:W-:Y:S02]  /*1a60*/  IMAD.IADD R18, R8, 0x1, -R13 ;  /* 0x0000000108127824 */ /* 0x000fe400078e0a0d */
[----:B------:R-:W-:Y:S02]  /*1a70*/  IMAD R8, R3, UR4, RZ ;  /* 0x0000000403087c24 */ /* 0x000fe4000f8e02ff */
[----:B------:R-:W-:-:S02]  /*1a80*/  IMAD.IADD R7, R7, 0x1, R19 ;  /* 0x0000000107077824 */ /* 0x000fc400078e0213 */
[C---:B------:R-:W-:Y:S02]  /*1a90*/  IMAD R235, R229.reuse, UR5, R8 ;  /* 0x00000005e5eb7c24 */ /* 0x040fe4000f8e0208 */
[----:B------:R-:W-:Y:S01]  /*1aa0*/  IMAD.WIDE.U32 R228, R229, UR4, R6 ;  /* 0x00000004e5e47c25 */ /* 0x000fe2000f8e0006 */
[----:B------:R-:W-:Y:S01]  /*1ab0*/  ULOP3.LUT UR4, UR6, 0x1, URZ, 0xfc, !UPT ;  /* 0x0000000106047892 */ /* 0x000fe2000f8efc3f */
[----:B------:R-:W-:Y:S02]  /*1ac0*/  IADD3 R6, -R5, 0x1, R232 ;  /* 0x0000000105067810 */ /* 0x000fe40007ffe1e8 */
[----:B------:R-:W-:Y:S02]  /*1ad0*/  IMAD.SHL.U32 R233, R14, 0x2, RZ ;  /* 0x000000020ee97824 */ /* 0x000fe400078e00ff */
[----:B------:R-:W-:Y:S02]  /*1ae0*/  IMAD R18, R11, 0x10, R18 ;  /* 0x000000100b127824 */ /* 0x000fe400078e0212 */
[----:B------:R-:W-:-:S02]  /*1af0*/  IMAD.IADD R232, R232, 0x1, -R233 ;  /* 0x00000001e8e87824 */ /* 0x000fc400078e0ae9 */
[----:B------:R-:W-:Y:S02]  /*1b00*/  IMAD.IADD R231, R6, 0x1, -R233 ;  /* 0x0000000106e77824 */ /* 0x000fe400078e0ae9 */
[----:B------:R-:W-:Y:S02]  /*1b10*/  IMAD.MOV.U32 R3, RZ, RZ, R9 ;  /* 0x000000ffff037224 */ /* 0x000fe400078e0009 */
[----:B------:R-:W-:Y:S02]  /*1b20*/  IMAD.MOV.U32 R19, RZ, RZ, RZ ;  /* 0x000000ffff137224 */ /* 0x000fe400078e00ff */
[----:B------:R-:W-:Y:S02]  /*1b30*/  IMAD.U32 R236, RZ, RZ, UR4 ;  /* 0x00000004ffec7e24 */ /* 0x000fe4000f8e00ff */
[----:B------:R-:W-:Y:S02]  /*1b40*/  IMAD.IADD R233, R20, 0x1, -R233 ;  /* 0x0000000114e97824 */ /* 0x000fe400078e0ae9 */
[----:B------:R-:W-:-:S07]  /*1b50*/  IMAD.IADD R235, R229, 0x1, R235 ;  /* 0x00000001e5eb7824 */ /* 0x000fce00078e02eb */
.L_x_506:
[----:B------:R-:W-:-:S13]  /*1b60*/  R2UR UR4, R236 ;  /* 0x00000000ec0472ca */ /* 0x000fda00000e0000 */
[----:B------:R-:W-:-:S06]  /*1b70*/  UISETP.NE.AND UP0, UPT, UR4, 0x3, UPT ;  /* 0x000000030400788c */ /* 0x000fcc000bf05270 */
[----:B------:R-:W-:-:S13]  /*1b80*/  PLOP3.LUT P0, PT, PT, PT, UP0, 0x40, 0x0 ;  /* 0x000000000000781c */ /* 0x000fda0003f0e808 */
[----:B0-----:R-:W-:Y:S05]  /*1b90*/  @P0 BRA `(.L_x_488) ;  /* 0x0000000000040947 */ /* 0x001fea0003800000 */
[----:B------:R-:W-:Y:S01]  /*1ba0*/  BPT.TRAP 0x1 ;  /* 0x000000040000795c */ /* 0x000fe20000300000 */
.L_x_488:
[----:B------:R-:W-:Y:S01]  /*1bb0*/  PLOP3.LUT P1, PT, PT, PT, UP0, 0x40, 0x0 ;  /* 0x000000000000781c */ /* 0x000fe20003f2e808 */
[----:B------:R-:W-:Y:S01]  /*1bc0*/  IMAD R16, R2, 0x8, R17 ;  /* 0x0000000802107824 */ /* 0x000fe200078e0211 */
[----:B------:R-:W-:-:S04]  /*1bd0*/  SHF.L.U32 R9, R19, 0x1f, RZ ;  /* 0x0000001f13097819 */ /* 0x000fc800000006ff */
[----:B------:R0:W1:Y:S07]  /*1be0*/  SYNCS.PHASECHK.TRANS64.TRYWAIT P0, [R16+URZ+0x31610], R9 ;  /* 0x03161009100075a7 */ /* 0x00006e000800017f */
[----:B------:R-:W-:Y:S05]  /*1bf0*/  @P1 BRA `(.L_x_489) ;  /* 0x0000000000041947 */ /* 0x000fea0003800000 */
[----:B------:R-:W-:Y:S01]  /*1c00*/  BPT.TRAP 0x1 ;  /* 0x000000040000795c */ /* 0x000fe20000300000 */
.L_x_489:
        /* <DEDUP_REMOVED lines=11> */
.L_x_490:
[----:B------:R-:W-:Y:S01]  /*1cc0*/  IMAD R7, R2, 0x800, R11 ;  /* 0x0000080002077824 */ /* 0x000fe200078e020b */
[C---:B------:R-:W-:Y:S01]  /*1cd0*/  R2UR UR6, R5.reuse ;  /* 0x00000000050672ca */ /* 0x040fe200000e0000 */
[C---:B------:R-:W-:Y:S01]  /*1ce0*/  VIADD R8, R5.reuse, 0x80 ;  /* 0x0000008005087836 */ /* 0x040fe20000000000 */
[----:B------:R-:W-:Y:S01]  /*1cf0*/  WARPGROUP.ARRIVE ;  /* 0x00000000000079c5 */ /* 0x000fe20000000000 */
[----:B01----:R-:W-:Y:S01]  /*1d00*/  VIADD R9, R5, 0x100 ;  /* 0x0000010005097836 */ /* 0x003fe20000000000 */
        /* <DEDUP_REMOVED lines=417> */
[----:B------:R0:W1:Y:S04]  /*3720*/  LDS R13, [R8+0x2c100] ;  /* 0x02c10000080d7984 */ /* 0x0000680000000800 */
[----:B------:R0:W2:Y:S01]  /*3730*/  LDS R5, [R8+0x2c120] ;  /* 0x02c1200008057984 */ /* 0x0000a20000000800 */
        /* <DEDUP_REMOVED lines=13> */
[----:B0-----:R-:W-:Y:S05]  /*3810*/  @P0 BRA `(.L_x_492) ;  /* 0x0000000000040947 */ /* 0x001fea0003800000 */
[----:B------:R-:W-:Y:S01]  /*3820*/  BPT.TRAP 0x1 ;  /* 0x000000040000795c */ /* 0x000fe20000300000 */
.L_x_492:
[----:B------:R-:W-:Y:S01]  /*3830*/  PLOP3.LUT P1, PT, PT, PT, UP0, 0x40, 0x0 ;  /* 0x000000000000781c */ /* 0x000fe20003f2e808 */
[----:B------:R-:W-:-:S05]  /*3840*/  IMAD.U32 R8, RZ, RZ, UR60 ;  /* 0x0000003cff087e24 */ /* 0x000fca000f8e00ff */
[----:B------:R-:W-:-:S04]  /*3850*/  SHF.L.U32 R8, R8, 0x1f, RZ ;  /* 0x0000001f08087819 */ /* 0x000fc800000006ff */
[----:B------:R0:W3:Y:S03]  /*3860*/  SYNCS.PHASECHK.TRANS64.TRYWAIT P0, [R17+URZ+0x31630], R8 ;  /* 0x03163008110075a7 */ /* 0x0000e6000800017f */
[----:B------:R-:W-:Y:S05]  /*3870*/  @P1 BRA `(.L_x_493) ;  /* 0x0000000000041947 */ /* 0x000fea0003800000 */
[----:B------:R-:W-:Y:S01]  /*3880*/  BPT.TRAP 0x1 ;  /* 0x000000040000795c */ /* 0x000fe20000300000 */
.L_x_493:
        /* <DEDUP_REMOVED lines=11> */
.L_x_494:
[C---:B0--3--:R-:W-:Y:S01]  /*3940*/  VIADD R8, R6.reuse, 0x80 ;  /* 0x0000008006087836 */ /* 0x049fe20000000000 */
[----:B------:R-:W-:Y:S01]  /*3950*/  R2UR UR4, R7 ;  /* 0x00000000070472ca */ /* 0x000fe200000e0000 */
[C---:B------:R-:W-:Y:S01]  /*3960*/  VIADD R9, R6.reuse, 0x100 ;  /* 0x0000010006097836 */ /* 0x040fe20000000000 */
        /* <DEDUP_REMOVED lines=421> */
[----:B------:R-:W-:Y:S02]  /*53c0*/  UMOV UR7, 0x40000000 ;  /* 0x4000000000077882 */ /* 0x000fe40000000000 */
[----:B------:R-:W-:Y:S02]  /*53d0*/  HGMMA.64x8x16.F32.BF16 R52, gdesc[UR4], R52 ;  /* 0x00000000043479f0 */ /* 0x000fe40008701834 */
[----:B------:R-:W-:Y:S01]  /*53e0*/  UMOV UR6, UR10 ;  /* 0x0000000a00067c82 */ /* 0x000fe20008000000 */
[----:B------:R-:W-:-:S02]  /*53f0*/  UMOV UR7, 0x40000000 ;  /* 0x4000000000077882 */ /* 0x000fc40000000000 */
        /* <DEDUP_REMOVED lines=15> */
[----:B------:R-:W-:Y:S01]  /*54f0*/  IMAD.IADD R6, R230, 0x1, R10 ;  /* 0x00000001e6067824 */ /* 0x000fe200078e020a */
[----:B------:R-:W-:Y:S04]  /*5500*/  BSSY B1, `(.L_x_497) ;  /* 0x0000012000017945 */ /* 0x000fe80003800000 */
        /* <DEDUP_REMOVED lines=11> */
.L_x_498:
[----:B------:R-:W-:-:S06]  /*55c0*/  UISETP.NE.AND UP1, UPT, UR6, 0x1, UPT ;  /* 0x000000010600788c */ /* 0x000fcc000bf25270 */
[----:B------:R-:W-:-:S05]  /*55d0*/  PLOP3.LUT P0, PT, PT, PT, UP1, 0x80, 0x0 ;  /* 0x000000000000781c */ /* 0x000fca0003f0f018 */
[----:B------:R-:W-:-:S08]  /*55e0*/  @UP1 ULDC UR4, c[0x0][0x754] ;  /* 0x0001d50000041ab9 */ /* 0x000fd00000000800 */
[----:B------:R-:W-:Y:S01]  /*55f0*/  @P0 IMAD.HI.U32 R8, R6, UR4, RZ ;  /* 0x0000000406080c27 */ /* 0x000fe2000f8e00ff */
[----:B------:R-:W-:-:S04]  /*5600*/  @UP1 ULDC UR4, c[0x0][0x758] ;  /* 0x0001d60000041ab9 */ /* 0x000fc80000000800 */
[----:B------:R-:W-:-:S07]  /*5610*/  @P0 SHF.R.U32.HI R6, RZ, UR4, R8 ;  /* 0x00000004ff060c19 */ /* 0x000fce0008011608 */
.L_x_499:
[----:B------:R-:W-:Y:S05]  /*5620*/  BSYNC B1 ;  /* 0x0000000000017941 */ /* 0x000fea0003800000 */
.L_x_497:
[----:B------:R-:W-:-:S05]  /*5630*/  IMAD R6, R6, UR6, R233 ;  /* 0x0000000606067c24 */ /* 0x000fca000f8e02e9 */
[----:B------:R-:W-:Y:S02]  /*5640*/  VIMNMX R11, R11, R6, !PT ;  /* 0x000000060b0b7248 */ /* 0x000fe40007fe0100 */
[----:B------:R-:W-:-:S07]  /*5650*/  VIADDMNMX R15, R6, UR6, R15, PT ;  /* 0x00000006060f7c46 */ /* 0x000fce000b80010f */
.L_x_496:
[----:B------:R-:W0:Y:S01]  /*5660*/  S2R R21, SR_CTAID.X ;  /* 0x0000000000157919 */ /* 0x000e220000002500 */
[----:B------:R-:W-:-:S05]  /*5670*/  VIADD R10, R10, 0x8 ;  /* 0x000000080a0a7836 */ /* 0x000fca0000000000 */
[----:B------:R-:W-:Y:S01]  /*5680*/  VIADDMNMX R20, R10, R9, R232, PT ;  /* 0x000000090a147246 */ /* 0x000fe200038001e8 */
[----:B0-----:R-:W-:-:S05]  /*5690*/  IMAD R21, R21, -0x50, RZ ;  /* 0xffffffb015157824 */ /* 0x001fca00078e02ff */
        /* <DEDUP_REMOVED lines=38> */
[----:B------:R-:W-:Y:S01]  /*5900*/  ISETP.LT.OR P6, PT, R15, 0x42, P6 ;  /* 0x000000420f00780c */ /* 0x000fe200037c1670 */
[----:B------:R-:W-:-:S03]  /*5910*/  IMAD.IADD R15, R7, 0x1, R10 ;  /* 0x00000001070f7824 */ /* 0x000fc600078e020a */
[----:B------:R-:W-:Y:S02]  /*5920*/  FSEL R22, R41, -INF , !P6 ;  /* 0xff80000029167808 */ /* 0x000fe40007000000 */
[----:B------:R-:W-:-:S13]  /*5930*/  PLOP3.LUT P6, PT, PT, PT, UP2, 0x40, 0x0 ;  /* 0x000000000000781c */ /* 0x000fda0003fce828 */
        /* <DEDUP_REMOVED lines=15> */
.L_x_502:
[----:B------:R-:W-:-:S06]  /*5a30*/  UISETP.NE.AND UP1, UPT, UR6, 0x1, UPT ;  /* 0x000000010600788c */ /* 0x000fcc000bf25270 */
[----:B------:R-:W-:-:S05]  /*5a40*/  PLOP3.LUT P6, PT, PT, PT, UP1, 0x80, 0x0 ;  /* 0x000000000000781c */ /* 0x000fca0003fcf018 */
[----:B------:R-:W-:-:S08]  /*5a50*/  @UP1 ULDC UR4, c[0x0][0x754] ;  /* 0x0001d50000041ab9 */ /* 0x000fd00000000800 */
[----:B------:R-:W-:Y:S01]  /*5a60*/  @P6 IMAD.HI.U32 R7, R10, UR4, RZ ;  /* 0x000000040a076c27 */ /* 0x000fe2000f8e00ff */
[----:B------:R-:W-:Y:S01]  /*5a70*/  PLOP3.LUT P6, PT, PT, PT, UP1, 0x80, 0x0 ;  /* 0x000000000000781c */ /* 0x000fe20003fcf018 */
[----:B------:R-:W-:-:S12]  /*5a80*/  @UP1 ULDC UR4, c[0x0][0x758] ;  /* 0x0001d60000041ab9 */ /* 0x000fd80000000800 */
[----:B------:R-:W-:-:S07]  /*5a90*/  @P6 SHF.R.U32.HI R10, RZ, UR4, R7 ;  /* 0x00000004ff0a6c19 */ /* 0x000fce0008011607 */
.L_x_503:
[----:B------:R-:W-:Y:S05]  /*5aa0*/  BSYNC B1 ;  /* 0x0000000000017941 */ /* 0x000fea0003800000 */
.L_x_501:
[----:B------:R-:W-:-:S05]  /*5ab0*/  IMAD R10, R10, UR6, R233 ;  /* 0x000000060a0a7c24 */ /* 0x000fca000f8e02e9 */
[----:B------:R-:W-:Y:S02]  /*5ac0*/  VIMNMX R15, R15, R10, !PT ;  /* 0x0000000a0f0f7248 */ /* 0x000fe40007fe0100 */
[----:B------:R-:W-:-:S07]  /*5ad0*/  VIADDMNMX R20, R10, UR6, R20, PT ;  /* 0x000000060a147c46 */ /* 0x000fce000b800114 */
.L_x_500:
[C---:B------:R-:W-:Y:S01]  /*5ae0*/  ISETP.GT.AND P3, PT, R15.reuse, 0x11, !P3 ;  /* 0x000000110f00780c */ /* 0x040fe20005f64270 */
[----:B------:R-:W-:Y:S01]  /*5af0*/  IMAD R29, R18, 0x4, R17 ;  /* 0x00000004121d7824 */ /* 0x000fe200078e0211 */
[C---:B------:R-:W-:Y:S01]  /*5b00*/  ISETP.GT.AND P2, PT, R15.reuse, 0x10, !P2 ;  /* 0x000000100f00780c */ /* 0x040fe20005744270 */
[----:B------:R-:W-:Y:S01]  /*5b10*/  ULDC UR4, c[0x0][0x744] ;  /* 0x0001d10000047ab9 */ /* 0x000fe20000000800 */
[----:B------:R-:W-:Y:S01]  /*5b20*/  ISETP.GT.AND P4, PT, R15, 0x20, !P4 ;  /* 0x000000200f00780c */ /* 0x000fe20006784270 */
[--C-:B-1----:R-:W-:Y:S01]  /*5b30*/  FFMA.FTZ R10, R6, UR4, -R13.reuse ;  /* 0x00000004060a7c23 */ /* 0x102fe2000801080d */
[----:B------:R-:W-:Y:S01]  /*5b40*/  ISETP.LT.OR P3, PT, R20, 0x12, P3 ;  /* 0x000000121400780c */ /* 0x000fe20001f61670 */
[--C-:B------:R-:W-:Y:S01]  /*5b50*/  FFMA.FTZ R9, R8, UR4, -R13.reuse ;  /* 0x0000000408097c23 */ /* 0x100fe2000801080d */
[----:B------:R-:W-:Y:S01]  /*5b60*/  ISETP.LT.OR P2, PT, R20, 0x11, P2 ;  /* 0x000000111400780c */ /* 0x000fe20001741670 */
        /* <DEDUP_REMOVED lines=8> */
[----:B------:R-:W-:Y:S01]  /*5bf0*/  FFMA.FTZ R14, R14, UR4, -R13 ;  /* 0x000000040e0e7c23 */ /* 0x000fe2000801080d */
[----:B------:R-:W-:Y:S01]  /*5c00*/  FSEL R34, R34, -INF , !P4 ;  /* 0xff80000022227808 */ /* 0x000fe20006000000 */
[--C-:B--2---:R-:W-:Y:S01]  /*5c10*/  FFMA.FTZ R224, R224, UR4, -R5.reuse ;  /* 0x00000004e0e07c23 */ /* 0x104fe20008010805 */
[----:B------:R-:W-:Y:S01]  /*5c20*/  ISETP.GT.AND P3, PT, R15, 0x31, !P6 ;  /* 0x000000310f00780c */ /* 0x000fe20007764270 */
[--C-:B------:R-:W-:Y:S01]  /*5c30*/  FFMA.FTZ R31, R30, UR4, -R5.reuse ;  /* 0x000000041e1f7c23 */ /* 0x100fe20008010805 */
[C---:B------:R-:W-:Y:S01]  /*5c40*/  ISETP.GE.AND P2, PT, R21.reuse, 0x31, PT ;  /* 0x000000311500780c */ /* 0x040fe20003f46270 */
[----:B------:R-:W-:Y:S01]  /*5c50*/  FFMA.FTZ R37, R34, UR4, -R5 ;  /* 0x0000000422257c23 */ /* 0x000fe20008010805 */
[C---:B------:R-:W-:Y:S01]  /*5c60*/  ISETP.GE.AND P4, PT, R21.reuse, 0x41, PT ;  /* 0x000000411500780c */ /* 0x040fe20003f86270 */
[--C-:B------:R-:W-:Y:S01]  /*5c70*/  FFMA.FTZ R40, R40, UR4, -R13.reuse ;  /* 0x0000000428287c23 */ /* 0x100fe2000801080d */
[----:B------:R-:W-:Y:S01]  /*5c80*/  ISETP.GE.AND P6, PT, R21, 0x42, PT ;  /* 0x000000421500780c */ /* 0x000fe20003fc6270 */
[--C-:B------:R-:W-:Y:S01]  /*5c90*/  FFMA.FTZ R11, R12, UR4, -R13.reuse ;  /* 0x000000040c0b7c23 */ /* 0x100fe2000801080d */
[C---:B------:R-:W-:Y:S01]  /*5ca0*/  ISETP.GT.AND P1, PT, R15.reuse, 0x1, !P1 ;  /* 0x000000010f00780c */ /* 0x040fe20004f24270 */
[----:B------:R-:W0:Y:S01]  /*5cb0*/  LDS R21, [R29+0x2c300] ;  /* 0x02c300001d157984 */ /* 0x000e220000000800 */
[C---:B------:R-:W-:Y:S01]  /*5cc0*/  ISETP.GT.AND P5, PT, R15.reuse, 0x21, !P5 ;  /* 0x000000210f00780c */ /* 0x040fe20006fa4270 */
[----:B------:R-:W-:Y:S01]  /*5cd0*/  FFMA.FTZ R12, R36, UR4, -R13 ;  /* 0x00000004240c7c23 */ /* 0x000fe2000801080d */
[C---:B------:R-:W-:Y:S01]  /*5ce0*/  ISETP.GT.AND P2, PT, R15.reuse, 0x30, !P2 ;  /* 0x000000300f00780c */ /* 0x040fe20005744270 */
[----:B------:R-:W-:Y:S01]  /*5cf0*/  MUFU.EX2 R7, R7 ;  /* 0x0000000700077308 */ /* 0x000fe20000000800 */
[C---:B------:R-:W-:Y:S01]  /*5d00*/  ISETP.GT.AND P4, PT, R15.reuse, 0x40, !P4 ;  /* 0x000000400f00780c */ /* 0x040fe20006784270 */
[----:B------:R-:W-:Y:S01]  /*5d10*/  UMOV UR57, 0x40000040 ;  /* 0x4000004000397882 */ /* 0x000fe20000000000 */
[C---:B------:R-:W-:Y:S01]  /*5d20*/  ISETP.GT.AND P0, PT, R15.reuse, RZ, !P0 ;  /* 0x000000ff0f00720c */ /* 0x040fe20004704270 */
[----:B------:R-:W-:Y:S01]  /*5d30*/  UMOV UR59, 0x40 ;  /* 0x00000040003b7882 */ /* 0x000fe20000000000 */
[----:B------:R-:W-:Y:S01]  /*5d40*/  ISETP.GT.AND P6, PT, R15, 0x41, !P6 ;  /* 0x000000410f00780c */ /* 0x000fe200077c4270 */
[----:B------:R-:W-:Y:S01]  /*5d50*/  UMOV UR9, UR57 ;  /* 0x0000003900097c82 */ /* 0x000fe20008000000 */
[C---:B------:R-:W-:Y:S01]  /*5d60*/  ISETP.LT.OR P1, PT, R20.reuse, 0x2, P1 ;  /* 0x000000021400780c */ /* 0x040fe20000f21670 */
[----:B------:R-:W-:Y:S01]  /*5d70*/  MUFU.EX2 R15, R14 ;  /* 0x0000000e000f7308 */ /* 0x000fe20000000800 */
[C---:B------:R-:W-:Y:S01]  /*5d80*/  ISETP.LT.OR P5, PT, R20.reuse, 0x22, P5 ;  /* 0x000000221400780c */ /* 0x040fe20002fa1670 */
[----:B------:R-:W-:Y:S01]  /*5d90*/  UMOV UR11, 0x40 ;  /* 0x00000040000b7882 */ /* 0x000fe20000000000 */
[C---:B------:R-:W-:Y:S01]  /*5da0*/  ISETP.LT.OR P2, PT, R20.reuse, 0x31, P2 ;  /* 0x000000311400780c */ /* 0x040fe20001741670 */
[----:B------:R-:W-:Y:S01]  /*5db0*/  UMOV UR13, UR11 ;  /* 0x0000000b000d7c82 */ /* 0x000fe20008000000 */
[C---:B------:R-:W-:Y:S01]  /*5dc0*/  ISETP.LT.OR P3, PT, R20.reuse, 0x32, P3 ;  /* 0x000000321400780c */ /* 0x040fe20001f61670 */
[----:B------:R-:W-:Y:S01]  /*5dd0*/  UMOV UR17, UR57 ;  /* 0x0000003900117c82 */ /* 0x000fe20008000000 */
[C---:B------:R-:W-:Y:S01]  /*5de0*/  ISETP.LT.OR P4, PT, R20.reuse, 0x41, P4 ;  /* 0x000000411400780c */ /* 0x040fe20002781670 */
[----:B------:R1:W-:Y:S01]  /*5df0*/  MUFU.EX2 R14, R23 ;  /* 0x00000017000e7308 */ /* 0x0003e20000000800 */
[C---:B------:R-:W-:Y:S01]  /*5e00*/  ISETP.LT.OR P0, PT, R20.reuse, 0x1, P0 ;  /* 0x000000011400780c */ /* 0x040fe20000701670 */
[----:B------:R-:W-:Y:S01]  /*5e10*/  UMOV UR19, 0x40 ;  /* 0x0000004000137882 */ /* 0x000fe20000000000 */
[----:B------:R-:W-:Y:S01]  /*5e20*/  ISETP.LT.OR P6, PT, R20, 0x42, P6 ;  /* 0x000000421400780c */ /* 0x000fe200037c1670 */
[----:B------:R-:W-:Y:S01]  /*5e30*/  UMOV UR49, 0x40000040 ;  /* 0x4000004000317882 */ /* 0x000fe20000000000 */
[----:B------:R-:W-:Y:S01]  /*5e40*/  FSEL R20, R27, -INF , !P1 ;  /* 0xff8000001b147808 */ /* 0x000fe20004800000 */
[----:B------:R-:W-:Y:S01]  /*5e50*/  UMOV UR51, 0x40 ;  /* 0x0000004000337882 */ /* 0x000fe20000000000 */
[----:B------:R-:W-:Y:S01]  /*5e60*/  FSEL R22, R26, -INF , !P0 ;  /* 0xff8000001a167808 */ /* 0x000fe20004000000 */
[----:B------:R-:W2:Y:S01]  /*5e70*/  MUFU.EX2 R10, R10 ;  /* 0x0000000a000a7308 */ /* 0x000ea20000000800 */
[----:B------:R-:W-:Y:S01]  /*5e80*/  FSEL R24, R35, -INF , !P5 ;  /* 0xff80000023187808 */ /* 0x000fe20006800000 */
[--C-:B------:R-:W-:Y:S01]  /*5e90*/  FFMA.FTZ R27, R20, UR4, -R5.reuse ;  /* 0x00000004141b7c23 */ /* 0x100fe20008010805 */
[----:B------:R-:W-:Y:S01]  /*5ea0*/  FSEL R38, R38, -INF , !P2 ;  /* 0xff80000026267808 */ /* 0x000fe20005000000 */
[----:B------:R3:W4:Y:S01]  /*5eb0*/  LDS R20, [R29+0x2c320] ;  /* 0x02c320001d147984 */ /* 0x0007220000000800 */
[----:B------:R-:W-:Y:S01]  /*5ec0*/  FSEL R28, R39, -INF , !P3 ;  /* 0xff800000271c7808 */ /* 0x000fe20005800000 */
[--C-:B------:R-:W-:Y:S01]  /*5ed0*/  FFMA.FTZ R30, R24, UR4, -R5.reuse ;  /* 0x00000004181e7c23 */ /* 0x100fe20008010805 */
[----:B------:R-:W-:Y:S01]  /*5ee0*/  FSEL R26, R42, -INF , !P4 ;  /* 0xff8000002a1a7808 */ /* 0x000fe20006000000 */
[--C-:B------:R-:W-:Y:S01]  /*5ef0*/  FFMA.FTZ R35, R38, UR4, -R5.reuse ;  /* 0x0000000426237c23 */ /* 0x100fe20008010805 */
[----:B------:R-:W-:Y:S01]  /*5f00*/  FSEL R32, R43, -INF , !P6 ;  /* 0xff8000002b207808 */ /* 0x000fe20007000000 */
[--C-:B------:R-:W-:Y:S01]  /*5f10*/  FFMA.FTZ R28, R28, UR4, -R5.reuse ;  /* 0x000000041c1c7c23 */ /* 0x100fe20008010805 */
[--C-:B------:R-:W-:Y:S01]  /*5f20*/  FFMA.FTZ R39, R22, UR4, -R5.reuse ;  /* 0x0000000416277c23 */ /* 0x100fe20008010805 */
[--C-:B------:R-:W-:Y:S01]  /*5f30*/  FFMA.FTZ R26, R26, UR4, -R5.reuse ;  /* 0x000000041a1a7c23 */ /* 0x100fe20008010805 */
[----:B------:R-:W5:Y:S01]  /*5f40*/  MUFU.EX2 R13, R40 ;  /* 0x00000028000d7308 */ /* 0x000f620000000800 */
[----:B------:R-:W-:Y:S01]  /*5f50*/  FFMA.FTZ R25, R32, UR4, -R5 ;  /* 0x0000000420197c23 */ /* 0x000fe20008010805 */
[----:B------:R-:W-:Y:S01]  /*5f60*/  VIADD R5, R17, 0x2c500 ;  /* 0x0002c50011057836 */ /* 0x000fe20000000000 */
[----:B------:R-:W-:-:S02]  /*5f70*/  WARPGROUP.DEPBAR.LE gsb0, 0x0 ;  /* 0x00008000000079c5 */ /* 0x000fc40000010000 */
[--C-:B0-----:R-:W-:Y:S01]  /*5f80*/  FADD.FTZ R44, R44, -R21.reuse ;  /* 0x800000152c2c7221 */ /* 0x101fe20000010000 */
[----:B------:R-:W-:Y:S01]  /*5f90*/  FADD.FTZ R45, R45, -R21 ;  /* 0x800000152d2d7221 */ /* 0x000fe20000010000 */
[----:B-1----:R-:W-:Y:S01]  /*5fa0*/  SHF.R.U32.HI R23, RZ, 0x4, R5 ;  /* 0x00000004ff177819 */ /* 0x002fe20000011605 */
[----:B------:R-:W-:Y:S01]  /*5fb0*/  MUFU.EX2 R27, R27 ;  /* 0x0000001b001b7308 */ /* 0x000fe20000000800 */
[--C-:B---3--:R-:W-:Y:S01]  /*5fc0*/  FADD.FTZ R29, R48, -R21.reuse ;  /* 0x80000015301d7221 */ /* 0x108fe20000010000 */
[--C-:B------:R-:W-:Y:S01]  /*5fd0*/  FADD.FTZ R32, R49, -R21.reuse ;  /* 0x8000001531207221 */ /* 0x100fe20000010000 */
[----:B------:R-:W-:Y:S01]  /*5fe0*/  LOP3.LUT R24, R23, 0x3fff, RZ, 0xc0, !PT ;  /* 0x00003fff17187812 */ /* 0x000fe200078ec0ff */
[--C-:B------:R-:W-:Y:S01]  /*5ff0*/  FADD.FTZ R34, R53, -R21.reuse ;  /* 0x8000001535227221 */ /* 0x100fe20000010000 */
[--C-:B------:R-:W-:Y:S01]  /*6000*/  FADD.FTZ R33, R216, -R21.reuse ;  /* 0x80000015d8217221 */ /* 0x100fe20000010000 */
[--C-:B------:R-:W-:Y:S01]  /*6010*/  FADD.FTZ R36, R217, -R21.reuse ;  /* 0x80000015d9247221 */ /* 0x100fe20000010000 */
[----:B------:R-:W-:Y:S01]  /*6020*/  LOP3.LUT R24, R24, 0x80000, RZ, 0xfc, !PT ;  /* 0x0008000018187812 */ /* 0x000fe200078efcff */
[----:B------:R-:W-:Y:S01]  /*6030*/  MUFU.EX2 R40, R39 ;  /* 0x0000002700287308 */ /* 0x000fe20000000800 */
[--C-:B------:R-:W-:Y:S01]  /*6040*/  FADD.FTZ R220, R220, -R21.reuse ;  /* 0x80000015dcdc7221 */ /* 0x100fe20000010000 */
[--C-:B------:R-:W-:Y:S01]  /*6050*/  FADD.FTZ R221, R221, -R21.reuse ;  /* 0x80000015dddd7221 */ /* 0x100fe20000010000 */
[----:B--2---:R-:W-:Y:S01]  /*6060*/  FMUL.FTZ R45, R10, R45 ;  /* 0x0000002d0a2d7220 */ /* 0x004fe20000410000 */
[----:B------:R-:W-:Y:S01]  /*6070*/  FMUL.FTZ R44, R7, R44 ;  /* 0x0000002c072c7220 */ /* 0x000fe20000410000 */
[----:B-----5:R-:W-:Y:S01]  /*6080*/  FMUL.FTZ R220, R13, R220 ;  /* 0x000000dc0ddc7220 */ /* 0x020fe20000410000 */
[C---:B------:R-:W-:Y:S01]  /*6090*/  FMUL.FTZ R221, R14.reuse, R221 ;  /* 0x000000dd0edd7220 */ /* 0x040fe20000410000 */
[----:B------:R-:W-:Y:S01]  /*60a0*/  F2FP.BF16.F32.PACK_AB R14, R14, R13 ;  /* 0x0000000d0e0e723e */ /* 0x000fe200000010ff */
[----:B------:R0:W-:Y:S01]  /*60b0*/  MUFU.EX2 R22, R31 ;  /* 0x0000001f00167308 */ /* 0x0001e20000000800 */
[----:B------:R-:W-:Y:S01]  /*60c0*/  FMUL.FTZ R36, R15, R36 ;  /* 0x000000240f247220 */ /* 0x000fe20000410000 */
[----:B------:R-:W-:Y:S01]  /*60d0*/  R2UR UR58, R24 ;  /* 0x00000000183a72ca */ /* 0x000fe200000e0000 */
[----:B------:R-:W-:Y:S01]  /*60e0*/  UMOV UR53, UR49 ;  /* 0x0000003100357c82 */ /* 0x000fe20008000000 */
[----:B------:R-:W-:Y:S01]  /*60f0*/  F2FP.BF16.F32.PACK_AB R220, R221, R220 ;  /* 0x000000dcdddc723e */ /* 0x000fe200000010ff */
[----:B------:R-:W-:Y:S01]  /*6100*/  UMOV UR55, 0x40 ;  /* 0x0000004000377882 */ /* 0x000fe20000000000 */
[----:B------:R-:W-:Y:S01]  /*6110*/  UMOV UR45, UR49 ;  /* 0x00000031002d7c82 */ /* 0x000fe20008000000 */
[----:B----4-:R-:W-:Y:S01]  /*6120*/  FADD.FTZ R41, R46, -R20 ;  /* 0x800000142e297221 */ /* 0x010fe20000010000 */
[----:B------:R1:W2:Y:S01]  /*6130*/  MUFU.EX2 R23, R37 ;  /* 0x0000002500177308 */ /* 0x0002a20000000800 */
[----:B0-----:R-:W-:Y:S01]  /*6140*/  FADD.FTZ R31, R52, -R21 ;  /* 0x80000015341f7221 */ /* 0x001fe20000010000 */
[----:B------:R-:W-:-:S02]  /*6150*/  VIADD R21, R24, 0x80 ;  /* 0x0000008018157836 */ /* 0x000fc40000000000 */
[--C-:B------:R-:W-:Y:S01]  /*6160*/  FADD.FTZ R42, R47, -R20.reuse ;  /* 0x800000142f2a7221 */ /* 0x100fe20000010000 */
[--C-:B------:R-:W-:Y:S01]  /*6170*/  FADD.FTZ R38, R51, -R20.reuse ;  /* 0x8000001433267221 */ /* 0x100fe20000010000 */
[--C-:B------:R-:W-:Y:S01]  /*6180*/  FADD.FTZ R54, R54, -R20.reuse ;  /* 0x8000001436367221 */ /* 0x100fe20000010000 */
[--C-:B------:R-:W-:Y:S01]  /*6190*/  FADD.FTZ R55, R55, -R20.reuse ;  /* 0x8000001437377221 */ /* 0x100fe20000010000 */
[----:B------:R-:W-:Y:S01]  /*61a0*/  R2UR UR4, R21 ;  /* 0x00000000150472ca */ /* 0x000fe200000e0000 */
[C---:B------:R-:W-:Y:S01]  /*61b0*/  VIADD R21, R24.reuse, 0x100 ;  /* 0x0000010018157836 */ /* 0x040fe20000000000 */
[----:B------:R-:W0:Y:S01]  /*61c0*/  MUFU.EX2 R6, R6 ;  /* 0x0000000600067308 */ /* 0x000e220000000800 */
[----:B-1----:R-:W-:Y:S02]  /*61d0*/  VIADD R37, R24, 0x180 ;  /* 0x0000018018257836 */ /* 0x002fe40000000000 */
[--C-:B------:R-:W-:Y:S01]  /*61e0*/  FADD.FTZ R218, R218, -R20.reuse ;  /* 0x80000014dada7221 */ /* 0x100fe20000010000 */
[--C-:B------:R-:W-:Y:S01]  /*61f0*/  FADD.FTZ R219, R219, -R20.reuse ;  /* 0x80000014dbdb7221 */ /* 0x100fe20000010000 */
[--C-:B------:R-:W-:Y:S01]  /*6200*/  FADD.FTZ R222, R222, -R20.reuse ;  /* 0x80000014dede7221 */ /* 0x100fe20000010000 */
[--C-:B------:R-:W-:Y:S01]  /*6210*/  FADD.FTZ R223, R223, -R20.reuse ;  /* 0x80000014dfdf7221 */ /* 0x100fe20000010000 */
[----:B------:R-:W-:Y:S01]  /*6220*/  R2UR UR6, R37 ;  /* 0x00000000250672ca */ /* 0x000fe200000e0000 */
[----:B------:R-:W-:Y:S01]  /*6230*/  FADD.FTZ R37, R50, -R20 ;  /* 0x8000001432257221 */ /* 0x000fe20000010000 */
[----:B------:R-:W1:Y:S01]  /*6240*/  MUFU.EX2 R9, R9 ;  /* 0x0000000900097308 */ /* 0x000e620000000800 */
[----:B------:R-:W-:Y:S01]  /*6250*/  R2UR UR5, R21 ;  /* 0x00000000150572ca */ /* 0x000fe200000e0000 */
[----:B--2---:R-:W-:Y:S01]  /*6260*/  FMUL.FTZ R54, R23, R54 ;  /* 0x0000003617367220 */ /* 0x004fe20000410000 */
[----:B------:R-:W-:Y:S01]  /*6270*/  F2FP.BF16.F32.PACK_AB R20, R10, R7 ;  /* 0x000000070a14723e */ /* 0x000fe200000010ff */
[----:B------:R-:W-:Y:S01]  /*6280*/  FMUL.FTZ R10, R40, R41 ;  /* 0x00000029280a7220 */ /* 0x000fe20000410000 */
[C---:B------:R-:W-:Y:S01]  /*6290*/  F2FP.BF16.F32.PACK_AB R21, R27.reuse, R40 ;  /* 0x000000281b15723e */ /* 0x040fe200000010ff */
[----:B------:R-:W-:Y:S01]  /*62a0*/  BAR.SYNC.DEFER_BLOCKING 0x9, 0x100 ;  /* 0x0244000000007b1d */ /* 0x000fe20000010000 */
[----:B------:R-:W-:Y:S01]  /*62b0*/  FMUL.FTZ R37, R22, R37 ;  /* 0x0000002516257220 */ /* 0x000fe20000410000 */
[----:B------:R-:W-:Y:S01]  /*62c0*/  FMUL.FTZ R27, R27, R42 ;  /* 0x0000002a1b1b7220 */ /* 0x000fe20000410000 */
[----:B0-----:R-:W-:-:S03]  /*62d0*/  FMUL.FTZ R29, R6, R29 ;  /* 0x0000001d061d7220 */ /* 0x001fc60000410000 */
[----:B------:R-:W0:Y:S01]  /*62e0*/  MUFU.EX2 R8, R8 ;  /* 0x0000000800087308 */ /* 0x000e220000000800 */
[----:B------:R-:W-:Y:S01]  /*62f0*/  F2FP.BF16.F32.PACK_AB R27, R27, R10 ;  /* 0x0000000a1b1b723e */ /* 0x000fe200000010ff */
[----:B------:R-:W-:Y:S01]  /*6300*/  UMOV UR10, UR4 ;  /* 0x00000004000a7c82 */ /* 0x000fe20008000000 */
[----:B------:R-:W-:Y:S01]  /*6310*/  UMOV UR18, UR6 ;  /* 0x0000000600127c82 */ /* 0x000fe20008000000 */
[----:B------:R-:W-:Y:S01]  /*6320*/  UMOV UR12, UR10 ;  /* 0x0000000a000c7c82 */ /* 0x000fe20008000000 */
[C---:B-1----:R-:W-:Y:S01]  /*6330*/  FMUL.FTZ R32, R9.reuse, R32 ;  /* 0x0000002009207220 */ /* 0x042fe20000410000 */
[----:B------:R-:W-:Y:S01]  /*6340*/  F2FP.BF16.F32.PACK_AB R6, R9, R6 ;  /* 0x000000060906723e */ /* 0x000fe200000010ff */
[----:B------:R-:W-:Y:S01]  /*6350*/  UMOV UR47, 0x40 ;  /* 0x00000040002f7882 */ /* 0x000fe20000000000 */
[----:B------:R-:W1:Y:S01]  /*6360*/  MUFU.EX2 R5, R224 ;  /* 0x000000e000057308 */ /* 0x000e620000000800 */
[----:B------:R-:W-:Y:S01]  /*6370*/  UMOV UR29, 0x40000040 ;  /* 0x40000040001d7882 */ /* 0x000fe20000000000 */
[----:B------:R-:W-:Y:S01]  /*6380*/  F2FP.BF16.F32.PACK_AB R32, R32, R29 ;  /* 0x0000001d2020723e */ /* 0x000fe200000010ff */
[----:B------:R-:W-:Y:S01]  /*6390*/  UMOV UR31, 0x40 ;  /* 0x00000040001f7882 */ /* 0x000fe20000000000 */
[----:B------:R-:W-:Y:S01]  /*63a0*/  UMOV UR41, UR29 ;  /* 0x0000001d00297c82 */ /* 0x000fe20008000000 */
[----:B------:R-:W-:Y:S01]  /*63b0*/  UMOV UR43, 0x40 ;  /* 0x00000040002b7882 */ /* 0x000fe20000000000 */
[----:B------:R-:W-:Y:S01]  /*63c0*/  UMOV UR37, UR29 ;  /* 0x0000001d00257c82 */ /* 0x000fe20008000000 */
[----:B------:R-:W-:Y:S01]  /*63d0*/  UMOV UR39, 0x40 ;  /* 0x0000004000277882 */ /* 0x000fe20000000000 */
[----:B------:R-:W2:Y:S01]  /*63e0*/  MUFU.EX2 R11, R11 ;  /* 0x0000000b000b7308 */ /* 0x000ea20000000800 */
[----:B0-----:R-:W-:Y:S01]  /*63f0*/  FMUL.FTZ R31, R8, R31 ;  /* 0x0000001f081f7220 */ /* 0x001fe20000410000 */
[----:B------:R-:W-:Y:S01]  /*6400*/  STSM.16.M88.2 [R0+0x2c500], R20 ;  /* 0x02c5001400007844 */ /* 0x000fe20000000100 */
[----:B------:R-:W-:Y:S01]  /*6410*/  UMOV UR33, UR29 ;  /* 0x0000001d00217c82 */ /* 0x000fe20008000000 */
[----:B------:R-:W-:Y:S01]  /*6420*/  UMOV UR35, 0x40 ;  /* 0x0000004000237882 */ /* 0x000fe20000000000 */
[----:B------:R-:W-:Y:S01]  /*6430*/  UMOV UR25, UR29 ;  /* 0x0000001d00197c82 */ /* 0x000fe20008000000 */
[----:B------:R-:W-:Y:S01]  /*6440*/  UMOV UR27, 0x40 ;  /* 0x00000040001b7882 */ /* 0x000fe20000000000 */
[----:B------:R-:W-:Y:S01]  /*6450*/  UMOV UR23, 0x40 ;  /* 0x0000004000177882 */ /* 0x000fe20000000000 */
[----:B------:R-:W0:Y:S01]  /*6460*/  MUFU.EX2 R12, R12 ;  /* 0x0000000c000c7308 */ /* 0x000e220000000800 */
[----:B-1----:R-:W-:Y:S01]  /*6470*/  F2FP.BF16.F32.PACK_AB R7, R5, R22 ;  /* 0x000000160507723e */ /* 0x002fe200000010ff */
[----:B------:R-:W-:-:S02]  /*6480*/  IMAD R22, R4, 0x2000, R17 ;  /* 0x0000200004167824 */ /* 0x000fc400078e0211 */
[----:B------:R-:W-:Y:S01]  /*6490*/  FMUL.FTZ R38, R5, R38 ;  /* 0x0000002605267220 */ /* 0x000fe20000410000 */
[----:B------:R-:W-:Y:S01]  /*64a0*/  UMOV UR15, 0x40 ;  /* 0x00000040000f7882 */ /* 0x000fe20000000000 */
[----:B------:R1:W-:Y:S01]  /*64b0*/  STSM.16.M88.2 [R0+0x2cd00], R6 ;  /* 0x02cd000600007844 */ /* 0x0003e20000000100 */
[----:B------:R-:W-:Y:S01]  /*64c0*/  VIADD R5, R22, 0x24100 ;  /* 0x0002410016057836 */ /* 0x000fe20000000000 */
[----:B------:R-:W3:Y:S01]  /*64d0*/  MUFU.EX2 R30, R30 ;  /* 0x0000001e001e7308 */ /* 0x000ee20000000800 */
[C---:B--2---:R-:W-:Y:S01]  /*64e0*/  F2FP.BF16.F32.PACK_AB R8, R11.reuse, R8 ;  /* 0x000000080b08723e */ /* 0x044fe200000010ff */
[----:B------:R-:W-:Y:S02]  /*64f0*/  FMUL.FTZ R34, R11, R34 ;  /* 0x000000220b227220 */ /* 0x000fe40000410000 */
[----:B------:R-:W-:-:S03]  /*6500*/  SHF.R.U32.HI R5, RZ, 0x4, R5 ;  /* 0x00000004ff057819 */ /* 0x000fc60000011605 */
[----:B------:R-:W-:Y:S01]  /*6510*/  F2FP.BF16.F32.PACK_AB R34, R34, R31 ;  /* 0x0000001f2222723e */ /* 0x000fe200000010ff */
[----:B------:R-:W2:Y:S01]  /*6520*/  MUFU.EX2 R35, R35 ;  /* 0x0000002300237308 */ /* 0x000ea20000000800 */
[----:B0-----:R-:W-:Y:S01]  /*6530*/  FMUL.FTZ R33, R12, R33 ;  /* 0x000000210c217220 */ /* 0x001fe20000410000 */
[----:B------:R-:W-:Y:S01]  /*6540*/  F2FP.BF16.F32.PACK_AB R12, R15, R12 ;  /* 0x0000000c0f0c723e */ /* 0x000fe200000010ff */
[----:B-1----:R-:W-:-:S03]  /*6550*/  VIADD R6, R24, 0x10 ;  /* 0x0000001018067836 */ /* 0x002fc60000000000 */
[----:B------:R-:W-:Y:S02]  /*6560*/  F2FP.BF16.F32.PACK_AB R20, R36, R33 ;  /* 0x000000212414723e */ /* 0x000fe400000010ff */
[----:B------:R-:W0:Y:S01]  /*6570*/  MUFU.EX2 R28, R28 ;  /* 0x0000001c001c7308 */ /* 0x000e220000000800 */
[C---:B---3--:R-:W-:Y:S01]  /*6580*/  F2FP.BF16.F32.PACK_AB R9, R30.reuse, R23 ;  /* 0x000000171e09723e */ /* 0x048fe200000010ff */
[----:B------:R-:W-:Y:S01]  /*6590*/  FMUL.FTZ R55, R30, R55 ;  /* 0x000000371e377220 */ /* 0x000fe20000410000 */
[----:B------:R-:W-:Y:S01]  /*65a0*/  LOP3.LUT R23, R5, 0x3fff, RZ, 0xc0, !PT ;  /* 0x00003fff05177812 */ /* 0x000fe200078ec0ff */
[----:B------:R-:W-:Y:S01]  /*65b0*/  VIADD R5, R24, 0x200 ;  /* 0x0000020018057836 */ /* 0x000fe20000000000 */
[----:B------:R-:W-:Y:S01]  /*65c0*/  F2FP.BF16.F32.PACK_AB R33, R38, R37 ;  /* 0x000000252621723e */ /* 0x000fe200000010ff */
[----:B------:R1:W-:Y:S01]  /*65d0*/  STSM.16.M88.2 [R0+0x2d500], R8 ;  /* 0x02d5000800007844 */ /* 0x0003e20000000100 */
[----:B------:R-:W-:Y:S01]  /*65e0*/  R2UR UR56, R23 ;  /* 0x00000000173872ca */ /* 0x000fe200000e0000 */
[----:B------:R3:W4:Y:S01]  /*65f0*/  MUFU.EX2 R39, R26 ;  /* 0x0000001a00277308 */ /* 0x0007220000000800 */
[----:B--2---:R-:W-:Y:S01]  /*6600*/  FMUL.FTZ R21, R35, R218 ;  /* 0x000000da23157220 */ /* 0x004fe20000410000 */
[----:B------:R-:W-:Y:S01]  /*6610*/  R2UR UR7, R5 ;  /* 0x00000000050772ca */ /* 0x000fe200000e0000 */
[----:B------:R-:W-:Y:S01]  /*6620*/  VIADD R5, R23, 0x80 ;  /* 0x0000008017057836 */ /* 0x000fe20000000000 */
[----:B------:R-:W-:Y:S01]  /*6630*/  R2UR UR50, R6 ;  /* 0x00000000063272ca */ /* 0x000fe200000e0000 */
[----:B------:R-:W-:-:S03]  /*6640*/  VIADD R6, R24, 0x110 ;  /* 0x0000011018067836 */ /* 0x000fc60000000000 */
[----:B------:R-:W2:Y:S01]  /*6650*/  MUFU.EX2 R40, R25 ;  /* 0x0000001900287308 */ /* 0x000ea20000000800 */
[C---:B0-----:R-:W-:Y:S01]  /*6660*/  F2FP.BF16.F32.PACK_AB R13, R28.reuse, R35 ;  /* 0x000000231c0d723e */ /* 0x041fe200000010ff */
[----:B------:R-:W-:Y:S01]  /*6670*/  FMUL.FTZ R30, R28, R219 ;  /* 0x000000db1c1e7220 */ /* 0x000fe20000410000 */
[----:B---3--:R-:W-:Y:S01]  /*6680*/  F2FP.BF16.F32.PACK_AB R26, R45, R44 ;  /* 0x0000002c2d1a723e */ /* 0x008fe200000010ff */
[----:B------:R-:W-:Y:S01]  /*6690*/  UMOV UR8, UR56 ;  /* 0x0000003800087c82 */ /* 0x000fe20008000000 */
[----:B------:R-:W-:Y:S01]  /*66a0*/  F2FP.BF16.F32.PACK_AB R35, R55, R54 ;  /* 0x000000363723723e */ /* 0x000fe200000010ff */
[----:B------:R-:W-:Y:S01]  /*66b0*/  STSM.16.M88.2 [R0+0x2dd00], R12 ;  /* 0x02dd000c00007844 */ /* 0x000fe20000000100 */
[----:B------:R-:W-:Y:S01]  /*66c0*/  F2FP.BF16.F32.PACK_AB R21, R30, R21 ;  /* 0x000000151e15723e */ /* 0x000fe200000010ff */
[----:B------:R-:W-:Y:S01]  /*66d0*/  UMOV UR16, UR56 ;  /* 0x0000003800107c82 */ /* 0x000fe20008000000 */
[----:B----4-:R-:W-:Y:S01]  /*66e0*/  FMUL.FTZ R222, R39, R222 ;  /* 0x000000de27de7220 */ /* 0x010fe20000410000 */
[----:B------:R-:W-:Y:S01]  /*66f0*/  R2UR UR48, R5 ;  /* 0x00000000053072ca */ /* 0x000fe200000e0000 */
[----:B------:R-:W-:Y:S01]  /*6700*/  VIADD R5, R24, 0x90 ;  /* 0x0000009018057836 */ /* 0x000fe20000000000 */
[----:B-1----:R-:W-:-:S02]  /*6710*/  MOV R9, UR58 ;  /* 0x0000003a00097c02 */ /* 0x002fc40008000f00 */
[----:B------:R-:W-:Y:S02]  /*6720*/  MOV R8, UR59 ;  /* 0x0000003b00087c02 */ /* 0x000fe40008000f00 */
[----:B------:R-:W-:Y:S01]  /*6730*/  R2UR UR4, R5 ;  /* 0x00000000050472ca */ /* 0x000fe200000e0000 */
[C---:B--2---:R-:W-:Y:S01]  /*6740*/  FMUL.FTZ R223, R40.reuse, R223 ;  /* 0x000000df28df7220 */ /* 0x044fe20000410000 */
[----:B------:R-:W-:Y:S01]  /*6750*/  F2FP.BF16.F32.PACK_AB R15, R40, R39 ;  /* 0x00000027280f723e */ /* 0x000fe200000010ff */
[----:B------:R-:W-:-:S03]  /*6760*/  VIADD R5, R24, 0x190 ;  /* 0x0000019018057836 */ /* 0x000fc60000000000 */
[----:B------:R-:W-:Y:S01]  /*6770*/  F2FP.BF16.F32.PACK_AB R221, R223, R222 ;  /* 0x000000dedfdd723e */ /* 0x000fe200000010ff */
[----:B------:R0:W-:Y:S01]  /*6780*/  STSM.16.M88.2 [R0+0x2e500], R14 ;  /* 0x02e5000e00007844 */ /* 0x0001e20000000100 */
[----:B------:R-:W-:Y:S01]  /*6790*/  R2UR UR54, R5 ;  /* 0x00000000053672ca */ /* 0x000fe200000e0000 */
[----:B------:R-:W-:Y:S01]  /*67a0*/  VIADD R5, R24, 0x210 ;  /* 0x0000021018057836 */ /* 0x000fe20000000000 */
[----:B------:R-:W-:Y:S01]  /*67b0*/  UMOV UR52, UR48 ;  /* 0x0000003000347c82 */ /* 0x000fe20008000000 */
[----:B------:R1:W-:Y:S06]  /*67c0*/  MEMBAR.ALL.CTA ;  /* 0x0000000000007992 */ /* 0x0003ec0000008000 */
[----:B-1----:R-:W1:Y:S01]  /*67d0*/  FENCE.VIEW.ASYNC.S ;  /* 0x00000000000073c6 */ /* 0x002e620000000000 */
[----:B------:R-:W-:Y:S01]  /*67e0*/  UMOV UR44, UR48 ;  /* 0x00000030002c7c82 */ /* 0x000fe20008000000 */
[----:B------:R-:W-:Y:S01]  /*67f0*/  R2UR UR46, R5 ;  /* 0x00000000052e72ca */ /* 0x000fe200000e0000 */
[----:B------:R-:W-:-:S02]  /*6800*/  VIADD R5, R23, 0x100 ;  /* 0x0000010017057836 */ /* 0x000fc40000000000 */
[----:B0-----:R-:W-:-:S03]  /*6810*/  VIADD R14, R23, 0x180 ;  /* 0x00000180170e7836 */ /* 0x001fc60000000000 */
[----:B------:R-:W-:Y:S01]  /*6820*/  R2UR UR28, R5 ;  /* 0x00000000051c72ca */ /* 0x000fe200000e0000 */
[C---:B------:R-:W-:Y:S02]  /*6830*/  VIADD R5, R24.reuse, 0xa0 ;  /* 0x000000a018057836 */ /* 0x040fe40000000000 */
[----:B------:R-:W-:-:S03]  /*6840*/  VIADD R15, R24, 0x30 ;  /* 0x00000030180f7836 */ /* 0x000fc60000000000 */
[----:B------:R-:W-:Y:S01]  /*6850*/  R2UR UR42, R5 ;  /* 0x00000000052a72ca */ /* 0x000fe200000e0000 */
[----:B------:R-:W-:-:S05]  /*6860*/  VIADD R5, R24, 0x1a0 ;  /* 0x000001a018057836 */ /* 0x000fca0000000000 */
[----:B------:R-:W-:Y:S01]  /*6870*/  R2UR UR34, R5 ;  /* 0x00000000052272ca */ /* 0x000fe200000e0000 */
[----:B------:R-:W-:Y:S01]  /*6880*/  VIADD R5, R24, 0x220 ;  /* 0x0000022018057836 */ /* 0x000fe20000000000 */
[----:B------:R-:W-:Y:S01]  /*6890*/  UMOV UR40, UR28 ;  /* 0x0000001c00287c82 */ /* 0x000fe20008000000 */
[----:B-1----:R-:W-:Y:S03]  /*68a0*/  BAR.SYNC.DEFER_BLOCKING 0x9, 0x100 ;  /* 0x0244000000007b1d */ /* 0x002fe60000010000 */
[----:B------:R-:W-:Y:S01]  /*68b0*/  R2UR UR26, R5 ;  /* 0x00000000051a72ca */ /* 0x000fe200000e0000 */
[----:B------:R-:W-:Y:S02]  /*68c0*/  IMAD R5, R4, 0x2800, R17 ;  /* 0x0000280004057824 */ /* 0x000fe400078e0211 */
[----:B------:R-:W-:Y:S01]  /*68d0*/  UMOV UR36, UR28 ;  /* 0x0000001c00247c82 */ /* 0x000fe20008000000 */
[----:B------:R-:W-:Y:S01]  /*68e0*/  UMOV UR32, UR28 ;  /* 0x0000001c00207c82 */ /* 0x000fe20008000000 */
[----:B------:R-:W-:Y:S01]  /*68f0*/  UMOV UR24, UR28 ;  /* 0x0000001c00187c82 */ /* 0x000fe20008000000 */
        /* <DEDUP_REMOVED lines=8> */
[----:B------:R-:W-:Y:S01]  /*6980*/  HGMMA.64x16x16.F32.BF16 R136, gdesc[UR56].tnspA.tnspB, R136 ;  /* 0x60200000388879f0 */ /* 0x000fe20008701888 */
[----:B0-----:R-:W-:-:S03]  /*6990*/  VIADD R20, R24, 0xb0 ;  /* 0x000000b018147836 */ /* 0x001fc60000000000 */
        /* <DEDUP_REMOVED lines=32> */
[----:B------:R-:W-:-:S02]  /*6ba0*/  MOV R12, UR56 ;  /* 0x00000038000c7c02 */ /* 0x000fc40008000f00 */
        /* <DEDUP_REMOVED lines=42> */
[----:B-1----:R-:W-:Y:S01]  /*6e50*/  MOV R220, UR58 ;  /* 0x0000003a00dc7c02 */ /* 0x002fe20008000f00 */
        /* <DEDUP_REMOVED lines=34> */
[----:B0-----:R-:W0:Y:S01]  /*7080*/  FENCE.VIEW.ASYNC.S ;  /* 0x00000000000073c6 */ /* 0x001e220000000000 */
[----:B------:R-:W-:Y:S02]  /*7090*/  R2UR UR4, R14 ;  /* 0x000000000e0472ca */ /* 0x000fe400000e0000 */
[----:B------:R-:W-:Y:S01]  /*70a0*/  R2UR UR5, R15 ;  /* 0x000000000f0572ca */ /* 0x000fe200000e0000 */
[----:B0-----:R-:W-:Y:S06]  /*70b0*/  BAR.SYNC.DEFER_BLOCKING 0x9, 0x100 ;  /* 0x0244000000007b1d */ /* 0x001fec0000010000 */
[----:B------:R-:W-:-:S06]  /*70c0*/  WARPGROUP.ARRIVE ;  /* 0x00000000000079c5 */ /* 0x000fcc0000000000 */
        /* <DEDUP_REMOVED lines=88> */
[----:B------:R-:W-:Y:S01]  /*7650*/  ULDC.64 UR56, c[0x0][0x208] ;  /* 0x0000820000387ab9 */ /* 0x000fe20000000a00 */
        /* <DEDUP_REMOVED lines=50> */
[----:B0-----:R-:W-:Y:S01]  /*7980*/  LOP3.LUT R24, R216, 0x80000, RZ, 0xfc, !PT ;  /* 0x00080000d8187812 */ /* 0x001fe200078efcff */
        /* <DEDUP_REMOVED lines=16> */
[----:B------:R-:W-:Y:S01]  /*7a90*/  UMOV UR8, UR52 ;  /* 0x0000003400087c82 */ /* 0x000fe20008000000 */
[----:B------:R-:W-:Y:S01]  /*7aa0*/  UMOV UR9, UR53 ;  /* 0x0000003500097c82 */ /* 0x000fe20008000000 */
[----:B------:R-:W-:Y:S01]  /*7ab0*/  UMOV UR35, 0x40 ;  /* 0x0000004000237882 */ /* 0x000fe20000000000 */
[----:B------:R-:W-:Y:S01]  /*7ac0*/  UMOV UR31, 0x40 ;  /* 0x00000040001f7882 */ /* 0x000fe20000000000 */
[----:B------:R-:W-:Y:S01]  /*7ad0*/  PLOP3.LUT P0, PT, PT, PT, UP0, 0x40, 0x0 ;  /* 0x000000000000781c */ /* 0x000fe20003f0e808 */
[----:B------:R-:W-:Y:S01]  /*7ae0*/  UMOV UR7, 0x40 ;  /* 0x0000004000077882 */ /* 0x000fe20000000000 */
[----:B------:R-:W-:Y:S01]  /*7af0*/  UMOV UR10, UR4 ;  /* 0x00000004000a7c82 */ /* 0x000fe20008000000 */
[----:B------:R-:W-:Y:S01]  /*7b00*/  R2UR UR4, R25 ;  /* 0x00000000190472ca */ /* 0x000fe200000e0000 */
        /* <DEDUP_REMOVED lines=26> */
[----:B------:R0:W-:Y:S01]  /*7cb0*/  REDG.E.ADD.F32x4.FTZ.RN.STRONG.GPU desc[UR56][R8.64+0x800], R28 ;  /* 0x0008001c080079a6 */ /* 0x0001e2000c10f7b8 */
[----:B------:R-:W-:-:S03]  /*7cc0*/  VIADD R26, R24, 0x10 ;  /* 0x00000010181a7836 */ /* 0x000fc60000000000 */
        /* <DEDUP_REMOVED lines=9> */
[----:B------:R-:W-:Y:S01]  /*7d60*/  IMAD.U32 R221, RZ, RZ, UR11 ;  /* 0x0000000bffdd7e24 */ /* 0x000fe2000f8e00ff */
[----:B------:R-:W-:Y:S01]  /*7d70*/  UMOV UR49, UR45 ;  /* 0x0000002d00317c82 */ /* 0x000fe20008000000 */
[----:B------:R-:W-:Y:S01]  /*7d80*/  UMOV UR41, UR25 ;  /* 0x0000001900297c82 */ /* 0x000fe20008000000 */
[----:B------:R-:W-:Y:S01]  /*7d90*/  R2UR UR6, R25 ;  /* 0x00000000190672ca */ /* 0x000fe200000e0000 */
[C---:B------:R-:W-:Y:S01]  /*7da0*/  VIADD R25, R24.reuse, 0x210 ;  /* 0x0000021018197836 */ /* 0x040fe20000000000 */
[----:B------:R-:W-:Y:S01]  /*7db0*/  UMOV UR8, UR44 ;  /* 0x0000002c00087c82 */ /* 0x000fe20008000000 */
[----:B------:R-:W-:Y:S01]  /*7dc0*/  UMOV UR37, UR25 ;  /* 0x0000001900257c82 */ /* 0x000fe20008000000 */
[----:B------:R-:W-:Y:S01]  /*7dd0*/  UMOV UR33, UR25 ;  /* 0x0000001900217c82 */ /* 0x000fe20008000000 */
[----:B------:R-:W-:Y:S01]  /*7de0*/  UMOV UR29, UR25 ;  /* 0x00000019001d7c82 */ /* 0x000fe20008000000 */
[----:B------:R-:W-:Y:S01]  /*7df0*/  R2UR UR50, R25 ;  /* 0x00000000193272ca */ /* 0x000fe200000e0000 */
[----:B------:R-:W-:Y:S01]  /*7e00*/  UMOV UR11, 0x40 ;  /* 0x00000040000b7882 */ /* 0x000fe20000000000 */
[----:B------:R-:W-:Y:S01]  /*7e10*/  UMOV UR15, 0x40 ;  /* 0x00000040000f7882 */ /* 0x000fe20000000000 */
[----:B------:R-:W-:Y:S01]  /*7e20*/  UMOV UR10, UR4 ;  /* 0x00000004000a7c82 */ /* 0x000fe20008000000 */
[----:B------:R-:W-:Y:S01]  /*7e30*/  HGMMA.64x16x16.F32.BF16 R56, gdesc[UR44].tnspA.tnspB, R56 ;  /* 0x602000002c3879f0 */ /* 0x000fe20008701838 */
[----:B------:R-:W-:Y:S01]  /*7e40*/  IMAD.U32 R222, RZ, RZ, UR10 ;  /* 0x0000000affde7e24 */ /* 0x000fe2000f8e00ff */
[----:B------:R0:W-:Y:S01]  /*7e50*/  REDG.E.ADD.F32x4.FTZ.RN.STRONG.GPU desc[UR56][R8.64+0x1000], R32 ;  /* 0x00100020080079a6 */ /* 0x0001e2000c10f7b8 */
        /* <DEDUP_REMOVED lines=13> */
[----:B------:R-:W-:Y:S01]  /*7f30*/  UMOV UR48, UR44 ;  /* 0x0000002c00307c82 */ /* 0x000fe20008000000 */
[----:B------:R-:W-:Y:S01]  /*7f40*/  HGMMA.64x16x16.F32.BF16 R80, gdesc[UR8].tnspA.tnspB, R80 ;  /* 0x60200000085079f0 */ /* 0x000fe20008701850 */
[----:B------:R-:W-:Y:S01]  /*7f50*/  VIADD R25, R237, 0x100 ;  /* 0x00000100ed197836 */ /* 0x000fe20000000000 */
[----:B------:R0:W-:Y:S02]  /*7f60*/  REDG.E.ADD.F32x4.FTZ.RN.STRONG.GPU desc[UR56][R8.64+0x1800], R36 ;  /* 0x00180024080079a6 */ /* 0x0001e4000c10f7b8 */
[----:B------:R-:W-:Y:S02]  /*7f70*/  HGMMA.64x16x16.F32.BF16 R88, gdesc[UR48].tnspA.tnspB, R88 ;  /* 0x60200000305879f0 */ /* 0x000fe40008701858 */
[----:B------:R-:W-:Y:S01]  /*7f80*/  R2UR UR24, R25 ;  /* 0x00000000191872ca */ /* 0x000fe200000e0000 */
[----:B------:R-:W-:-:S02]  /*7f90*/  VIADD R25, R24, 0x120 ;  /* 0x0000012018197836 */ /* 0x000fc40000000000 */
[C---:B------:R-:W-:Y:S01]  /*7fa0*/  VIADD R26, R24.reuse, 0x20 ;  /* 0x00000020181a7836 */ /* 0x040fe20000000000 */
[----:B------:R-:W-:Y:S01]  /*7fb0*/  UMOV UR5, 0x40000040 ;  /* 0x4000004000057882 */ /* 0x000fe20000000000 */
[----:B------:R-:W-:Y:S01]  /*7fc0*/  IMAD.U32 R226, RZ, RZ, UR10 ;  /* 0x0000000affe27e24 */ /* 0x000fe2000f8e00ff */
[----:B------:R-:W-:Y:S01]  /*7fd0*/  R2UR UR38, R25 ;  /* 0x00000000192672ca */ /* 0x000fe200000e0000 */
[----:B------:R-:W-:Y:S01]  /*7fe0*/  VIADD R25, R24, 0x1a0 ;  /* 0x000001a018197836 */ /* 0x000fe20000000000 */
[----:B------:R-:W-:Y:S01]  /*7ff0*/  R2UR UR26, R26 ;  /* 0x000000001a1a72ca */ /* 0x000fe200000e0000 */
[C---:B------:R-:W-:Y:S01]  /*8000*/  VIADD R26, R24.reuse, 0xa0 ;  /* 0x000000a0181a7836 */ /* 0x040fe20000000000 */
[----:B------:R0:W-:Y:S02]  /*8010*/  REDG.E.ADD.F32x4.FTZ.RN.STRONG.GPU desc[UR56][R8.64+0x2000], R40 ;  /* 0x00200028080079a6 */ /* 0x0001e4000c10f7b8 */
[----:B------:R-:W-:Y:S01]  /*8020*/  R2UR UR34, R25 ;  /* 0x00000000192272ca */ /* 0x000fe200000e0000 */
[----:B------:R-:W-:Y:S01]  /*8030*/  VIADD R25, R24, 0x220 ;  /* 0x0000022018197836 */ /* 0x000fe20000000000 */
[----:B------:R-:W-:Y:S01]  /*8040*/  R2UR UR42, R26 ;  /* 0x000000001a2a72ca */ /* 0x000fe200000e0000 */
[----:B------:R-:W-:Y:S01]  /*8050*/  UMOV UR40, UR24 ;  /* 0x0000001800287c82 */ /* 0x000fe20008000000 */
[----:B------:R-:W-:Y:S01]  /*8060*/  UMOV UR36, UR24 ;  /* 0x0000001800247c82 */ /* 0x000fe20008000000 */
[----:B------:R-:W-:Y:S01]  /*8070*/  UMOV UR32, UR24 ;  /* 0x0000001800207c82 */ /* 0x000fe20008000000 */
[----:B------:R-:W-:Y:S01]  /*8080*/  R2UR UR30, R25 ;  /* 0x00000000191e72ca */ /* 0x000fe200000e0000 */
[----:B------:R-:W-:-:S02]  /*8090*/  UMOV UR28, UR24 ;  /* 0x00000018001c7c82 */ /* 0x000fc40008000000 */
[----:B------:R-:W-:Y:S01]  /*80a0*/  HGMMA.64x16x16.F32.BF16 R56, gdesc[UR24].tnspA.tnspB, R56 ;  /* 0x60200000183879f0 */ /* 0x000fe20008701838 */
[----:B------:R-:W-:Y:S01]  /*80b0*/  UMOV UR21, UR5 ;  /* 0x0000000500157c82 */ /* 0x000fe20008000000 */
[----:B------:R-:W-:Y:S01]  /*80c0*/  UMOV UR17, UR5 ;  /* 0x0000000500117c82 */ /* 0x000fe20008000000 */
[----:B------:R-:W-:-:S03]  /*80d0*/  IMAD.U32 R227, RZ, RZ, UR11 ;  /* 0x0000000bffe37e24 */ /* 0x000fc6000f8e00ff */
[----:B------:R-:W-:Y:S01]  /*80e0*/  HGMMA.64x16x16.F32.BF16 R64, gdesc[UR40].tnspA.tnspB, R64 ;  /* 0x60200000284079f0 */ /* 0x000fe20008701840 */
[----:B------:R-:W-:Y:S01]  /*80f0*/  UMOV UR13, UR5 ;  /* 0x00000005000d7c82 */ /* 0x000fe20008000000 */
[----:B------:R-:W-:Y:S01]  /*8100*/  UMOV UR9, UR5 ;  /* 0x0000000500097c82 */ /* 0x000fe20008000000 */
[----:B------:R0:W-:Y:S01]  /*8110*/  REDG.E.ADD.F32x4.FTZ.RN.STRONG.GPU desc[UR56][R8.64+0x2800], R44 ;  /* 0x0028002c080079a6 */ /* 0x0001e2000c10f7b8 */
[----:B------:R-:W-:Y:S01]  /*8120*/  HGMMA.64x16x16.F32.BF16 R72, gdesc[UR36].tnspA.tnspB, R72 ;  /* 0x60200000244879f0 */ /* 0x000fe20008701848 */
[----:B------:R-:W-:Y:S02]  /*8130*/  VIADD R25, R237, 0x180 ;  /* 0x00000180ed197836 */ /* 0x000fe40000000000 */
[----:B------:R-:W-:Y:S01]  /*8140*/  VIADD R26, R24, 0x30 ;  /* 0x00000030181a7836 */ /* 0x000fe20000000000 */
[----:B------:R-:W-:Y:S01]  /*8150*/  UMOV UR11, 0x40 ;  /* 0x00000040000b7882 */ /* 0x000fe20000000000 */
[----:B------:R0:W-:Y:S01]  /*8160*/  REDG.E.ADD.F32x4.FTZ.RN.STRONG.GPU desc[UR56][R8.64+0x3000], R48 ;  /* 0x00300030080079a6 */ /* 0x0001e2000c10f7b8 */
[----:B------:R-:W-:Y:S01]  /*8170*/  HGMMA.64x16x16.F32.BF16 R80, gdesc[UR32].tnspA.tnspB, R80 ;  /* 0x60200000205079f0 */ /* 0x000fe20008701850 */
[----:B------:R-:W-:-:S02]  /*8180*/  R2UR UR4, R25 ;  /* 0x00000000190472ca */ /* 0x000fc400000e0000 */
[----:B------:R0:W-:Y:S01]  /*8190*/  REDG.E.ADD.F32x4.FTZ.RN.STRONG.GPU desc[UR56][R8.64+0x3800], R52 ;  /* 0x00380034080079a6 */ /* 0x0001e2000c10f7b8 */
[----:B------:R-:W-:Y:S01]  /*81a0*/  VIADD R25, R24, 0x130 ;  /* 0x0000013018197836 */ /* 0x000fe20000000000 */
[----:B------:R-:W-:Y:S01]  /*81b0*/  R2UR UR6, R26 ;  /* 0x000000001a0672ca */ /* 0x000fe200000e0000 */
[C---:B------:R-:W-:Y:S01]  /*81c0*/  VIADD R26, R24.reuse, 0xb0 ;  /* 0x000000b0181a7836 */ /* 0x040fe20000000000 */
[----:B------:R-:W-:Y:S02]  /*81d0*/  HGMMA.64x16x16.F32.BF16 R88, gdesc[UR28].tnspA.tnspB, R88 ;  /* 0x602000001c5879f0 */ /* 0x000fe40008701858 */
[----:B------:R-:W-:Y:S01]  /*81e0*/  R2UR UR18, R25 ;  /* 0x00000000191272ca */ /* 0x000fe200000e0000 */
[----:B------:R-:W-:Y:S01]  /*81f0*/  VIADD R25, R24, 0x1b0 ;  /* 0x000001b018197836 */ /* 0x000fe20000000000 */
[----:B------:R-:W-:Y:S01]  /*8200*/  R2UR UR22, R26 ;  /* 0x000000001a1672ca */ /* 0x000fe200000e0000 */
[----:B------:R-:W-:-:S03]  /*8210*/  VIADD R24, R24, 0x230 ;  /* 0x0000023018187836 */ /* 0x000fc60000000000 */
        /* <DEDUP_REMOVED lines=12> */
[----:B0-----:R-:W-:Y:S05]  /*82e0*/  @P0 BRA `(.L_x_504) ;  /* 0x0000000000040947 */ /* 0x001fea0003800000 */
[----:B------:R-:W-:Y:S01]  /*82f0*/  BPT.TRAP 0x1 ;  /* 0x000000040000795c */ /* 0x000fe20000300000 */
.L_x_504:
        /* <DEDUP_REMOVED lines=71> */
[----:B------:R-:W-:Y:S01]  /*8770*/  UMOV UR5, 0x40000040 ;  /* 0x4000004000057882 */ /* 0x000fe20000000000 */
[----:B------:R-:W-:Y:S01]  /*8780*/  PLOP3.LUT P0, PT, PT, PT, UP0, 0x40, 0x0 ;  /* 0x000000000000781c */ /* 0x000fe20003f0e808 */
        /* <DEDUP_REMOVED lines=38> */
[----:B0-----:R-:W-:Y:S05]  /*89f0*/  @P0 BRA `(.L_x_505) ;  /* 0x0000000000040947 */ /* 0x001fea0003800000 */
[----:B------:R-:W-:Y:S01]  /*8a00*/  BPT.TRAP 0x1 ;  /* 0x000000040000795c */ /* 0x000fe20000300000 */
.L_x_505:
[----:B------:R-:W-:Y:S01]  /*8a10*/  VIADD R3, R3, 0x1 ;  /* 0x0000000103037836 */ /* 0x000fe20000000000 */
[----:B------:R-:W-:Y:S01]  /*8a20*/  ULOP3.LUT UR60, UR60, 0x1, URZ, 0x3c, !UPT ;  /* 0x000000013c3c7892 */ /* 0x000fe2000f8e3c3f */
[----:B------:R-:W-:Y:S02]  /*8a30*/  VIADD R2, R2, 0x1 ;  /* 0x0000000102027836 */ /* 0x000fe40000000000 */
[----:B------:R-:W-:Y:S01]  /*8a40*/  VIADD R16, R16, 0x31620 ;  /* 0x0003162010107836 */ /* 0x000fe20000000000 */
[----:B------:R-:W-:Y:S02]  /*8a50*/  ISETP.GE.AND P1, PT, R3, UR61, PT ;  /* 0x0000003d03007c0c */ /* 0x000fe4000bf26270 */
        /* <DEDUP_REMOVED lines=89> */
.L_x_485:
[----:B------:R-:W-:Y:S05]  /*8ff0*/  @P0 BRA `(.L_x_507) ;  /* 0x0000002400900947 */ /* 0x000fea0003800000 */
[----:B------:R-:W1:Y:S01]  /*9000*/  S2R R2, SR_TID.X ;  /* 0x0000000000027919 */ /* 0x000e620000002100 */
[----:B------:R-:W2:Y:S01]  /*9010*/  S2UR UR5, SR_CgaCtaId ;  /* 0x00000000000579c3 */ /* 0x000ea20000008800 */
        /* <DEDUP_REMOVED lines=15> */
[----:B--2---:R-:W-:Y:S01]  /*9110*/  ULEA UR4, UR5, UR4, 0x18 ;  /* 0x0000000405047291 */ /* 0x004fe2000f8ec03f */
[----:B------:R-:W-:-:S02]  /*9120*/  F2FP.BF16.F32.PACK_AB R145, R147, R146 ;  /* 0x000000929391723e */ /* 0x000fc400000010ff */
[----:B------:R-:W-:Y:S02]  /*9130*/  F2FP.BF16.F32.PACK_AB R208, R209, R208 ;  /* 0x000000d0d1d0723e */ /* 0x000fe400000010ff */
[----:B------:R-:W-:Y:S01]  /*9140*/  F2FP.BF16.F32.PACK_AB R56, R57, R56 ;  /* 0x000000383938723e */ /* 0x000fe200000010ff */
[----:B-1----:R-:W-:Y:S01]  /*9150*/  VIADD R2, R2, 0xffffff80 ;  /* 0xffffff8002027836 */ /* 0x002fe20000000000 */
        /* <DEDUP_REMOVED lines=12> */
[----:B------:R-:W1:Y:S01]  /*9220*/  S2R R39, SR_CTAID.X ;  /* 0x0000000000277919 */ /* 0x000e620000002500 */
[CC--:B------:R-:W-:Y:S01]  /*9230*/  LEA.HI R11, R9.reuse, R2.reuse, RZ, 0x5 ;  /* 0x00000002090b7211 */ /* 0x0c0fe200078f28ff */
[----:B------:R-:W2:Y:S01]  /*9240*/  LDC.64 R36, c[0x0][0x850] ;  /* 0x00021400ff247b82 */ /* 0x000ea20000000a00 */
        /* <DEDUP_REMOVED lines=13> */
[----:B------:R-:W3:Y:S01]  /*9320*/  LDC.64 R6, c[0x0][0x870] ;  /* 0x00021c00ff067b82 */ /* 0x000ee20000000a00 */
[----:B------:R-:W-:-:S02]  /*9330*/  SHF.R.S32.HI R9, RZ, 0x7, R9 ;  /* 0x00000007ff097819 */ /* 0x000fc40000011409 */
[----:B------:R-:W-:Y:S02]  /*9340*/  LOP3.LUT R3, R4, R3, RZ, 0x3c, !PT ;  /* 0x0000000304037212 */ /* 0x000fe400078e3cff */
[----:B------:R-:W-:Y:S01]  /*9350*/  F2FP.BF16.F32.PACK_AB R147, R151, R150 ;  /* 0x000000969793723e */ /* 0x000fe200000010ff */
[----:B------:R-:W-:Y:S01]  /*9360*/  IMAD R8, R9, 0xa, R8 ;  /* 0x0000000a09087824 */ /* 0x000fe200078e0208 */
[----:B------:R-:W-:Y:S01]  /*9370*/  F2FP.BF16.F32.PACK_AB R153, R155, R154 ;  /* 0x0000009a9b99723e */ /* 0x000fe200000010ff */
[----:B------:R-:W4:Y:S01]  /*9380*/  LDC.64 R4, c[0x0][0x870] ;  /* 0x00021c00ff047b82 */ /* 0x000f220000000a00 */
        /* <DEDUP_REMOVED lines=74> */
[----:B---3--:R-:W-:-:S03]  /*9830*/  ISETP.NE.U32.AND P0, PT, R6, RZ, PT ;  /* 0x000000ff0600720c */ /* 0x008fc60003f05070 */
[----:B------:R3:W-:Y:S01]  /*9840*/  STSM.16.MT88.4 [R3+0x7000], R128 ;  /* 0x0070008003007844 */ /* 0x0007e20000004200 */
[----:B------:R-:W-:Y:S01]  /*9850*/  BAR.SYNC.DEFER_BLOCKING 0x1, 0x100 ;  /* 0x0044000000007b1d */ /* 0x000fe20000010000 */
[----:B------:R-:W-:Y:S01]  /*9860*/  ISETP.NE.AND.EX P0, PT, R7, RZ, PT, P0 ;  /* 0x000000ff0700720c */ /* 0x000fe20003f05300 */
[----:B----4-:R-:W-:-:S06]  /*9870*/  IMAD.WIDE R6, R234, 0x4, R4 ;  /* 0x00000004ea067825 */ /* 0x010fcc00078e0204 */
[----:B------:R-:W4:Y:S06]  /*9880*/  LDC.64 R4, c[0x0][0x878] ;  /* 0x00021e00ff047b82 */ /* 0x000f2c0000000a00 */
[----:B------:R-:W2:Y:S01]  /*9890*/  @P0 LDG.E R9, desc[UR8][R6.64] ;  /* 0x0000000806090981 */ /* 0x000ea2000c1e1900 */
[----:B------:R-:W-:Y:S01]  /*98a0*/  LOP3.LUT R11, R11, 0xffffffe0, RZ, 0xc0, !PT ;  /* 0xffffffe00b0b7812 */ /* 0x000fe200078ec0ff */
[----:B------:R-:W-:Y:S01]  /*98b0*/  ULDC UR5, c[0x0][0x808] ;  /* 0x0002020000057ab9 */ /* 0x000fe20000000800 */
[----:B------:R-:W0:Y:S01]  /*98c0*/  S2UR UR7, SR_CTAID.Y ;  /* 0x00000000000779c3 */ /* 0x000e220000002600 */
[----:B------:R-:W-:Y:S01]  /*98d0*/  IMAD.U32 R8, RZ, RZ, UR5 ;  /* 0x00000005ff087e24 */ /* 0x000fe2000f8e00ff */
[----:B----4-:R-:W-:Y:S01]  /*98e0*/  ISETP.NE.U32.AND P1, PT, R4, RZ, PT ;  /* 0x000000ff0400720c */ /* 0x010fe20003f25070 */
[----:B------:R-:W-:-:S02]  /*98f0*/  IMAD.IADD R11, R2, 0x1, -R11 ;  /* 0x00000001020b7824 */ /* 0x000fc400078e0a0b */
[----:B------:R-:W-:Y:S01]  /*9900*/  IMAD.SHL.U32 R2, R0, 0x40, RZ ;  /* 0x0000004000027824 */ /* 0x000fe200078e00ff */
[----:B------:R-:W-:Y:S01]  /*9910*/  ISETP.NE.AND.EX P1, PT, R5, RZ, PT, P1 ;  /* 0x000000ff0500720c */ /* 0x000fe20003f25310 */
[----:B------:R-:W-:Y:S01]  /*9920*/  IMAD.SHL.U32 R28, R11, 0x8, RZ ;  /* 0x000000080b1c7824 */ /* 0x000fe200078e00ff */
[----:B------:R-:W-:Y:S02]  /*9930*/  SHF.R.S32.HI R10, RZ, 0x1f, R11 ;  /* 0x0000001fff0a7819 */ /* 0x000fe4000001140b */
[----:B---3--:R-:W-:Y:S02]  /*9940*/  LOP3.LUT R3, R2, 0x1c0, RZ, 0xc0, !PT ;  /* 0x000001c002037812 */ /* 0x008fe400078ec0ff */
[----:B------:R-:W-:Y:S02]  /*9950*/  LEA.HI R10, R10, R11, RZ, 0x3 ;  /* 0x0000000b0a0a7211 */ /* 0x000fe400078f18ff */
[----:B------:R-:W-:Y:S02]  /*9960*/  LOP3.LUT R2, R3, 0x38, R28, 0xf8, !PT ;  /* 0x0000003803027812 */ /* 0x000fe400078ef81c */
[----:B------:R-:W-:-:S03]  /*9970*/  SHF.R.U32.HI R3, RZ, 0x3, R3 ;  /* 0x00000003ff037819 */ /* 0x000fc60000011603 */
[----:B------:R-:W3:Y:S01]  /*9980*/  @P1 LDC.64 R4, c[0x0][0x878] ;  /* 0x00021e00ff041b82 */ /* 0x000ee20000000a00 */
[----:B------:R-:W-:Y:S02]  /*9990*/  LOP3.LUT R3, R2, R3, RZ, 0x3c, !PT ;  /* 0x0000000302037212 */ /* 0x000fe400078e3cff */
[----:B------:R-:W-:-:S05]  /*99a0*/  SHF.R.S32.HI R10, RZ, 0x3, R10 ;  /* 0x00000003ff0a7819 */ /* 0x000fca000001140a */
[----:B------:R-:W-:Y:S01]  /*99b0*/  IMAD R10, R10, 0x1400, R3 ;  /* 0x000014000a0a7824 */ /* 0x000fe200078e0203 */
[----:B------:R-:W-:Y:S01]  /*99c0*/  CS2R R2, SRZ ;  /* 0x0000000000027805 */ /* 0x000fe2000001ff00 */
[----:B---3--:R-:W-:-:S05]  /*99d0*/  @P1 IMAD.WIDE R4, R234, 0x4, R4 ;  /* 0x00000004ea041825 */ /* 0x008fca00078e0204 */
[----:B------:R3:W5:Y:S01]  /*99e0*/  @P1 LDG.E R8, desc[UR8][R4.64] ;  /* 0x0000000804081981 */ /* 0x000762000c1e1900 */
[----:B--2---:R-:W-:Y:S01]  /*99f0*/  @P0 SHF.R.S32.HI R12, RZ, 0x1f, R9 ;  /* 0x0000001fff0c0819 */ /* 0x004fe20000011409 */
[----:B01-3--:R-:W-:Y:S06]  /*9a00*/  @P1 BRA `(.L_x_508) ;  /* 0x0000000000141947 */ /* 0x00bfec0003800000 */
[----:B------:R-:W-:Y:S05]  /*9a10*/  @!P0 BRA `(.L_x_508) ;  /* 0x0000000000108947 */ /* 0x000fea0003800000 */
[----:B------:R-:W-:Y:S02]  /*9a20*/  ULDC.64 UR8, c[0x0][0x208] ;  /* 0x0000820000087ab9 */ /* 0x000fe40000000a00 */
[----:B------:R-:W2:Y:S04]  /*9a30*/  LDG.E R5, desc[UR8][R6.64] ;  /* 0x0000000806057981 */ /* 0x000ea8000c1e1900 */
[----:B-----5:R-:W2:Y:S02]  /*9a40*/  LDG.E R8, desc[UR8][R6.64+0x4] ;  /* 0x0000040806087981 */ /* 0x020ea4000c1e1900 */
[----:B--2---:R-:W-:-:S07]  /*9a50*/  IMAD.IADD R8, R8, 0x1, -R5 ;  /* 0x0000000108087824 */ /* 0x004fce00078e0a05 */
.L_x_508:
        /* <DEDUP_REMOVED lines=21> */
[----:B------:R-:W-:Y:S01]  /*9bb0*/  SHF.R.S32.HI R29, RZ, 0x1f, R28 ;  /* 0x0000001fff1d7819 */ /* 0x000fe2000001141c */
        /* <DEDUP_REMOVED lines=37> */
.L_x_510:
[----:B------:R-:W-:Y:S05]  /*9e10*/  BSYNC B1 ;  /* 0x0000000000017941 */ /* 0x000fea0003800000 */
.L_x_509:
        /* <DEDUP_REMOVED lines=16> */
.L_x_512:
[----:B------:R-:W-:Y:S05]  /*9f20*/  BSYNC B1 ;  /* 0x0000000000017941 */ /* 0x000fea0003800000 */
.L_x_511:
        /* <DEDUP_REMOVED lines=19> */
.L_x_514:
[----:B------:R-:W-:Y:S05]  /*a060*/  BSYNC B1 ;  /* 0x0000000000017941 */ /* 0x000fea0003800000 */
.L_x_513:
        /* <DEDUP_REMOVED lines=18> */
.L_x_516:
[----:B------:R-:W-:Y:S05]  /*a190*/  BSYNC B1 ;  /* 0x0000000000017941 */ /* 0x000fea0003800000 */
.L_x_515:
        /* <DEDUP_REMOVED lines=19> */
.L_x_518:
[----:B------:R-:W-:Y:S05]  /*a2d0*/  BSYNC B1 ;  /* 0x0000000000017941 */ /* 0x000fea0003800000 */
.L_x_517:
        /* <DEDUP_REMOVED lines=19> */
.L_x_520:
[----:B------:R-:W-:Y:S05]  /*a410*/  BSYNC B1 ;  /* 0x0000000000017941 */ /* 0x000fea0003800000 */
.L_x_519:
        /* <DEDUP_REMOVED lines=20> */
.L_x_522:
[----:B------:R-:W-:Y:S05]  /*a560*/  BSYNC B1 ;  /* 0x0000000000017941 */ /* 0x000fea0003800000 */
.L_x_521:
        /* <DEDUP_REMOVED lines=20> */
.L_x_524:
[----:B------:R-:W-:Y:S05]  /*a6b0*/  BSYNC B1 ;  /* 0x0000000000017941 */ /* 0x000fea0003800000 */
.L_x_523:
        /* <DEDUP_REMOVED lines=20> */
.L_x_526:
[----:B------:R-:W-:Y:S05]  /*a800*/  BSYNC B1 ;  /* 0x0000000000017941 */ /* 0x000fea0003800000 */
.L_x_525:
        /* <DEDUP_REMOVED lines=23> */
.L_x_528:
[----:B------:R-:W-:Y:S05]  /*a980*/  BSYNC B1 ;  /* 0x0000000000017941 */ /* 0x000fea0003800000 */
.L_x_527:
        /* <DEDUP_REMOVED lines=44> */
.L_x_530:
[----:B------:R-:W-:Y:S05]  /*ac50*/  BSYNC B1 ;  /* 0x0000000000017941 */ /* 0x000fea0003800000 */
.L_x_529:
        /* <DEDUP_REMOVED lines=18> */
.L_x_532:
[----:B------:R-:W-:Y:S05]  /*ad80*/  BSYNC B1 ;  /* 0x0000000000017941 */ /* 0x000fea0003800000 */
.L_x_531:
        /* <DEDUP_REMOVED lines=18> */
.L_x_534:
[----:B------:R-:W-:Y:S05]  /*aeb0*/  BSYNC B1 ;  /* 0x0000000000017941 */ /* 0x000fea0003800000 */
.L_x_533:
        /* <DEDUP_REMOVED lines=18> */
.L_x_536:
[----:B------:R-:W-:Y:S05]  /*afe0*/  BSYNC B1 ;  /* 0x0000000000017941 */ /* 0x000fea0003800000 */
.L_x_535:
        /* <DEDUP_REMOVED lines=16> */
.L_x_538:
[----:B------:R-:W-:Y:S05]  /*b0f0*/  BSYNC B1 ;  /* 0x0000000000017941 */ /* 0x000fea0003800000 */
.L_x_537:
        /* <DEDUP_REMOVED lines=16> */
.L_x_540:
[----:B------:R-:W-:Y:S05]  /*b200*/  BSYNC B1 ;  /* 0x0000000000017941 */ /* 0x000fea0003800000 */
.L_x_539:
        /* <DEDUP_REMOVED lines=16> */
.L_x_542:
[----:B------:R-:W-:Y:S05]  /*b310*/  BSYNC B1 ;  /* 0x0000000000017941 */ /* 0x000fea0003800000 */
.L_x_541:
        /* <DEDUP_REMOVED lines=16> */
.L_x_544:
[----:B------:R-:W-:Y:S05]  /*b420*/  BSYNC B1 ;  /* 0x0000000000017941 */ /* 0x000fea0003800000 */
.L_x_543:
        /* <DEDUP_REMOVED lines=16> */
.L_x_546:
[----:B------:R-:W-:Y:S05]  /*b530*/  BSYNC B1 ;  /* 0x0000000000017941 */ /* 0x000fea0003800000 */
.L_x_545:
        /* <DEDUP_REMOVED lines=16> */
.L_x_507:
[----:B------:R-:W1:Y:S01]  /*b640*/  LDC.64 R4, c[0x0][0x870] ;  /* 0x00021c00ff047b82 */ /* 0x000e620000000a00 */
[----:B------:R-:W-:-:S07]  /*b650*/  ULDC.64 UR6, c[0x0][0x208] ;  /* 0x0000820000067ab9 */ /* 0x000fce0000000a00 */
[----:B------:R-:W2:Y:S01]  /*b660*/  LDC.64 R2, c[0x0][0x870] ;  /* 0x00021c00ff027b82 */ /* 0x000ea20000000a00 */
[----:B------:R-:W3:Y:S01]  /*b670*/  S2R R8, SR_TID.X ;  /* 0x0000000000087919 */ /* 0x000ee20000002100 */
[----:B------:R-:W4:Y:S06]  /*b680*/  S2R R13, SR_CTAID.X ;  /* 0x00000000000d7919 */ /* 0x000f2c0000002500 */
[----:B------:R-:W0:Y:S01]  /*b690*/  LDC.64 R14, c[0x0][0x820] ;  /* 0x00020800ff0e7b82 */ /* 0x000e220000000a00 */
[----:B-1----:R-:W-:-:S04]  /*b6a0*/  ISETP.NE.U32.AND P1, PT, R4, RZ, PT ;  /* 0x000000ff0400720c */ /* 0x002fc80003f25070 */
[----:B------:R-:W-:Y:S01]  /*b6b0*/  ISETP.NE.AND.EX P1, PT, R5, RZ, PT, P1 ;  /* 0x000000ff0500720c */ /* 0x000fe20003f25310 */
[----:B--2---:R-:W-:Y:S02]  /*b6c0*/  IMAD.WIDE R4, R234, 0x4, R2 ;  /* 0x00000004ea047825 */ /* 0x004fe400078e0202 */
[----:B------:R-:W1:Y:S10]  /*b6d0*/  LDC.64 R2, c[0x0][0x878] ;  /* 0x00021e00ff027b82 */ /* 0x000e740000000a00 */
[----:B------:R-:W2:Y:S01]  /*b6e0*/  @P1 LDG.E R9, desc[UR6][R4.64] ;  /* 0x0000000604091981 */ /* 0x000ea2000c1e1900 */
[----:B------:R-:W-:Y:S01]  /*b6f0*/  ULDC UR4, c[0x0][0x808] ;  /* 0x0002020000047ab9 */ /* 0x000fe20000000800 */
[----:B---3--:R-:W-:Y:S01]  /*b700*/  VIADD R11, R8, 0xffffff80 ;  /* 0xffffff80080b7836 */ /* 0x008fe20000000000 */
[----:B------:R-:W3:Y:S01]  /*b710*/  S2UR UR5, SR_CTAID.Y ;  /* 0x00000000000579c3 */ /* 0x000ee20000002600 */
[----:B------:R-:W-:Y:S01]  /*b720*/  IMAD.U32 R0, RZ, RZ, UR4 ;  /* 0x00000004ff007e24 */ /* 0x000fe2000f8e00ff */
[----:B-1----:R-:W-:-:S04]  /*b730*/  ISETP.NE.U32.AND P0, PT, R2, RZ, PT ;  /* 0x000000ff0200720c */ /* 0x002fc80003f05070 */
[----:B------:R-:W-:-:S13]  /*b740*/  ISETP.NE.AND.EX P0, PT, R3, RZ, PT, P0 ;  /* 0x000000ff0300720c */ /* 0x000fda0003f05300 */
[----:B------:R-:W1:Y:S01]  /*b750*/  @P0 LDC.64 R2, c[0x0][0x878] ;  /* 0x00021e00ff020b82 */ /* 0x000e620000000a00 */
[----:B------:R-:W-:-:S04]  /*b760*/  SHF.R.S32.HI R8, RZ, 0x1f, R11 ;  /* 0x0000001fff087819 */ /* 0x000fc8000001140b */
[----:B------:R-:W-:-:S04]  /*b770*/  LEA.HI R8, R8, R11, RZ, 0x5 ;  /* 0x0000000b08087211 */ /* 0x000fc800078f28ff */
[----:B------:R-:W-:Y:S01]  /*b780*/  SHF.R.S32.HI R17, RZ, 0x5, R8 ;  /* 0x00000005ff117819 */ /* 0x000fe20000011408 */
[----:B-1----:R-:W-:Y:S01]  /*b790*/  @P0 IMAD.WIDE R6, R234, 0x4, R2 ;  /* 0x00000004ea060825 */ /* 0x002fe200078e0202 */
[----:B------:R-:W-:-:S04]  /*b7a0*/  CS2R R2, SRZ ;  /* 0x0000000000027805 */ /* 0x000fc8000001ff00 */
[----:B------:R1:W5:Y:S01]  /*b7b0*/  @P0 LDG.E R0, desc[UR6][R6.64] ;  /* 0x0000000606000981 */ /* 0x000362000c1e1900 */
[--C-:B--2---:R-:W-:Y:S01]  /*b7c0*/  @P1 SHF.R.S32.HI R3, RZ, 0x1f, R9.reuse ;  /* 0x0000001fff031819 */ /* 0x104fe20000011409 */
[----:B------:R-:W-:Y:S01]  /*b7d0*/  @P1 IMAD.MOV.U32 R2, RZ, RZ, R9 ;  /* 0x000000ffff021224 */ /* 0x000fe200078e0009 */
[----:B01-34-:R-:W-:Y:S06]  /*b7e0*/  @P0 BRA `(.L_x_547) ;  /* 0x0000000000140947 */ /* 0x01bfec0003800000 */
[----:B------:R-:W-:Y:S05]  /*b7f0*/  @!P1 BRA `(.L_x_547) ;  /* 0x0000000000109947 */ /* 0x000fea0003800000 */
[----:B------:R-:W-:Y:S02]  /*b800*/  ULDC.64 UR6, c[0x0][0x208] ;  /* 0x0000820000067ab9 */ /* 0x000fe40000000a00 */
[----:B------:R-:W2:Y:S04]  /*b810*/  LDG.E R7, desc[UR6][R4.64] ;  /* 0x0000000604077981 */ /* 0x000ea8000c1e1900 */
[----:B-----5:R-:W2:Y:S02]  /*b820*/  LDG.E R0, desc[UR6][R4.64+0x4] ;  /* 0x0000040604007981 */ /* 0x020ea4000c1e1900 */
[----:B--2---:R-:W-:-:S07]  /*b830*/  IMAD.IADD R0, R0, 0x1, -R7 ;  /* 0x0000000100007824 */ /* 0x004fce00078e0a07 */
.L_x_547:
[----:B------:R-:W-:Y:S01]  /*b840*/  LOP3.LUT R4, R8, 0x1fffffe0, RZ, 0xc0, !PT ;  /* 0x1fffffe008047812 */ /* 0x000fe200078ec0ff */
[----:B------:R-:W-:Y:S01]  /*b850*/  USHF.R.S32.HI UR6, URZ, 0x1f, UR5 ;  /* 0x0000001f3f067899 */ /* 0x000fe20008011405 */
[----:B-----5:R-:W-:Y:S01]  /*b860*/  IMAD R12, R13, -0x50, R0 ;  /* 0xffffffb00d0c7824 */ /* 0x020fe200078e0200 */
[C---:B------:R-:W-:Y:S01]  /*b870*/  IADD3 R2, P0, R17.reuse, R2, RZ ;  /* 0x0000000211027210 */ /* 0x040fe20007f1e0ff */
[----:B------:R-:W-:Y:S01]  /*b880*/  VIADD R5, R17, 0x8 ;  /* 0x0000000811057836 */ /* 0x000fe20000000000 */
[----:B------:R-:W0:Y:S01]  /*b890*/  LDC.64 R20, c[0x0][0x850] ;  /* 0x00021400ff147b82 */ /* 0x000e220000000a00 */
[----:B------:R-:W-:Y:S01]  /*b8a0*/  IMAD.IADD R4, R11, 0x1, -R4 ;  /* 0x000000010b047824 */ /* 0x000fe200078e0a04 */
[----:B------:R-:W-:Y:S01]  /*b8b0*/  LEA.HI.X.SX32 R3, R17, R3, 0x1, P0 ;  /* 0x0000000311037211 */ /* 0x000fe200000f0eff */
[----:B------:R-:W-:Y:S01]  /*b8c0*/  IMAD R0, R14, UR6, RZ ;  /* 0x000000060e007c24 */ /* 0x000fe2000f8e02ff */
[-C--:B------:R-:W-:Y:S01]  /*b8d0*/  ISETP.GE.AND P6, PT, R5, R12.reuse, PT ;  /* 0x0000000c0500720c */ /* 0x080fe20003fc6270 */
[----:B------:R-:W-:Y:S01]  /*b8e0*/  IMAD.SHL.U32 R4, R4, 0x8, RZ ;  /* 0x0000000804047824 */ /* 0x000fe200078e00ff */
[CC--:B------:R-:W-:Y:S01]  /*b8f0*/  ISETP.GE.AND P0, PT, R17.reuse, R12.reuse, PT ;  /* 0x0000000c1100720c */ /* 0x0c0fe20003f06270 */
[----:B------:R-:W-:Y:S01]  /*b900*/  VIADD R7, R17, 0x10 ;  /* 0x0000001011077836 */ /* 0x000fe20000000000 */
[----:B------:R-:W-:Y:S01]  /*b910*/  ULDC UR7, c[0x0][0x80c] ;  /* 0x0002030000077ab9 */ /* 0x000fe20000000800 */
[----:B------:R-:W-:Y:S01]  /*b920*/  IMAD R15, R15, UR5, R0 ;  /* 0x000000050f0f7c24 */ /* 0x000fe2000f8e0200 */
[----:B------:R-:W-:Y:S01]  /*b930*/  SHF.R.S32.HI R5, RZ, 0x1f, R4 ;  /* 0x0000001fff057819 */ /* 0x000fe20000011404 */
[----:B------:R-:W-:Y:S01]  /*b940*/  VIADD R9, R17, 0x18 ;  /* 0x0000001811097836 */ /* 0x000fe20000000000 */
[----:B------:R-:W-:Y:S01]  /*b950*/  SHF.R.S32.HI R0, RZ, 0x1f, R234 ;  /* 0x0000001fff007819 */ /* 0x000fe200000114ea */
[----:B------:R-:W-:Y:S01]  /*b960*/  ULDC.64 UR8, c[0x0][0x828] ;  /* 0x00020a0000087ab9 */ /* 0x000fe20000000a00 */
[-C--:B------:R-:W-:Y:S01]  /*b970*/  ISETP.GE.AND P5, PT, R7, R12.reuse, PT ;  /* 0x0000000c0700720c */ /* 0x080fe20003fa6270 */
[----:B------:R-:W-:Y:S01]  /*b980*/  IMAD.WIDE.U32 R6, R14, UR5, R4 ;  /* 0x000000050e067c25 */ /* 0x000fe2000f8e0004 */
[----:B------:R-:W-:Y:S01]  /*b990*/  ISETP.GE.OR P2, PT, R4, UR7, P0 ;  /* 0x0000000704007c0c */ /* 0x000fe20008746670 */
[----:B------:R-:W-:Y:S01]  /*b9a0*/  BSSY B1, `(.L_x_548) ;  /* 0x000001d000017945 */ /* 0x000fe20003800000 */
[----:B------:R-:W-:Y:S01]  /*b9b0*/  SEL R14, R0, RZ, !P1 ;  /* 0x000000ff000e7207 */ /* 0x000fe20004800000 */
[----:B------:R-:W-:Y:S01]  /*b9c0*/  IMAD.IADD R7, R15, 0x1, R7 ;  /* 0x000000010f077824 */ /* 0x000fe200078e0207 */
[-C--:B------:R-:W-:Y:S01]  /*b9d0*/  ISETP.GE.AND P4, PT, R9, R12.reuse, PT ;  /* 0x0000000c0900720c */ /* 0x080fe20003f86270 */
[----:B------:R-:W-:Y:S01]  /*b9e0*/  VIADD R9, R17, 0x20 ;  /* 0x0000002011097836 */ /* 0x000fe20000000000 */
[----:B------:R-:W-:Y:S01]  /*b9f0*/  SEL R15, R234, RZ, !P1 ;  /* 0x000000ffea0f7207 */ /* 0x000fe20004800000 */
[----:B------:R-:W-:Y:S01]  /*ba00*/  IMAD R0, R14, UR8, RZ ;  /* 0x000000080e007c24 */ /* 0x000fe2000f8e02ff */
[----:B------:R-:W-:Y:S01]  /*ba10*/  P2R R16, PR, RZ, 0x40 ;  /* 0x00000040ff107803 */ /* 0x000fe20000000000 */
[----:B------:R-:W-:Y:S01]  /*ba20*/  IMAD.WIDE R2, R13, 0x50, R2 ;  /* 0x000000500d027825 */ /* 0x000fe200078e0202 */
[----:B------:R-:W-:-:S02]  /*ba30*/  ISETP.GE.AND P3, PT, R9, R12, PT ;  /* 0x0000000c0900720c */ /* 0x000fc40003f66270 */
[----:B------:R-:W-:Y:S01]  /*ba40*/  P2R R18, PR, RZ, 0x20 ;  /* 0x00000020ff127803 */ /* 0x000fe20000000000 */
[C---:B------:R-:W-:Y:S01]  /*ba50*/  IMAD R9, R15.reuse, UR9, R0 ;  /* 0x000000090f097c24 */ /* 0x040fe2000f8e0200 */
[----:B------:R-:W-:Y:S01]  /*ba60*/  P2R R22, PR, RZ, 0x10 ;  /* 0x00000010ff167803 */ /* 0x000fe20000000000 */
[----:B------:R-:W-:Y:S01]  /*ba70*/  IMAD.WIDE.U32 R10, R15, UR8, R6 ;  /* 0x000000080f0a7c25 */ /* 0x000fe2000f8e0006 */
[----:B------:R-:W-:Y:S02]  /*ba80*/  P2R R24, PR, RZ, 0x8 ;  /* 0x00000008ff187803 */ /* 0x000fe40000000000 */
[----:B------:R-:W-:Y:S01]  /*ba90*/  ISETP.GE.OR P1, PT, R4, UR7, P6 ;  /* 0x0000000704007c0c */ /* 0x000fe2000b726670 */
[----:B------:R-:W-:Y:S01]  /*baa0*/  IMAD.IADD R9, R11, 0x1, R9 ;  /* 0x000000010b097824 */ /* 0x000fe200078e0209 */
[----:B------:R-:W-:Y:S11]  /*bab0*/  @P2 BRA `(.L_x_549) ;  /* 0x00000000002c2947 */ /* 0x000ff60003800000 */
        /* <DEDUP_REMOVED lines=11> */
.L_x_549:
[----:B------:R-:W-:Y:S05]  /*bb70*/  BSYNC B1 ;  /* 0x0000000000017941 */ /* 0x000fea0003800000 */
.L_x_548:
        /* <DEDUP_REMOVED lines=17> */
.L_x_551:
[----:B------:R-:W-:Y:S05]  /*bc90*/  BSYNC B1 ;  /* 0x0000000000017941 */ /* 0x000fea0003800000 */
.L_x_550:
        /* <DEDUP_REMOVED lines=17> */
.L_x_553:
[----:B------:R-:W-:Y:S05]  /*bdb0*/  BSYNC B1 ;  /* 0x0000000000017941 */ /* 0x000fea0003800000 */
.L_x_552:
        /* <DEDUP_REMOVED lines=18> */
.L_x_555:
[----:B------:R-:W-:Y:S05]  /*bee0*/  BSYNC B1 ;  /* 0x0000000000017941 */ /* 0x000fea0003800000 */
.L_x_554:
        /* <DEDUP_REMOVED lines=17> */
.L_x_557:
[----:B------:R-:W-:Y:S05]  /*c000*/  BSYNC B1 ;  /* 0x0000000000017941 */ /* 0x000fea0003800000 */
.L_x_556:
        /* <DEDUP_REMOVED lines=20> */
.L_x_559:
[----:B------:R-:W-:Y:S05]  /*c150*/  BSYNC B1 ;  /* 0x0000000000017941 */ /* 0x000fea0003800000 */
.L_x_558:
        /* <DEDUP_REMOVED lines=22> */
.L_x_561:
[----:B------:R-:W-:Y:S05]  /*c2c0*/  BSYNC B1 ;  /* 0x0000000000017941 */ /* 0x000fea0003800000 */
.L_x_560:
        /* <DEDUP_REMOVED lines=18> */
.L_x_563:
[----:B------:R-:W-:Y:S05]  /*c3f0*/  BSYNC B1 ;  /* 0x0000000000017941 */ /* 0x000fea0003800000 */
.L_x_562:
        /* <DEDUP_REMOVED lines=18> */
.L_x_565:
[----:B------:R-:W-:Y:S05]  /*c520*/  BSYNC B1 ;  /* 0x0000000000017941 */ /* 0x000fea0003800000 */
.L_x_564:
        /* <DEDUP_REMOVED lines=18> */
.L_x_567:
[----:B------:R-:W-:Y:S05]  /*c650*/  BSYNC B1 ;  /* 0x0000000000017941 */ /* 0x000fea0003800000 */
.L_x_566:
        /* <DEDUP_REMOVED lines=43> */
.L_x_569:
[----:B------:R-:W-:Y:S05]  /*c910*/  BSYNC B1 ;  /* 0x0000000000017941 */ /* 0x000fea0003800000 */
.L_x_568:
        /* <DEDUP_REMOVED lines=17> */
.L_x_571:
[----:B------:R-:W-:Y:S05]  /*ca30*/  BSYNC B1 ;  /* 0x0000000000017941 */ /* 0x000fea0003800000 */
.L_x_570:
        /* <DEDUP_REMOVED lines=17> */
.L_x_573:
[----:B------:R-:W-:Y:S05]  /*cb50*/  BSYNC B1 ;  /* 0x0000000000017941 */ /* 0x000fea0003800000 */
.L_x_572:
        /* <DEDUP_REMOVED lines=17> */
.L_x_575:
[----:B------:R-:W-:Y:S05]  /*cc70*/  BSYNC B1 ;  /* 0x0000000000017941 */ /* 0x000fea0003800000 */
.L_x_574:
        /* <DEDUP_REMOVED lines=16> */
.L_x_577:
[----:B------:R-:W-:Y:S05]  /*cd80*/  BSYNC B1 ;  /* 0x0000000000017941 */ /* 0x000fea0003800000 */
.L_x_576:
        /* <DEDUP_REMOVED lines=16> */
.L_x_579:
[----:B------:R-:W-:Y:S05]  /*ce90*/  BSYNC B1 ;  /* 0x0000000000017941 */ /* 0x000fea0003800000 */
.L_x_578:
        /* <DEDUP_REMOVED lines=16> */
.L_x_581:
[----:B------:R-:W-:Y:S05]  /*cfa0*/  BSYNC B1 ;  /* 0x0000000000017941 */ /* 0x000fea0003800000 */
.L_x_580:
        /* <DEDUP_REMOVED lines=16> */
.L_x_583:
[----:B------:R-:W-:Y:S05]  /*d0b0*/  BSYNC B1 ;  /* 0x0000000000017941 */ /* 0x000fea0003800000 */
.L_x_582:
        /* <DEDUP_REMOVED lines=16> */
.L_x_585:
[----:B------:R-:W-:Y:S05]  /*d1c0*/  BSYNC B1 ;  /* 0x0000000000017941 */ /* 0x000fea0003800000 */
.L_x_584:
        /* <DEDUP_REMOVED lines=16> */
.L_x_475:
[----:B------:R-:W-:-:S08]  /*d2d0*/  NOP ;  /* 0x0000000000007918 */ /* 0x000fd00000000000 */
[----:B------:R-:W0:-:S00]  /*d2e0*/  USETMAXREG.DEALLOC.CTAPOOL 0x18 ;  /* 0x00000018000079c8 */ /* 0x000e0000080e0500 */
[----:B0-----:R-:W-:-:S06]  /*d2f0*/  LOP3.LUT R0, R0, 0x3, RZ, 0xc0, !PT ;  /* 0x0000000300007812 */ /* 0x001fcc00078ec0ff */
[----:B------:R-:W0:Y:S02]  /*d300*/  SHFL.IDX PT, R0, R0, RZ, 0x1f ;  /* 0x00001fff00007589 */ /* 0x000e2400000e0000 */
[----:B0-----:R-:W-:-:S13]  /*d310*/  ISETP.NE.AND P0, PT, R0, RZ, PT ;  /* 0x000000ff0000720c */ /* 0x001fda0003f05270 */
[----:B------:R-:W-:Y:S05]  /*d320*/  @P0 BRA `(.L_x_480) ;  /* 0x0000002000b80947 */ /* 0x000fea0003800000 */
[----:B------:R-:W-:Y:S01]  /*d330*/  ULDC.64 UR4, c[0x0][0x8d8] ;  /* 0x0002360000047ab9 */ /* 0x000fe20000000a00 */
[----:B------:R-:W0:Y:S01]  /*d340*/  S2UR UR10, SR_CTAID.X ;  /* 0x00000000000a79c3 */ /* 0x000e220000002500 */
[----:B------:R-:W-:-:S04]  /*d350*/  ISETP.NE.U32.AND P0, PT, RZ, UR4, PT ;  /* 0x00000004ff007c0c */ /* 0x000fc8000bf05070 */
[----:B------:R-:W-:-:S03]  /*d360*/  ISETP.NE.AND.EX P0, PT, RZ, UR5, PT, P0 ;  /* 0x00000005ff007c0c */ /* 0x000fc6000bf05300 */
[----:B------:R-:W1:Y:S08]  /*d370*/  S2UR UR21, SR_CTAID.Z ;  /* 0x00000000001579c3 */ /* 0x000e700000002700 */
[----:B------:R-:W2:Y:S02]  /*d380*/  S2UR UR20, SR_CTAID.Y ;  /* 0x00000000001479c3 */ /* 0x000ea40000002600 */
[----:B------:R-:W-:Y:S05]  /*d390*/  @!P0 BRA `(.L_x_586) ;  /* 0x0000000000208947 */ /* 0x000fea0003800000 */
[----:B------:R-:W-:Y:S01]  /*d3a0*/  ULDC.64 UR4, c[0x0][0x8d8] ;  /* 0x0002360000047ab9 */ /* 0x000fe20000000a00 */
[----:B------:R-:W-:Y:S01]  /*d3b0*/  ULDC.64 UR6, c[0x0][0x208] ;  /* 0x0000820000067ab9 */ /* 0x000fe20000000a00 */
[----:B-1----:R-:W-:-:S06]  /*d3c0*/  UIMAD.WIDE UR4, UR21, 0x4, UR4 ;  /* 0x00000004150478a5 */ /* 0x002fcc000f8e0204 */
[----:B------:R-:W-:Y:S02]  /*d3d0*/  IMAD.U32 R2, RZ, RZ, UR4 ;  /* 0x00000004ff027e24 */ /* 0x000fe4000f8e00ff */
[----:B------:R-:W-:-:S05]  /*d3e0*/  IMAD.U32 R3, RZ, RZ, UR5 ;  /* 0x00000005ff037e24 */ /* 0x000fca000f8e00ff */
[----:B------:R-:W3:Y:S02]  /*d3f0*/  LDG.E R2, desc[UR6][R2.64] ;  /* 0x0000000602027981 */ /* 0x000ee4000c1e1900 */
[----:B---3--:R-:W-:Y:S01]  /*d400*/  R2UR UR5, R2 ;  /* 0x00000000020572ca */ /* 0x008fe200000e0000 */
[----:B------:R-:W-:-:S14]  /*d410*/  BRA `(.L_x_587) ;  /* 0x0000000000407947 */ /* 0x000fdc0003800000 */
.L_x_586:
[----:B------:R-:W-:Y:S02]  /*d420*/  ULDC.64 UR4, c[0x0][0x8d0] ;  /* 0x0002340000047ab9 */ /* 0x000fe40000000a00 */
[----:B------:R-:W-:-:S04]  /*d430*/  ISETP.NE.U32.AND P0, PT, RZ, UR4, PT ;  /* 0x00000004ff007c0c */ /* 0x000fc8000bf05070 */
[----:B------:R-:W-:-:S13]  /*d440*/  ISETP.NE.AND.EX P0, PT, RZ, UR5, PT, P0 ;  /* 0x00000005ff007c0c */ /* 0x000fda000bf05300 */
[----:B------:R-:W-:Y:S05]  /*d450*/  @!P0 BRA `(.L_x_588) ;  /* 0x00000000002c8947 */ /* 0x000fea0003800000 */
[----:B------:R-:W-:Y:S01]  /*d460*/  ULDC.64 UR4, c[0x0][0x8d0] ;  /* 0x0002340000047ab9 */ /* 0x000fe20000000a00 */
[----:B------:R-:W-:Y:S01]  /*d470*/  ULDC.64 UR6, c[0x0][0x208] ;  /* 0x0000820000067ab9 */ /* 0x000fe20000000a00 */
[----:B-1----:R-:W-:-:S06]  /*d480*/  UIMAD.WIDE UR4, UR21, 0x4, UR4 ;  /* 0x00000004150478a5 */ /* 0x002fcc000f8e0204 */
[----:B------:R-:W-:Y:S02]  /*d490*/  IMAD.U32 R2, RZ, RZ, UR4 ;  /* 0x00000004ff027e24 */ /* 0x000fe4000f8e00ff */
[----:B------:R-:W-:-:S05]  /*d4a0*/  IMAD.U32 R3, RZ, RZ, UR5 ;  /* 0x00000005ff037e24 */ /* 0x000fca000f8e00ff */
[----:B------:R-:W3:Y:S04]  /*d4b0*/  LDG.E R0, desc[UR6][R2.64] ;  /* 0x0000000602007981 */ /* 0x000ee8000c1e1900 */
[----:B------:R-:W4:Y:S01]  /*d4c0*/  LDG.E R4, desc[UR6][R2.64+0x4] ;  /* 0x0000040602047981 */ /* 0x000f22000c1e1900 */
[----:B---3--:R-:W-:Y:S02]  /*d4d0*/  R2UR UR5, R0 ;  /* 0x00000000000572ca */ /* 0x008fe400000e0000 */
[----:B----4-:R-:W-:-:S13]  /*d4e0*/  R2UR UR4, R4 ;  /* 0x00000000040472ca */ /* 0x010fda00000e0000 */
[----:B------:R-:W-:Y:S01]  /*d4f0*/  UIADD3 UR5, -UR5, UR4, URZ ;  /* 0x0000000405057290 */ /* 0x000fe2000fffe13f */
[----:B------:R-:W-:Y:S11]  /*d500*/  BRA `(.L_x_587) ;  /* 0x0000000000047947 */ /* 0x000ff60003800000 */
.L_x_588:
[----:B------:R-:W-:-:S05]  /*d510*/  ULDC UR5, c[0x0][0x8bc] ;  /* 0x00022f0000057ab9 */ /* 0x000fca0000000800 */
.L_x_587:
[----:B0-----:R-:W-:Y:S01]  /*d520*/  UIMAD UR4, UR10, 0x50, URZ ;  /* 0x000000500a0478a4 */ /* 0x001fe2000f8e023f */
[----:B------:R-:W-:Y:S02]  /*d530*/  IMAD.MOV.U32 R4, RZ, RZ, 0x1 ;  /* 0x00000001ff047424 */ /* 0x000fe400078e00ff */
[----:B------:R-:W-:Y:S01]  /*d540*/  IMAD.MOV.U32 R12, RZ, RZ, RZ ;  /* 0x000000ffff0c7224 */ /* 0x000fe200078e00ff */
[----:B------:R-:W-:Y:S01]  /*d550*/  UISETP.GE.AND UP0, UPT, UR4, UR5, UPT ;  /* 0x000000050400728c */ /* 0x000fe2000bf06270 */
[----:B------:R-:W-:-:S03]  /*d560*/  IMAD.MOV.U32 R13, RZ, RZ, 0x1 ;  /* 0x00000001ff0d7424 */ /* 0x000fc600078e00ff */
[----:B-1----:R-:W-:-:S06]  /*d570*/  USEL UR21, UR21, 0xffffffff, !UP0 ;  /* 0xffffffff15157887 */ /* 0x002fcc000c000000 */
[----:B------:R-:W-:-:S13]  /*d580*/  ISETP.LE.AND P0, PT, RZ, UR21, PT ;  /* 0x00000015ff007c0c */ /* 0x000fda000bf03270 */
[----:B------:R-:W-:Y:S05]  /*d590*/  @!P0 BRA `(.L_x_589) ;  /* 0x0000001c00948947 */ /* 0x000fea0003800000 */
[----:B------:R-:W-:Y:S01]  /*d5a0*/  ULDC.64 UR14, c[0x0][0x770] ;  /* 0x0001dc00000e7ab9 */ /* 0x000fe20000000a00 */
[----:B------:R-:W-:Y:S01]  /*d5b0*/  ULDC.64 UR8, c[0x0][0x770] ;  /* 0x0001dc0000087ab9 */ /* 0x000fe20000000a00 */
[----:B------:R-:W-:Y:S02]  /*d5c0*/  UISETP.NE.U32.AND UP1, UPT, UR14, URZ, UPT ;  /* 0x0000003f0e00728c */ /* 0x000fe4000bf25070 */
[----:B------:R-:W-:Y:S02]  /*d5d0*/  UIMAD.WIDE UR8, UR21, 0x4, UR8 ;  /* 0x00000004150878a5 */ /* 0x000fe4000f8e0208 */
[----:B------:R-:W-:Y:S01]  /*d5e0*/  UISETP.NE.AND.EX UP1, UPT, UR15, URZ, UPT, UP1 ;  /* 0x0000003f0f00728c */ /* 0x000fe2000bf25310 */
[----:B------:R-:W-:Y:S01]  /*d5f0*/  ULDC.64 UR16, c[0x0][0x208] ;  /* 0x0000820000107ab9 */ /* 0x000fe20000000a00 */
[----:B------:R-:W-:Y:S02]  /*d600*/  ULDC.64 UR6, c[0x0][0x778] ;  /* 0x0001de0000067ab9 */ /* 0x000fe40000000a00 */
[----:B------:R-:W-:Y:S01]  /*d610*/  IMAD.U32 R2, RZ, RZ, UR8 ;  /* 0x00000008ff027e24 */ /* 0x000fe2000f8e00ff */
[----:B------:R-:W-:Y:S01]  /*d620*/  ULDC.64 UR12, c[0x0][0x780] ;  /* 0x0001e000000c7ab9 */ /* 0x000fe20000000a00 */
[----:B------:R-:W-:Y:S01]  /*d630*/  PLOP3.LUT P1, PT, PT, PT, UP1, 0x80, 0x0 ;  /* 0x000000000000781c */ /* 0x000fe20003f2f018 */
[----:B------:R-:W-:Y:S01]  /*d640*/  IMAD.U32 R3, RZ, RZ, UR9 ;  /* 0x00000009ff037e24 */ /* 0x000fe2000f8e00ff */
[----:B------:R-:W-:-:S02]  /*d650*/  UISETP.NE.U32.AND UP0, UPT, UR6, URZ, UPT ;  /* 0x0000003f0600728c */ /* 0x000fc4000bf05070 */
[----:B------:R-:W-:Y:S02]  /*d660*/  UISETP.NE.U32.AND UP2, UPT, UR12, URZ, UPT ;  /* 0x0000003f0c00728c */ /* 0x000fe4000bf45070 */
[----:B------:R-:W-:Y:S02]  /*d670*/  UISETP.NE.AND.EX UP0, UPT, UR7, URZ, UPT, UP0 ;  /* 0x0000003f0700728c */ /* 0x000fe4000bf05300 */
[----:B------:R-:W-:-:S03]  /*d680*/  UISETP.NE.AND.EX UP2, UPT, UR13, URZ, UPT, UP2 ;  /* 0x0000003f0d00728c */ /* 0x000fc6000bf45320 */
[----:B------:R-:W-:Y:S02]  /*d690*/  ULDC.64 UR12, c[0x0][0x778] ;  /* 0x0001de00000c7ab9 */ /* 0x000fe40000000a00 */
[----:B------:R-:W3:Y:S01]  /*d6a0*/  @P1 LDG.E R7, desc[UR16][R2.64] ;  /* 0x0000001002071981 */ /* 0x000ee2000c1e1900 */
[----:B------:R-:W-:Y:S01]  /*d6b0*/  PLOP3.LUT P2, PT, PT, PT, UP0, 0x80, 0x0 ;  /* 0x000000000000781c */ /* 0x000fe20003f4f008 */
[----:B------:R-:W-:Y:S01]  /*d6c0*/  UIMAD.WIDE UR12, UR21, 0x4, UR12 ;  /* 0x00000004150c78a5 */ /* 0x000fe2000f8e020c */
[----:B------:R-:W-:Y:S01]  /*d6d0*/  PLOP3.LUT P3, PT, PT, PT, UP2, 0x80, 0x0 ;  /* 0x000000000000781c */ /* 0x000fe20003f6f028 */
[----:B------:R0:W4:Y:S02]  /*d6e0*/  @P1 LDG.E R0, desc[UR16][R2.64] ;  /* 0x0000001002001981 */ /* 0x000124000c1e1900 */
[----:B------:R-:W-:Y:S02]  /*d6f0*/  @UP2 ULDC.64 UR6, c[0x0][0x780] ;  /* 0x0001e00000062ab9 */ /* 0x000fe40000000a00 */
[----:B------:R-:W-:Y:S01]  /*d700*/  @UP2 UIMAD.WIDE UR6, UR21, 0x4, UR6 ;  /* 0x00000004150628a5 */ /* 0x000fe2000f8e0206 */
[----:B0-----:R-:W-:-:S02]  /*d710*/  IMAD.U32 R2, RZ, RZ, UR12 ;  /* 0x0000000cff027e24 */ /* 0x001fc4000f8e00ff */
[----:B------:R-:W-:-:S05]  /*d720*/  IMAD.U32 R3, RZ, RZ, UR13 ;  /* 0x0000000dff037e24 */ /* 0x000fca000f8e00ff */
[----:B------:R0:W5:Y:S02]  /*d730*/  @P2 LDG.E R5, desc[UR16][R2.64] ;  /* 0x0000001002052981 */ /* 0x000164000c1e1900 */
[----:B0-----:R-:W-:Y:S02]  /*d740*/  IMAD.U32 R2, RZ, RZ, UR6 ;  /* 0x00000006ff027e24 */ /* 0x001fe4000f8e00ff */
[----:B------:R-:W-:-:S05]  /*d750*/  IMAD.U32 R3, RZ, RZ, UR7 ;  /* 0x00000007ff037e24 */ /* 0x000fca000f8e00ff */
[----:B------:R-:W2:Y:S01]  /*d760*/  @P3 LDG.E R6, desc[UR16][R2.64] ;  /* 0x0000001002063981 */ /* 0x000ea2000c1e1900 */
[----:B------:R-:W-:Y:S01]  /*d770*/  ULDC.64 UR16, c[0x0][0x788] ;  /* 0x0001e20000107ab9 */ /* 0x000fe20000000a00 */
[----:B------:R-:W-:Y:S01]  /*d780*/  UMOV UR54, URZ ;  /* 0x0000003f00367c82 */ /* 0x000fe20008000000 */
[----:B------:R-:W-:Y:S01]  /*d790*/  ISETP.NE.U32.AND P0, PT, RZ, UR16, PT ;  /* 0x00000010ff007c0c */ /* 0x000fe2000bf05070 */
[----:B------:R-:W-:-:S03]  /*d7a0*/  UMOV UR11, URZ ;  /* 0x0000003f000b7c82 */ /* 0x000fc60008000000 */
[----:B------:R-:W-:Y:S02]  /*d7b0*/  ISETP.NE.AND.EX P0, PT, RZ, UR17, PT, P0 ;  /* 0x00000011ff007c0c */ /* 0x000fe4000bf05300 */
[----:B---3--:R-:W-:Y:S02]  /*d7c0*/  @P1 R2UR UR5, R7 ;  /* 0x00000000070512ca */ /* 0x008fe400000e0000 */
[----:B----4-:R-:W-:-:S11]  /*d7d0*/  @P1 R2UR UR54, R0 ;  /* 0x00000000003612ca */ /* 0x010fd600000e0000 */
[----:B------:R-:W-:-:S04]  /*d7e0*/  @UP1 ULEA UR5, UR21, UR5, 0x6 ;  /* 0x0000000515051291 */ /* 0x000fc8000f8e303f */
[----:B------:R-:W-:-:S04]  /*d7f0*/  @UP1 USHF.R.S32.HI UR6, URZ, 0x1f, UR5 ;  /* 0x0000001f3f061899 */ /* 0x000fc80008011405 */
[----:B------:R-:W-:Y:S01]  /*d800*/  @UP1 ULEA.HI UR6, UR6, UR5, URZ, 0x6 ;  /* 0x0000000506061291 */ /* 0x000fe2000f8f303f */
[----:B-----5:R-:W-:Y:S02]  /*d810*/  @P2 R2UR UR11, R5 ;  /* 0x00000000050b22ca */ /* 0x020fe400000e0000 */
[----:B------:R-:W-:Y:S01]  /*d820*/  ULDC UR5, c[0x0][0x280] ;  /* 0x0000a00000057ab9 */ /* 0x000fe20000000800 */
[----:B------:R-:W-:-:S04]  /*d830*/  @UP1 ULOP3.LUT UR7, UR6, 0xffffffc0, URZ, 0xc0, !UPT ;  /* 0xffffffc006071892 */ /* 0x000fc8000f8ec03f */
[----:B------:R-:W-:Y:S01]  /*d840*/  @UP1 USHF.R.S32.HI UR16, URZ, 0x1f, UR7 ;  /* 0x0000001f3f101899 */ /* 0x000fe20008011407 */
[----:B--2---:R-:W-:Y:S01]  /*d850*/  @P3 R2UR UR5, R6 ;  /* 0x00000000060532ca */ /* 0x004fe200000e0000 */
[----:B------:R-:W-:-:S14]  /*d860*/  @P3 BRA `(.L_x_590) ;  /* 0x0000000000243947 */ /* 0x000fdc0003800000 */
[----:B------:R-:W-:Y:S05]  /*d870*/  @!P1 BRA `(.L_x_590) ;  /* 0x0000000000209947 */ /* 0x000fea0003800000 */
[----:B------:R-:W-:Y:S01]  /*d880*/  IMAD.U32 R2, RZ, RZ, UR8 ;  /* 0x00000008ff027e24 */ /* 0x000fe2000f8e00ff */
[----:B------:R-:W-:Y:S01]  /*d890*/  ULDC.64 UR18, c[0x0][0x208] ;  /* 0x0000820000127ab9 */ /* 0x000fe20000000a00 */
[----:B------:R-:W-:-:S05]  /*d8a0*/  IMAD.U32 R3, RZ, RZ, UR9 ;  /* 0x00000009ff037e24 */ /* 0x000fca000f8e00ff */
[----:B------:R-:W2:Y:S04]  /*d8b0*/  LDG.E R0, desc[UR18][R2.64] ;  /* 0x0000001202007981 */ /* 0x000ea8000c1e1900 */
[----:B------:R-:W3:Y:S01]  /*d8c0*/  LDG.E R5, desc[UR18][R2.64+0x4] ;  /* 0x0000041202057981 */ /* 0x000ee2000c1e1900 */
[----:B--2---:R-:W-:Y:S02]  /*d8d0*/  R2UR UR6, R0 ;  /* 0x00000000000672ca */ /* 0x004fe400000e0000 */
[----:B---3--:R-:W-:-:S13]  /*d8e0*/  R2UR UR5, R5 ;  /* 0x00000000050572ca */ /* 0x008fda00000e0000 */
[----:B------:R-:W-:-:S12]  /*d8f0*/  UIADD3 UR5, -UR6, UR5, URZ ;  /* 0x0000000506057290 */ /* 0x000fd8000fffe13f */
.L_x_590:
[----:B------:R-:W-:Y:S01]  /*d900*/  UMOV UR38, URZ ;  /* 0x0000003f00267c82 */ /* 0x000fe20008000000 */
[----:B------:R-:W-:Y:S01]  /*d910*/  UMOV UR39, URZ ;  /* 0x0000003f00277c82 */ /* 0x000fe20008000000 */
[----:B------:R-:W-:Y:S01]  /*d920*/  ULDC UR6, c[0x0][0x290] ;  /* 0x0000a40000067ab9 */ /* 0x000fe20000000800 */
[----:B------:R-:W-:Y:S01]  /*d930*/  @UP1 UMOV UR38, UR7 ;  /* 0x0000000700261c82 */ /* 0x000fe20008000000 */
[----:B------:R-:W-:Y:S01]  /*d940*/  @UP1 UMOV UR39, UR16 ;  /* 0x0000001000271c82 */ /* 0x000fe20008000000 */
[----:B------:R-:W-:Y:S05]  /*d950*/  @!P0 BRA `(.L_x_591) ;  /* 0x0000000000208947 */ /* 0x000fea0003800000 */
[----:B------:R-:W-:Y:S01]  /*d960*/  ULDC.64 UR6, c[0x0][0x788] ;  /* 0x0001e20000067ab9 */ /* 0x000fe20000000a00 */
[----:B------:R-:W-:Y:S01]  /*d970*/  ULDC.64 UR8, c[0x0][0x208] ;  /* 0x0000820000087ab9 */ /* 0x000fe20000000a00 */
[----:B------:R-:W-:-:S06]  /*d980*/  UIMAD.WIDE UR6, UR21, 0x4, UR6 ;  /* 0x00000004150678a5 */ /* 0x000fcc000f8e0206 */
[----:B------:R-:W-:Y:S02]  /*d990*/  IMAD.U32 R2, RZ, RZ, UR6 ;  /* 0x00000006ff027e24 */ /* 0x000fe4000f8e00ff */
[----:B------:R-:W-:-:S05]  /*d9a0*/  IMAD.U32 R3, RZ, RZ, UR7 ;  /* 0x00000007ff037e24 */ /* 0x000fca000f8e00ff */
[----:B------:R-:W2:Y:S02]  /*d9b0*/  LDG.E R2, desc[UR8][R2.64] ;  /* 0x0000000802027981 */ /* 0x000ea4000c1e1900 */
[----:B--2---:R-:W-:Y:S01]  /*d9c0*/  R2UR UR6, R2 ;  /* 0x00000000020672ca */ /* 0x004fe200000e0000 */
[----:B------:R-:W-:-:S14]  /*d9d0*/  BRA `(.L_x_592) ;  /* 0x0000000000247947 */ /* 0x000fdc0003800000 */
.L_x_591:
        /* <DEDUP_REMOVED lines=9> */
.L_x_592:
[----:B------:R-:W-:Y:S01]  /*da70*/  UIADD3 UR7, -UR6, UR5, UR4 ;  /* 0x0000000506077290 */ /* 0x000fe2000fffe104 */
[----:B------:R-:W-:Y:S01]  /*da80*/  ISETP.LE.AND P0, PT, RZ, UR10, PT ;  /* 0x0000000aff007c0c */ /* 0x000fe2000bf03270 */
[----:B------:R-:W-:Y:S02]  /*da90*/  ULDC UR8, c[0x0][0x74c] ;  /* 0x0001d30000087ab9 */ /* 0x000fe40000000800 */
[----:B------:R-:W-:Y:S02]  /*daa0*/  UIADD3 UR8, UR7, -UR8, URZ ;  /* 0x8000000807087290 */ /* 0x000fe4000fffe03f */
[----:B------:R-:W-:Y:S02]  /*dab0*/  UIADD3 UR7, UR5, 0x3f, URZ ;  /* 0x0000003f05077890 */ /* 0x000fe4000fffe03f */
        /* <DEDUP_REMOVED lines=9> */
[----:B------:R-:W-:Y:S07]  /*db50*/  @!P0 BRA `(.L_x_593) ;  /* 0x00000000001c8947 */ /* 0x000fee0003800000 */
[----:B------:R-:W-:Y:S01]  /*db60*/  UIADD3 UR5, UR4, 0x8f, UR5 ;  /* 0x0000008f04057890 */ /* 0x000fe2000fffe005 */
[----:B------:R-:W-:-:S03]  /*db70*/  ULDC UR7, c[0x0][0x748] ;  /* 0x0001d20000077ab9 */ /* 0x000fc60000000800 */
[----:B------:R-:W-:-:S04]  /*db80*/  UIADD3 UR5, UR5, UR7, -UR6 ;  /* 0x0000000705057290 */ /* 0x000fc8000fffe806 */
[----:B------:R-:W-:-:S04]  /*db90*/  USHF.R.S32.HI UR6, URZ, 0x1f, UR5 ;  /* 0x0000001f3f067899 */ /* 0x000fc80008011405 */
[----:B------:R-:W-:-:S04]  /*dba0*/  ULEA.HI UR6, UR6, UR5, URZ, 0x6 ;  /* 0x0000000506067291 */ /* 0x000fc8000f8f303f */
[----:B------:R-:W-:-:S06]  /*dbb0*/  USHF.R.S32.HI UR6, URZ, 0x6, UR6 ;  /* 0x000000063f067899 */ /* 0x000fcc0008011406 */
[----:B------:R-:W-:-:S07]  /*dbc0*/  VIMNMX R10, R10, UR6, PT ;  /* 0x000000060a0a7c48 */ /* 0x000fce000bfe0100 */
.L_x_593:
[----:B------:R-:W-:Y:S01]  /*dbd0*/  ISETP.GT.AND P0, PT, R10, UR9, PT ;  /* 0x000000090a007c0c */ /* 0x000fe2000bf04270 */
[----:B------:R-:W-:Y:S02]  /*dbe0*/  IMAD.MOV.U32 R12, RZ, RZ, RZ ;  /* 0x000000ffff0c7224 */ /* 0x000fe400078e00ff */
[----:B------:R-:W-:-:S10]  /*dbf0*/  IMAD.MOV.U32 R13, RZ, RZ, 0x1 ;  /* 0x00000001ff0d7424 */ /* 0x000fd400078e00ff */
[----:B------:R-:W-:Y:S05]  /*dc00*/  @!P0 BRA `(.L_x_589) ;  /* 0x0000001400f88947 */ /* 0x000fea0003800000 */
[----:B------:R-:W-:Y:S01]  /*dc10*/  ULDC UR5, c[0x0][0x2e8] ;  /* 0x0000ba0000057ab9 */ /* 0x000fe20000000800 */
[----:B------:R-:W-:Y:S01]  /*dc20*/  ELECT P0, URZ, PT ;  /* 0x00000000003f782f */ /* 0x000fe20003800000 */
[----:B------:R-:W-:Y:S01]  /*dc30*/  IMAD.U32 R0, RZ, RZ, UR9 ;  /* 0x00000009ff007e24 */ /* 0x000fe2000f8e00ff */
[----:B------:R-:W-:Y:S01]  /*dc40*/  UISETP.NE.AND UP2, UPT, UR5, 0x1, UPT ;  /* 0x000000010500788c */ /* 0x000fe2000bf45270 */
[----:B------:R-:W-:Y:S01]  /*dc50*/  IMAD.MOV.U32 R12, RZ, RZ, RZ ;  /* 0x000000ffff0c7224 */ /* 0x000fe200078e00ff */
[----:B------:R-:W-:Y:S01]  /*dc60*/  UISETP.NE.U32.AND UP1, UPT, UR14, URZ, UPT ;  /* 0x0000003f0e00728c */ /* 0x000fe2000bf25070 */
[----:B------:R-:W-:Y:S01]  /*dc70*/  IMAD.MOV.U32 R13, RZ, RZ, 0x1 ;  /* 0x00000001ff0d7424 */ /* 0x000fe200078e00ff */
[----:B------:R-:W-:Y:S02]  /*dc80*/  USHF.R.S32.HI UR47, URZ, 0x1f, UR21 ;  /* 0x0000001f3f2f7899 */ /* 0x000fe40008011415 */
[----:B------:R-:W-:Y:S02]  /*dc90*/  UISETP.NE.AND.EX UP1, UPT, UR15, URZ, UPT, UP1 ;  /* 0x0000003f0f00728c */ /* 0x000fe4000bf25310 */
[----:B------:R-:W-:Y:S01]  /*dca0*/  UIADD3 UR11, UR4, UR11, URZ ;  /* 0x0000000b040b7290 */ /* 0x000fe2000fffe03f */
[----:B------:R-:W-:-:S02]  /*dcb0*/  UMOV UR12, UR20 ;  /* 0x00000014000c7c82 */ /* 0x000fc40008000000 */
[----:B------:R-:W-:Y:S01]  /*dcc0*/  @UP2 ULDC UR6, c[0x0][0x2ec] ;  /* 0x0000bb0000062ab9 */ /* 0x000fe20000000800 */
[----:B------:R-:W-:Y:S01]  /*dcd0*/  @UP2 ULDC UR4, c[0x0][0x2f0] ;  /* 0x0000bc0000042ab9 */ /* 0x000fe20000000800 */
[----:B------:R-:W-:Y:S02]  /*dce0*/  UIMAD.WIDE.U32 UR6, UR20, UR6, URZ ;  /* 0x00000006140672a5 */ /* 0x000fe4000f8e003f */
[----:B------:R-:W-:Y:S02]  /*dcf0*/  USEL UR13, UR21, URZ, !UP0 ;  /* 0x0000003f150d7287 */ /* 0x000fe4000c000000 */
[----:B------:R-:W-:Y:S02]  /*dd00*/  USEL UR47, UR47, URZ, !UP1 ;  /* 0x0000003f2f2f7287 */ /* 0x000fe4000c800000 */
[----:B------:R-:W-:Y:S02]  /*dd10*/  USEL UR21, UR21, URZ, !UP1 ;  /* 0x0000003f15157287 */ /* 0x000fe4000c800000 */
[----:B------:R-:W-:Y:S01]  /*dd20*/  @UP2 USHF.R.U32.HI UR12, URZ, UR4, UR7 ;  /* 0x000000043f0c2299 */ /* 0x000fe20008011607 */
[----:B------:R-:W-:Y:S11]  /*dd30*/  @!P0 BRA `(.L_x_589) ;  /* 0x0000001400ac8947 */ /* 0x000ff60003800000 */
[----:B------:R-:W0:Y:S01]  /*dd40*/  S2R R3, SR_CgaCtaId ;  /* 0x0000000000037919 */ /* 0x000e220000008800 */
[----:B------:R-:W-:Y:S02]  /*dd50*/  MOV R6, 0x400 ;  /* 0x0000040000067802 */ /* 0x000fe40000000f00 */
[----:B------:R-:W-:Y:S01]  /*dd60*/  ISETP.NE.AND P0, PT, R11, RZ, PT ;  /* 0x000000ff0b00720c */ /* 0x000fe20003f05270 */
[----:B------:R-:W1:Y:S01]  /*dd70*/  S2R R17, SR_CTAID.Y ;  /* 0x0000000000117919 */ /* 0x000e620000002600 */
[----:B0-----:R-:W-:Y:S01]  /*dd80*/  LEA R6, R3, R6, 0x18 ;  /* 0x0000000603067211 */ /* 0x001fe200078ec0ff */
[----:B------:R-:W-:-:S05]  /*dd90*/  IMAD.MOV.U32 R3, RZ, RZ, 0x1 ;  /* 0x00000001ff037424 */ /* 0x000fca00078e00ff */
[----:B------:R-:W-:-:S04]  /*dda0*/  SHF.L.U32 R3, R3, 0x1f, RZ ;  /* 0x0000001f03037819 */ /* 0x000fc800000006ff */
[----:B------:R-:W0:Y:S02]  /*ddb0*/  SYNCS.PHASECHK.TRANS64.TRYWAIT P1, [R6+URZ+0x31620], R3 ;  /* 0x03162003060075a7 */ /* 0x000e24000802017f */
[----:B01----:R-:W-:Y:S05]  /*ddc0*/  @!P1 BRA `(.L_x_594) ;  /* 0x0000001800549947 */ /* 0x003fea0003800000 */
.L_x_609:
[----:B------:R-:W-:Y:S01]  /*ddd0*/  SHF.R.S32.HI R17, RZ, 0x1f, R17 ;  /* 0x0000001fff117819 */ /* 0x000fe20000011411 */
[----:B------:R-:W-:Y:S01]  /*dde0*/  IMAD.MOV.U32 R4, RZ, RZ, 0x1 ;  /* 0x00000001ff047424 */ /* 0x000fe200078e00ff */
[----:B------:R-:W-:Y:S06]  /*ddf0*/  @P0 BRA `(.L_x_595) ;  /* 0x0000000000140947 */ /* 0x000fec0003800000 */
[----:B------:R-:W-:Y:S01]  /*de00*/  LOP3.LUT P1, RZ, R21, 0x1f, RZ, 0xc0, !PT ;  /* 0x0000001f15ff7812 */ /* 0x000fe2000782c0ff */
[----:B0-----:R-:W-:-:S04]  /*de10*/  IMAD.MOV.U32 R3, RZ, RZ, 0x8100 ;  /* 0x00008100ff037424 */ /* 0x001fc800078e00ff */
[----:B------:R1:W-:Y:S08]  /*de20*/  SYNCS.ARRIVE.TRANS64 RZ, [R6+URZ+0x31610], R3 ;  /* 0x0316100306ff79a7 */ /* 0x0003f0000800003f */
[----:B------:R-:W-:Y:S05]  /*de30*/  @!P1 BRA `(.L_x_595) ;  /* 0x0000000000049947 */ /* 0x000fea0003800000 */
[----:B------:R-:W-:Y:S01]  /*de40*/  BPT.TRAP 0x1 ;  /* 0x000000040000795c */ /* 0x000fe20000300000 */
.L_x_595:
[----:B------:R-:W2:Y:S01]  /*de50*/  LDC.64 R8, c[0x0][0x198] ;  /* 0x00006600ff087b82 */ /* 0x000ea20000000a00 */
[----:B------:R-:W-:Y:S01]  /*de60*/  R2UR UR9, R17 ;  /* 0x00000000110972ca */ /* 0x000fe200000e0000 */
[----:B------:R-:W-:Y:S01]  /*de70*/  ULDC.64 UR30, c[0x0][0x718] ;  /* 0x0001c600001e7ab9 */ /* 0x000fe20000000a00 */
[----:B------:R-:W-:Y:S01]  /*de80*/  R2UR UR46, R0 ;  /* 0x00000000002e72ca */ /* 0x000fe200000e0000 */
[----:B------:R-:W-:Y:S01]  /*de90*/  UIMAD.WIDE.U32 UR52, UR20, UR30, UR38 ;  /* 0x0000001e143472a5 */ /* 0x000fe2000f8e0026 */
[----:B------:R-:W-:Y:S01]  /*dea0*/  R2UR UR8, R6 ;  /* 0x00000000060872ca */ /* 0x000fe200000e0000 */
[----:B------:R-:W-:Y:S01]  /*deb0*/  ULDC.64 UR14, c[0x0][0x720] ;  /* 0x0001c800000e7ab9 */ /* 0x000fe20000000a00 */
[----:B------:R-:W-:Y:S01]  /*dec0*/  UMOV UR56, 0x0 ;  /* 0x0000000000387882 */ /* 0x000fe20000000000 */
[----:B------:R-:W-:Y:S01]  /*ded0*/  UIMAD UR10, UR47, UR14, URZ ;  /* 0x0000000e2f0a72a4 */ /* 0x000fe2000f8e023f */
[----:B01----:R-:W-:Y:S01]  /*dee0*/  IMAD.MOV.U32 R3, RZ, RZ, 0x14000 ;  /* 0x00014000ff037424 */ /* 0x003fe200078e00ff */
[----:B------:R-:W-:Y:S01]  /*def0*/  UMOV UR57, 0x14f00000 ;  /* 0x14f0000000397882 */ /* 0x000fe20000000000 */
[----:B------:R-:W-:Y:S01]  /*df00*/  UMOV UR18, URZ ;  /* 0x0000003f00127c82 */ /* 0x000fe20008000000 */
[----:B------:R-:W-:Y:S01]  /*df10*/  UIMAD UR15, UR21, UR15, UR10 ;  /* 0x0000000f150f72a4 */ /* 0x000fe2000f8e020a */
[----:B------:R-:W-:Y:S01]  /*df20*/  VIADD R10, R10, 0xffffffff ;  /* 0xffffffff0a0a7836 */ /* 0x000fe20000000000 */
[----:B------:R-:W-:Y:S01]  /*df30*/  UIMAD UR9, UR9, UR30, URZ ;  /* 0x0000001e090972a4 */ /* 0x000fe2000f8e023f */
[----:B------:R-:W-:Y:S01]  /*df40*/  IMAD.MOV.U32 R12, RZ, RZ, 0x1 ;  /* 0x00000001ff0c7424 */ /* 0x000fe200078e00ff */
[----:B------:R-:W-:Y:S01]  /*df50*/  USHF.L.U32 UR46, UR46, 0x6, URZ ;  /* 0x000000062e2e7899 */ /* 0x000fe2000800063f */
[----:B------:R-:W-:Y:S01]  /*df60*/  IMAD.MOV.U32 R13, RZ, RZ, 0x1 ;  /* 0x00000001ff0d7424 */ /* 0x000fe200078e00ff */
[----:B------:R-:W-:-:S02]  /*df70*/  UIMAD UR31, UR20, UR31, UR9 ;  /* 0x0000001f141f72a4 */ /* 0x000fc4000f8e0209 */
[----:B------:R-:W-:Y:S02]  /*df80*/  UIADD3 UR16, UR8, 0x14100, URZ ;  /* 0x0001410008107890 */ /* 0x000fe4000fffe03f */
[----:B------:R-:W-:Y:S01]  /*df90*/  UIADD3 UR53, UR53, UR31, URZ ;  /* 0x0000001f35357290 */ /* 0x000fe2000fffe03f */
[----:B--2---:R-:W-:Y:S01]  /*dfa0*/  IMAD.MOV.U32 R5, RZ, RZ, R8 ;  /* 0x000000ffff057224 */ /* 0x004fe200078e0008 */
[----:B------:R-:W-:Y:S01]  /*dfb0*/  UIADD3 UR17, UR8, 0x31610, URZ ;  /* 0x0003161008117890 */ /* 0x000fe2000fffe03f */
[----:B------:R-:W-:Y:S01]  /*dfc0*/  IMAD.MOV.U32 R7, RZ, RZ, R9 ;  /* 0x000000ffff077224 */ /* 0x000fe200078e0009 */
[----:B------:R-:W-:Y:S02]  /*dfd0*/  UIADD3 UR19, UR46, UR54, URZ ;  /* 0x000000362e137290 */ /* 0x000fe4000fffe03f */
[C---:B------:R-:W-:Y:S01]  /*dfe0*/  IADD3 R2, P1, R5.reuse, 0xf0, RZ ;  /* 0x000000f005027810 */ /* 0x040fe20007f3e0ff */
[----:B------:R-:W-:Y:S02]  /*dff0*/  UIADD3 UR40, UR8, 0x16100, URZ ;  /* 0x0001610008287890 */ /* 0x000fe4000fffe03f */
[----:B------:R-:W-:Y:S01]  /*e000*/  UIMAD.WIDE.U32 UR52, UR21, UR14, UR52 ;  /* 0x0000000e153472a5 */ /* 0x000fe2000f8e0034 */
[----:B------:R-:W-:Y:S01]  /*e010*/  R2UR UR50, R2 ;  /* 0x00000000023272ca */ /* 0x000fe200000e0000 */
[----:B------:R-:W-:Y:S01]  /*e020*/  USHF.R.S32.HI UR9, URZ, 0x1f, UR46 ;  /* 0x0000001f3f097899 */ /* 0x000fe2000801142e */
[----:B------:R-:W-:Y:S01]  /*e030*/  IADD3 R2, P2, R5, 0x2f0, RZ ;  /* 0x000002f005027810 */ /* 0x000fe20007f5e0ff */
[----:B------:R-:W-:Y:S01]  /*e040*/  UIADD3 UR10, UP0, UR46, UR52, URZ ;  /* 0x000000342e0a7290 */ /* 0x000fe2000ff1e03f */
[----:B------:R-:W-:-:S02]  /*e050*/  UMOV UR42, 0x40 ;  /* 0x00000040002a7882 */ /* 0x000fc40000000000 */
        /* <DEDUP_REMOVED lines=8> */
[----:B------:R-:W-:Y:S01]  /*e0e0*/  ULDC.64 UR22, c[0x0][0x700] ;  /* 0x0001c00000167ab9 */ /* 0x000fe20000000a00 */
[----:B------:R-:W-:Y:S01]  /*e0f0*/  UIADD3.X UR9, UR9, UR53, UR15, UP0, !UPT ;  /* 0x0000003509097290 */ /* 0x000fe200087fe40f */
[----:B------:R-:W-:Y:S01]  /*e100*/  ISETP.GE.AND P1, PT, R0, R10, PT ;  /* 0x0000000a0000720c */ /* 0x000fe20003f26270 */
[----:B------:R-:W-:Y:S01]  /*e110*/  UIADD3 UR24, UR8, 0x18100, URZ ;  /* 0x0001810008187890 */ /* 0x000fe2000fffe03f */
[----:B------:R-:W-:Y:S01]  /*e120*/  R2UR UR51, R2 ;  /* 0x00000000023372ca */ /* 0x000fe200000e0000 */
[----:B------:R-:W-:Y:S01]  /*e130*/  UIADD3 UR32, UR8, 0x1a100, URZ ;  /* 0x0001a10008207890 */ /* 0x000fe2000fffe03f */
[----:B------:R-:W-:Y:S01]  /*e140*/  IMAD.X R2, RZ, RZ, R7, P2 ;  /* 0x000000ffff027224 */ /* 0x000fe200010e0607 */
[----:B------:R-:W-:Y:S01]  /*e150*/  UIADD3 UR48, UR8, 0x2c100, URZ ;  /* 0x0002c10008307890 */ /* 0x000fe2000fffe03f */
[----:B------:R-:W-:Y:S01]  /*e160*/  UMOV UR26, 0x80 ;  /* 0x00000080001a7882 */ /* 0x000fe20000000000 */
[----:B------:R-:W-:Y:S01]  /*e170*/  UMOV UR28, UR20 ;  /* 0x00000014001c7c82 */ /* 0x000fe20008000000 */
[----:B------:R-:W-:Y:S01]  /*e180*/  UMOV UR29, UR21 ;  /* 0x00000015001d7c82 */ /* 0x000fe20008000000 */
[----:B------:R-:W-:Y:S01]  /*e190*/  UMOV UR25, UR17 ;  /* 0x0000001100197c82 */ /* 0x000fe20008000000 */
[----:B------:R-:W-:Y:S01]  /*e1a0*/  UMOV UR27, UR19 ;  /* 0x00000013001b7c82 */ /* 0x000fe20008000000 */
[----:B------:R-:W-:Y:S01]  /*e1b0*/  R2UR UR5, R2 ;  /* 0x00000000020572ca */ /* 0x000fe200000e0000 */
[----:B------:R-:W-:Y:S01]  /*e1c0*/  UMOV UR34, 0xc0 ;  /* 0x000000c000227882 */ /* 0x000fe20000000000 */
[----:B------:R-:W-:-:S02]  /*e1d0*/  UMOV UR36, UR20 ;  /* 0x0000001400247c82 */ /* 0x000fc40008000000 */
[----:B------:R0:W-:Y:S01]  /*e1e0*/  UTMALDG.4D [UR16], [UR50], desc[UR56] ;  /* 0x00003810320075b4 */ /* 0x0001e20008019000 */
[----:B------:R-:W-:Y:S01]  /*e1f0*/  UMOV UR37, UR21 ;  /* 0x0000001500257c82 */ /* 0x000fe20008000000 */
[----:B------:R-:W-:Y:S01]  /*e200*/  UMOV UR33, UR17 ;  /* 0x0000001100217c82 */ /* 0x000fe20008000000 */
[----:B------:R-:W-:Y:S01]  /*e210*/  UMOV UR35, UR19 ;  /* 0x0000001300237c82 */ /* 0x000fe20008000000 */
[----:B------:R-:W-:Y:S01]  /*e220*/  UMOV UR49, UR17 ;  /* 0x0000001100317c82 */ /* 0x000fe20008000000 */
[----:B------:R-:W-:Y:S01]  /*e230*/  IMAD.X R2, RZ, RZ, R7, P3 ;  /* 0x000000ffff027224 */ /* 0x000fe200018e0607 */
[----:B------:R-:W-:Y:S01]  /*e240*/  UMOV UR58, 0x80 ;  /* 0x00000080003a7882 */ /* 0x000fe20000000000 */
[----:B------:R-:W-:Y:S01]  /*e250*/  UMOV UR59, UR11 ;  /* 0x0000000b003b7c82 */ /* 0x000fe20008000000 */
[----:B------:R1:W-:Y:S01]  /*e260*/  UTMALDG.4D [UR40], [UR50], desc[UR56] ;  /* 0x00003828320075b4 */ /* 0x0003e20008019000 */
[----:B------:R-:W-:Y:S01]  /*e270*/  UMOV UR60, UR12 ;  /* 0x0000000c003c7c82 */ /* 0x000fe20008000000 */
[----:B------:R-:W-:Y:S01]  /*e280*/  R2UR UR7, R2 ;  /* 0x00000000020772ca */ /* 0x000fe200000e0000 */
[----:B------:R-:W-:Y:S01]  /*e290*/  UMOV UR61, UR13 ;  /* 0x0000000d003d7c82 */ /* 0x000fe20008000000 */
[----:B------:R-:W-:Y:S01]  /*e2a0*/  UMOV UR52, UR12 ;  /* 0x0000000c00347c82 */ /* 0x000fe20008000000 */
[----:B------:R-:W-:Y:S01]  /*e2b0*/  UMOV UR53, UR13 ;  /* 0x0000000d00357c82 */ /* 0x000fe20008000000 */
[----:B------:R2:W-:Y:S01]  /*e2c0*/  UTMALDG.4D [UR24], [UR50], desc[UR56] ;  /* 0x00003818320075b4 */ /* 0x0005e20008019000 */
[----:B------:R3:W-:Y:S01]  /*e2d0*/  UTMALDG.4D [UR32], [UR50], desc[UR56] ;  /* 0x00003820320075b4 */ /* 0x0007e20008019000 */
[----:B0-----:R-:W-:Y:S01]  /*e2e0*/  UMOV UR16, 0x0 ;  /* 0x0000000000107882 */ /* 0x001fe20000000000 */
[----:B------:R-:W-:Y:S01]  /*e2f0*/  UMOV UR17, 0x10000000 ;  /* 0x1000000000117882 */ /* 0x000fe20000000000 */
[----:B-1----:R-:W-:Y:S01]  /*e300*/  ULEA UR40, UP0, UR10, UR22, 0x2 ;  /* 0x000000160a287291 */ /* 0x002fe2000f80103f */
[----:B------:R-:W-:Y:S01]  /*e310*/  UMOV UR43, UR11 ;  /* 0x0000000b002b7c82 */ /* 0x000fe20008000000 */
[----:B------:R-:W-:-:S02]  /*e320*/  UMOV UR44, UR12 ;  /* 0x0000000c002c7c82 */ /* 0x000fc40008000000 */
[----:B------:R-:W-:Y:S01]  /*e330*/  ULEA.HI.X UR41, UR10, UR23, UR9, 0x2, UP0 ;  /* 0x000000170a297291 */ /* 0x000fe200080f1409 */
[----:B------:R-:W-:Y:S02]  /*e340*/  UMOV UR45, UR13 ;  /* 0x0000000d002d7c82 */ /* 0x000fe40008000000 */
[----:B------:R-:W-:Y:S01]  /*e350*/  UMOV UR9, 0x10 ;  /* 0x0000001000097882 */ /* 0x000fe20000000000 */
[----:B--2---:R-:W-:Y:S01]  /*e360*/  UIADD3 UR24, UR8, 0x2800, URZ ;  /* 0x0000280008187890 */ /* 0x004fe2000fffe03f */
[----:B------:R-:W-:Y:S01]  /*e370*/  UMOV UR10, UR18 ;  /* 0x00000012000a7c82 */ /* 0x000fe20008000000 */
[----:B------:R-:W-:Y:S01]  /*e380*/  UMOV UR26, 0x40 ;  /* 0x00000040001a7882 */ /* 0x000fe20000000000 */
[----:B------:R-:W-:Y:S02]  /*e390*/  UMOV UR27, UR11 ;  /* 0x0000000b001b7c82 */ /* 0x000fe40008000000 */
[----:B------:R0:W-:Y:S01]  /*e3a0*/  UBLKCP.S.G [UR48], [UR40], UR9 ;  /* 0x00000030280073ba */ /* 0x0001e20008000209 */
[----:B------:R1:W-:Y:S01]  /*e3b0*/  SYNCS.ARRIVE.TRANS64 RZ, [R6+URZ+0x31600], R3 ;  /* 0x0316000306ff79a7 */ /* 0x0003e2000800003f */
[----:B------:R-:W-:Y:S01]  /*e3c0*/  UMOV UR28, UR12 ;  /* 0x0000000c001c7c82 */ /* 0x000fe20008000000 */
[----:B---3--:R-:W-:Y:S01]  /*e3d0*/  UIADD3 UR56, UR8, 0x5000, URZ ;  /* 0x0000500008387890 */ /* 0x008fe2000fffe03f */
[----:B------:R-:W-:Y:S01]  /*e3e0*/  UMOV UR29, UR13 ;  /* 0x0000000d001d7c82 */ /* 0x000fe20008000000 */
[----:B------:R-:W-:Y:S01]  /*e3f0*/  UIADD3 UR32, UR8, 0xc800, URZ ;  /* 0x0000c80008207890 */ /* 0x000fe2000fffe03f */
[----:B------:R-:W-:Y:S01]  /*e400*/  UMOV UR50, 0xc0 ;  /* 0x000000c000327882 */ /* 0x000fe20000000000 */
[----:B------:R-:W-:Y:S01]  /*e410*/  UMOV UR51, UR11 ;  /* 0x0000000b00337c82 */ /* 0x000fe20008000000 */
[----:B------:R-:W-:Y:S01]  /*e420*/  UMOV UR42, UR18 ;  /* 0x00000012002a7c82 */ /* 0x000fe20008000000 */
[----:B------:R-:W-:Y:S01]  /*e430*/  UMOV UR34, 0x40 ;  /* 0x0000004000227882 */ /* 0x000fe20000000000 */
[----:B------:R-:W-:Y:S01]  /*e440*/  UMOV UR35, UR11 ;  /* 0x0000000b00237c82 */ /* 0x000fe20008000000 */
[----:B------:R-:W-:Y:S01]  /*e450*/  UMOV UR36, UR12 ;  /* 0x0000000c00247c82 */ /* 0x000fe20008000000 */
[----:B------:R-:W-:Y:S01]  /*e460*/  UMOV UR37, UR13 ;  /* 0x0000000d00257c82 */ /* 0x000fe20008000000 */
[----:B0-----:R-:W-:-:S02]  /*e470*/  UIADD3 UR9, UR8, 0x31600, URZ ;  /* 0x0003160008097890 */ /* 0x001fc4000fffe03f */
[----:B------:R-:W-:Y:S02]  /*e480*/  UIADD3 UR48, UR8, 0x7800, URZ ;  /* 0x0000780008307890 */ /* 0x000fe4000fffe03f */
[----:B------:R-:W-:-:S03]  /*e490*/  UIADD3 UR40, UR8, 0xa000, URZ ;  /* 0x0000a00008287890 */ /* 0x000fc6000fffe03f */
[----:B------:R-:W-:Y:S01]  /*e4a0*/  UMOV UR25, UR9 ;  /* 0x0000000900197c82 */ /* 0x000fe20008000000 */
[----:B------:R-:W-:Y:S01]  /*e4b0*/  UMOV UR57, UR9 ;  /* 0x0000000900397c82 */ /* 0x000fe20008000000 */
[----:B------:R0:W-:Y:S01]  /*e4c0*/  UTMALDG.4D [UR8], [UR4], desc[UR16] ;  /* 0x00001008040075b4 */ /* 0x0001e20008019000 */
[----:B------:R-:W-:Y:S01]  /*e4d0*/  UMOV UR49, UR9 ;  /* 0x0000000900317c82 */ /* 0x000fe20008000000 */
[----:B------:R-:W-:Y:S01]  /*e4e0*/  UMOV UR41, UR9 ;  /* 0x0000000900297c82 */ /* 0x000fe20008000000 */
[----:B------:R-:W-:Y:S01]  /*e4f0*/  UMOV UR33, UR9 ;  /* 0x0000000900217c82 */ /* 0x000fe20008000000 */
[----:B------:R2:W-:Y:S01]  /*e500*/  UTMALDG.4D [UR24], [UR4], desc[UR16] ;  /* 0x00001018040075b4 */ /* 0x0005e20008019000 */
[----:B------:R1:W-:Y:S01]  /*e510*/  UTMALDG.4D [UR56], [UR4], desc[UR16] ;  /* 0x00001038040075b4 */ /* 0x0003e20008019000 */
[----:B------:R1:W-:Y:S01]  /*e520*/  UTMALDG.4D [UR48], [UR4], desc[UR16] ;  /* 0x00001030040075b4 */ /* 0x0003e20008019000 */
[----:B0-----:R-:W-:Y:S01]  /*e530*/  UMOV UR10, 0xc0 ;  /* 0x000000c0000a7882 */ /* 0x001fe20000000000 */
[----:B------:R1:W-:Y:S01]  /*e540*/  UTMALDG.4D [UR40], [UR6], desc[UR16] ;  /* 0x00001028060075b4 */ /* 0x0003e20008019000 */
[----:B--2---:R-:W-:-:S02]  /*e550*/  UIADD3 UR24, UR8, 0xf000, URZ ;  /* 0x0000f00008187890 */ /* 0x004fc4000fffe03f */
[----:B------:R-:W-:Y:S01]  /*e560*/  UIADD3 UR8, UR8, 0x11800, URZ ;  /* 0x0001180008087890 */ /* 0x000fe2000fffe03f */
[----:B------:R-:W-:Y:S01]  /*e570*/  UMOV UR26, 0x80 ;  /* 0x00000080001a7882 */ /* 0x000fe20000000000 */
[----:B------:R1:W-:Y:S05]  /*e580*/  UTMALDG.4D [UR32], [UR6], desc[UR16] ;  /* 0x00001020060075b4 */ /* 0x0003ea0008019000 */
[----:B------:R1:W-:Y:S02]  /*e590*/  UTMALDG.4D [UR24], [UR6], desc[UR16] ;  /* 0x00001018060075b4 */ /* 0x0003e40008019000 */
[----:B------:R1:W-:Y:S02]  /*e5a0*/  UTMALDG.4D [UR8], [UR6], desc[UR16] ;  /* 0x00001008060075b4 */ /* 0x0003e40008019000 */
[----:B-1----:R-:W-:Y:S05]  /*e5b0*/  @P1 BRA `(.L_x_596) ;  /* 0x0000000800581947 */ /* 0x002fea0003800000 */
[----:B------:R-:W0:Y:S01]  /*e5c0*/  LDC.64 R12, c[0x0][0x730] ;  /* 0x0001cc00ff0c7b82 */ /* 0x000e220000000a00 */
[----:B------:R-:W-:Y:S01]  /*e5d0*/  ULDC.64 UR8, c[0x0][0x738] ;  /* 0x0001ce0000087ab9 */ /* 0x000fe20000000a00 */
[----:B------:R-:W-:Y:S01]  /*e5e0*/  LOP3.LUT R16, R21, 0x1f, RZ, 0xc0, !PT ;  /* 0x0000001f15107812 */ /* 0x000fe200078ec0ff */
[----:B------:R-:W-:Y:S02]  /*e5f0*/  UIMAD UR6, UR47, UR8, URZ ;  /* 0x000000082f0672a4 */ /* 0x000fe4000f8e023f */
[----:B------:R-:W-:Y:S02]  /*e600*/  UIMAD.WIDE.U32 UR4, UR21, UR8, UR38 ;  /* 0x00000008150472a5 */ /* 0x000fe4000f8e0026 */
[----:B------:R-:W-:Y:S01]  /*e610*/  UIMAD UR6, UR21, UR9, UR6 ;  /* 0x00000009150672a4 */ /* 0x000fe2000f8e0206 */
[----:B------:R-:W1:Y:S03]  /*e620*/  LDC.64 R14, c[0x0][0x728] ;  /* 0x0001ca00ff0e7b82 */ /* 0x000e660000000a00 */
[----:B------:R-:W-:Y:S01]  /*e630*/  UIADD3 UR6, UR5, UR6, URZ ;  /* 0x0000000605067290 */ /* 0x000fe2000fffe03f */
[----:B------:R-:W-:-:S02]  /*e640*/  IMAD.U32 R4, RZ, RZ, UR4 ;  /* 0x00000004ff047e24 */ /* 0x000fc4000f8e00ff */
[----:B------:R-:W-:Y:S01]  /*e650*/  IMAD.U32 R5, RZ, RZ, UR5 ;  /* 0x00000005ff057e24 */ /* 0x000fe2000f8e00ff */
[----:B------:R-:W-:Y:S01]  /*e660*/  UIMAD.WIDE.U32 UR4, UR21, UR14, UR38 ;  /* 0x0000000e150472a5 */ /* 0x000fe2000f8e0026 */
[----:B------:R-:W-:Y:S02]  /*e670*/  IMAD.MOV.U32 R2, RZ, RZ, R4 ;  /* 0x000000ffff027224 */ /* 0x000fe400078e0004 */
[----:B------:R-:W-:Y:S01]  /*e680*/  IMAD.U32 R3, RZ, RZ, UR6 ;  /* 0x00000006ff037e24 */ /* 0x000fe2000f8e00ff */
[----:B------:R-:W-:Y:S01]  /*e690*/  UIADD3 UR5, UR15, UR5, URZ ;  /* 0x000000050f057290 */ /* 0x000fe2000fffe03f */
[----:B------:R-:W-:-:S03]  /*e6a0*/  IMAD.MOV.U32 R4, RZ, RZ, 0x1 ;  /* 0x00000001ff047424 */ /* 0x000fc600078e00ff */
[----:B------:R-:W-:Y:S02]  /*e6b0*/  UIMAD.WIDE.U32 UR4, UR20, UR30, UR4 ;  /* 0x0000001e140472a5 */ /* 0x000fe4000f8e0004 */
[----:B0-----:R-:W-:-:S04]  /*e6c0*/  IMAD.WIDE.U32 R2, R12, UR20, R2 ;  /* 0x000000140c027c25 */ /* 0x001fc8000f8e0002 */
[----:B------:R-:W-:Y:S01]  /*e6d0*/  IMAD R12, R17, R12, RZ ;  /* 0x0000000c110c7224 */ /* 0x000fe200078e02ff */
[----:B------:R-:W-:Y:S01]  /*e6e0*/  IADD3 R2, P1, R2, UR46, RZ ;  /* 0x0000002e02027c10 */ /* 0x000fe2000ff3e0ff */
[----:B------:R-:W-:Y:S02]  /*e6f0*/  UIADD3 UR46, UR46, 0x40, URZ ;  /* 0x000000402e2e7890 */ /* 0x000fe4000fffe03f */
[----:B------:R-:W-:Y:S02]  /*e700*/  IMAD R13, R13, UR20, R12 ;  /* 0x000000140d0d7c24 */ /* 0x000fe4000f8e020c */
[----:B------:R-:W-:Y:S01]  /*e710*/  USHF.R.S32.HI UR6, URZ, 0x1f, UR46 ;  /* 0x0000001f3f067899 */ /* 0x000fe2000801142e */
[----:B------:R-:W-:Y:S01]  /*e720*/  IMAD.MOV.U32 R12, RZ, RZ, RZ ;  /* 0x000000ffff0c7224 */ /* 0x000fe200078e00ff */
[----:B------:R-:W-:Y:S01]  /*e730*/  UIADD3 UR46, UP0, UR46, UR4, URZ ;  /* 0x000000042e2e7290 */ /* 0x000fe2000ff1e03f */
[----:B------:R-:W-:Y:S01]  /*e740*/  IMAD.X R3, R3, 0x1, R13, P1 ;  /* 0x0000000103037824 */ /* 0x000fe200008e060d */
[----:B-1----:R-:W-:Y:S01]  /*e750*/  LEA R14, P1, R2, R14, 0x2 ;  /* 0x0000000e020e7211 */ /* 0x002fe200078210ff */
[----:B------:R-:W-:Y:S01]  /*e760*/  IMAD.MOV.U32 R13, RZ, RZ, 0x1 ;  /* 0x00000001ff0d7424 */ /* 0x000fe200078e00ff */
[----:B------:R-:W-:-:S02]  /*e770*/  UIADD3.X UR6, UR6, UR31, UR5, UP0, !UPT ;  /* 0x0000001f06067290 */ /* 0x000fc400087fe405 */
[----:B------:R-:W-:Y:S01]  /*e780*/  ULEA UR22, UP0, UR46, UR22, 0x2 ;  /* 0x000000162e167291 */ /* 0x000fe2000f80103f */
[----:B------:R-:W-:Y:S01]  /*e790*/  LEA.HI.X R15, R2, R15, R3, 0x2, P1 ;  /* 0x0000000f020f7211 */ /* 0x000fe200008f1403 */
[----:B------:R-:W-:Y:S02]  /*e7a0*/  IMAD.U32 R3, RZ, RZ, UR19 ;  /* 0x00000013ff037e24 */ /* 0x000fe4000f8e00ff */
[----:B------:R-:W-:Y:S02]  /*e7b0*/  ULEA.HI.X UR23, UR46, UR23, UR6, 0x2, UP0 ;  /* 0x000000172e177291 */ /* 0x000fe400080f1406 */
[----:B------:R-:W-:-:S04]  /*e7c0*/  IMAD.U32 R18, RZ, RZ, UR22 ;  /* 0x00000016ff127e24 */ /* 0x000fc8000f8e00ff */
[----:B------:R-:W-:-:S07]  /*e7d0*/  IMAD.U32 R19, RZ, RZ, UR23 ;  /* 0x00000017ff137e24 */ /* 0x000fce000f8e00ff */
.L_x_601:
[----:B------:R-:W-:-:S04]  /*e7e0*/  SHF.L.U32 R5, R13, 0x1f, RZ ;  /* 0x0000001f0d057819 */ /* 0x000fc800000006ff */
[----:B------:R-:W0:Y:S02]  /*e7f0*/  SYNCS.PHASECHK.TRANS64.TRYWAIT P1, [R6+URZ+0x31638], R5 ;  /* 0x03163805060075a7 */ /* 0x000e24000802017f */
[----:B0-----:R-:W-:Y:S05]  /*e800*/  @!P1 BRA `(.L_x_597) ;  /* 0x0000000c00d89947 */ /* 0x001fea0003800000 */
.L_x_610:
[----:B------:R-:W-:Y:S05]  /*e810*/  @P0 BRA `(.L_x_598) ;  /* 0x0000000000140947 */ /* 0x000fea0003800000 */
[----:B------:R-:W-:Y:S01]  /*e820*/  ISETP.NE.AND P1, PT, R16, RZ, PT ;  /* 0x000000ff1000720c */ /* 0x000fe20003f25270 */
[----:B0-----:R-:W-:-:S04]  /*e830*/  IMAD.MOV.U32 R5, RZ, RZ, 0x8100 ;  /* 0x00008100ff057424 */ /* 0x001fc800078e00ff */
[----:B------:R1:W-:Y:S08]  /*e840*/  SYNCS.ARRIVE.TRANS64 RZ, [R6+URZ+0x31630], R5 ;  /* 0x0316300506ff79a7 */ /* 0x0003f0000800003f */
[----:B------:R-:W-:Y:S05]  /*e850*/  @!P1 BRA `(.L_x_598) ;  /* 0x0000000000049947 */ /* 0x000fea0003800000 */
[----:B------:R-:W-:Y:S01]  /*e860*/  BPT.TRAP 0x1 ;  /* 0x000000040000795c */ /* 0x000fe20000300000 */
.L_x_598:
[----:B01----:R-:W-:Y:S01]  /*e870*/  IMAD.MOV.U32 R5, RZ, RZ, R8 ;  /* 0x000000ffff057224 */ /* 0x003fe200078e0008 */
        /* <DEDUP_REMOVED lines=10> */
[----:B------:R-:W-:Y:S01]  /*e920*/  ISETP.NE.AND P1, PT, R12, 0x2, PT ;  /* 0x000000020c00780c */ /* 0x000fe20003f25270 */
[----:B------:R-:W-:Y:S01]  /*e930*/  UMOV UR34, 0x40 ;  /* 0x0000004000227882 */ /* 0x000fe20000000000 */
[----:B------:R-:W-:Y:S01]  /*e940*/  R2UR UR4, R14 ;  /* 0x000000000e0472ca */ /* 0x000fe200000e0000 */
[----:B------:R-:W-:Y:S01]  /*e950*/  UIADD3 UR16, UR14, 0x24100, URZ ;  /* 0x000241000e107890 */ /* 0x000fe2000fffe03f */
[----:B------:R-:W-:Y:S01]  /*e960*/  R2UR UR7, R2 ;  /* 0x00000000020772ca */ /* 0x000fe200000e0000 */
[----:B------:R-:W-:Y:S01]  /*e970*/  UIADD3 UR17, UR14, 0x31630, URZ ;  /* 0x000316300e117890 */ /* 0x000fe2000fffe03f */
[----:B------:R-:W-:Y:S01]  /*e980*/  R2UR UR5, R15 ;  /* 0x000000000f0572ca */ /* 0x000fe200000e0000 */
[----:B------:R-:W-:Y:S01]  /*e990*/  UIADD3 UR32, UR14, 0x26100, URZ ;  /* 0x000261000e207890 */ /* 0x000fe2000fffe03f */
[----:B------:R-:W-:Y:S01]  /*e9a0*/  SEL R2, RZ, 0x1, P1 ;  /* 0x00000001ff027807 */ /* 0x000fe20000800000 */
[----:B------:R-:W-:Y:S01]  /*e9b0*/  UIADD3 UR24, UR14, 0x28100, URZ ;  /* 0x000281000e187890 */ /* 0x000fe2000fffe03f */
[----:B------:R-:W-:Y:S01]  /*e9c0*/  SEL R12, R12, RZ, P1 ;  /* 0x000000ff0c0c7207 */ /* 0x000fe20000800000 */
[----:B------:R-:W-:Y:S01]  /*e9d0*/  UMOV UR36, UR20 ;  /* 0x0000001400247c82 */ /* 0x000fe20008000000 */
[----:B------:R-:W-:Y:S01]  /*e9e0*/  LOP3.LUT R4, R4, R2, RZ, 0x3c, !PT ;  /* 0x0000000204047212 */ /* 0x000fe200078e3cff */
[----:B------:R-:W-:Y:S01]  /*e9f0*/  UMOV UR37, UR21 ;  /* 0x0000001500257c82 */ /* 0x000fe20008000000 */
[----:B------:R-:W-:Y:S01]  /*ea00*/  UMOV UR35, UR19 ;  /* 0x0000001300237c82 */ /* 0x000fe20008000000 */
[----:B------:R-:W-:Y:S01]  /*ea10*/  UMOV UR33, UR17 ;  /* 0x0000001100217c82 */ /* 0x000fe20008000000 */
[----:B------:R-:W-:Y:S01]  /*ea20*/  UMOV UR26, 0x80 ;  /* 0x00000080001a7882 */ /* 0x000fe20000000000 */
[----:B------:R0:W-:Y:S01]  /*ea30*/  UTMALDG.4D [UR16], [UR6], desc[UR8] ;  /* 0x00000810060075b4 */ /* 0x0001e20008019000 */
[----:B------:R-:W-:Y:S01]  /*ea40*/  UMOV UR28, UR20 ;  /* 0x00000014001c7c82 */ /* 0x000fe20008000000 */
[----:B------:R-:W-:Y:S01]  /*ea50*/  UMOV UR29, UR21 ;  /* 0x00000015001d7c82 */ /* 0x000fe20008000000 */
[----:B------:R-:W-:Y:S01]  /*ea60*/  UMOV UR27, UR19 ;  /* 0x00000013001b7c82 */ /* 0x000fe20008000000 */
[----:B------:R-:W-:Y:S01]  /*ea70*/  UMOV UR25, UR17 ;  /* 0x0000001100197c82 */ /* 0x000fe20008000000 */
[----:B------:R-:W-:Y:S01]  /*ea80*/  IMAD R20, R12, 0x8, R6 ;  /* 0x000000080c147824 */ /* 0x000fe200078e0206 */
[----:B------:R-:W-:Y:S01]  /*ea90*/  SHF.L.U32 R2, R4, 0x1f, RZ ;  /* 0x0000001f04027819 */ /* 0x000fe200000006ff */
[----:B------:R-:W-:Y:S01]  /*eaa0*/  UMOV UR10, 0x10 ;  /* 0x00000010000a7882 */ /* 0x000fe20000000000 */
[----:B------:R1:W-:Y:S01]  /*eab0*/  UTMALDG.4D [UR32], [UR6], desc[UR8] ;  /* 0x00000820060075b4 */ /* 0x0003e20008019000 */
[----:B------:R-:W-:Y:S01]  /*eac0*/  UMOV UR15, UR17 ;  /* 0x00000011000f7c82 */ /* 0x000fe20008000000 */
[----:B------:R-:W-:Y:S01]  /*ead0*/  ISETP.NE.AND P2, PT, R11, RZ, PT ;  /* 0x000000ff0b00720c */ /* 0x000fe20003f45270 */
[----:B------:R1:W-:Y:S01]  /*eae0*/  UTMALDG.4D [UR24], [UR6], desc[UR8] ;  /* 0x00000818060075b4 */ /* 0x0003e20008019000 */
[----:B0-----:R-:W-:-:S02]  /*eaf0*/  UIADD3 UR16, UR14, 0x2a100, URZ ;  /* 0x0002a1000e107890 */ /* 0x001fc4000fffe03f */
[----:B------:R-:W-:Y:S01]  /*eb00*/  UIADD3 UR14, UR14, 0x2c300, URZ ;  /* 0x0002c3000e0e7890 */ /* 0x000fe2000fffe03f */
[----:B------:R-:W-:-:S06]  /*eb10*/  UMOV UR18, 0xc0 ;  /* 0x000000c000127882 */ /* 0x000fcc0000000000 */
[----:B------:R1:W-:Y:S02]  /*eb20*/  UTMALDG.4D [UR16], [UR6], desc[UR8] ;  /* 0x00000810060075b4 */ /* 0x0003e40008019000 */
[----:B------:R1:W-:Y:S01]  /*eb30*/  UBLKCP.S.G [UR14], [UR4], UR10 ;  /* 0x0000000e040073ba */ /* 0x0003e2000800020a */
[----:B------:R-:W0:Y:S02]  /*eb40*/  SYNCS.PHASECHK.TRANS64.TRYWAIT P1, [R20+URZ+0x31620], R2 ;  /* 0x03162002140075a7 */ /* 0x000e24000802017f */
[----:B01----:R-:W-:Y:S05]  /*eb50*/  @!P1 BRA `(.L_x_599) ;  /* 0x0000000c00189947 */ /* 0x003fea0003800000 */
.L_x_612:
[----:B------:R-:W-:Y:S01]  /*eb60*/  LOP3.LUT R13, R13, 0x1, RZ, 0x3c, !PT ;  /* 0x000000010d0d7812 */ /* 0x000fe200078e3cff */
[----:B------:R-:W-:Y:S06]  /*eb70*/  @P2 BRA `(.L_x_600) ;  /* 0x0000000000142947 */ /* 0x000fec0003800000 */
[----:B------:R-:W-:Y:S01]  /*eb80*/  ISETP.NE.AND P1, PT, R16, RZ, PT ;  /* 0x000000ff1000720c */ /* 0x000fe20003f25270 */
[----:B0-----:R-:W-:-:S04]  /*eb90*/  IMAD.MOV.U32 R2, RZ, RZ, 0x8100 ;  /* 0x00008100ff027424 */ /* 0x001fc800078e00ff */
[----:B------:R1:W-:Y:S08]  /*eba0*/  SYNCS.ARRIVE.TRANS64 RZ, [R20+URZ+0x31610], R2 ;  /* 0x0316100214ff79a7 */ /* 0x0003f0000800003f */
[----:B------:R-:W-:Y:S05]  /*ebb0*/  @!P1 BRA `(.L_x_600) ;  /* 0x0000000000049947 */ /* 0x000fea0003800000 */
[----:B------:R-:W-:Y:S01]  /*ebc0*/  BPT.TRAP 0x1 ;  /* 0x000000040000795c */ /* 0x000fe20000300000 */
.L_x_600:
[--C-:B01----:R-:W-:Y:S01]  /*ebd0*/  IMAD R2, R12, 0x8000, R6.reuse ;  /* 0x000080000c027824 */ /* 0x103fe200078e0206 */
        /* <DEDUP_REMOVED lines=15> */
[----:B------:R-:W-:Y:S01]  /*ecd0*/  UIADD3 UR41, UR41, 0x31610, URZ ;  /* 0x0003161029297890 */ /* 0x000fe2000fffe03f */
        /* <DEDUP_REMOVED lines=9> */
[----:B------:R-:W-:Y:S01]  /*ed70*/  IMAD.U32 R3, RZ, RZ, UR43 ;  /* 0x0000002bff037e24 */ /* 0x000fe2000f8e00ff */
[----:B------:R-:W-:Y:S01]  /*ed80*/  UMOV UR45, UR21 ;  /* 0x00000015002d7c82 */ /* 0x000fe20008000000 */
        /* <DEDUP_REMOVED lines=8> */
[----:B------:R0:W-:Y:S01]  /*ee10*/  UTMALDG.4D [UR40], [UR4], desc[UR6] ;  /* 0x00000628040075b4 */ /* 0x0001e20008019000 */
[----:B------:R-:W-:Y:S01]  /*ee20*/  UIADD3 UR8, UR8, 0x2c100, URZ ;  /* 0x0002c10008087890 */ /* 0x000fe2000fffe03f */
[----:B------:R-:W-:Y:S01]  /*ee30*/  IMAD.X R15, RZ, RZ, R15, P2 ;  /* 0x000000ffff0f7224 */ /* 0x000fe200010e060f */
[----:B------:R-:W-:Y:S01]  /*ee40*/  UMOV UR25, UR41 ;  /* 0x0000002900197c82 */ /* 0x000fe20008000000 */
[----:B------:R-:W-:Y:S01]  /*ee50*/  UMOV UR27, UR43 ;  /* 0x0000002b001b7c82 */ /* 0x000fe20008000000 */
[----:B------:R-:W-:Y:S01]  /*ee60*/  UMOV UR18, 0xc0 ;  /* 0x000000c000127882 */ /* 0x000fe20000000000 */
[----:B------:R-:W-:Y:S01]  /*ee70*/  UMOV UR17, UR41 ;  /* 0x0000002900117c82 */ /* 0x000fe20008000000 */
[----:B------:R-:W-:Y:S01]  /*ee80*/  UMOV UR19, UR43 ;  /* 0x0000002b00137c82 */ /* 0x000fe20008000000 */
[----:B------:R0:W-:Y:S01]  /*ee90*/  UTMALDG.4D [UR32], [UR4], desc[UR6] ;  /* 0x00000620040075b4 */ /* 0x0001e20008019000 */
[----:B------:R-:W-:Y:S01]  /*eea0*/  UMOV UR10, 0x10 ;  /* 0x00000010000a7882 */ /* 0x000fe20000000000 */
[----:B------:R-:W-:Y:S01]  /*eeb0*/  UMOV UR9, UR41 ;  /* 0x0000002900097c82 */ /* 0x000fe20008000000 */
[----:B------:R-:W-:Y:S01]  /*eec0*/  IMAD.X R19, RZ, RZ, R19, P3 ;  /* 0x000000ffff137224 */ /* 0x000fe200018e0613 */
[----:B------:R0:W-:Y:S01]  /*eed0*/  UTMALDG.4D [UR24], [UR4], desc[UR6] ;  /* 0x00000618040075b4 */ /* 0x0001e20008019000 */
[----:B------:R0:W-:Y:S01]  /*eee0*/  UTMALDG.4D [UR16], [UR4], desc[UR6] ;  /* 0x00000610040075b4 */ /* 0x0001e20008019000 */
[----:B------:R0:W-:Y:S02]  /*eef0*/  UBLKCP.S.G [UR8], [UR14], UR10 ;  /* 0x000000080e0073ba */ /* 0x0001e4000800020a */
[----:B0-----:R-:W-:Y:S05]  /*ef00*/  @!P1 BRA `(.L_x_601) ;  /* 0xfffffff800349947 */ /* 0x001fea000383ffff */
[----:B------:R-:W-:-:S07]  /*ef10*/  VIADD R12, R12, 0x1 ;  /* 0x000000010c0c7836 */ /* 0x000fce0000000000 */
.L_x_596:
[----:B------:R-:W-:Y:S01]  /*ef20*/  SHF.L.U32 R16, R13, 0x1f, RZ ;  /* 0x0000001f0d107819 */ /* 0x000fe200000006ff */
[----:B------:R-:W0:Y:S01]  /*ef30*/  LDC.64 R10, c[0x0][0x730] ;  /* 0x0001cc00ff0a7b82 */ /* 0x000e220000000a00 */
[----:B------:R-:W-:Y:S02]  /*ef40*/  IMAD.U32 R14, RZ, RZ, UR38 ;  /* 0x00000026ff0e7e24 */ /* 0x000fe4000f8e00ff */
[----:B------:R-:W-:Y:S02]  /*ef50*/  IMAD.U32 R2, RZ, RZ, UR38 ;  /* 0x00000026ff027e24 */ /* 0x000fe4000f8e00ff */
[----:B------:R-:W-:Y:S02]  /*ef60*/  IMAD.MOV.U32 R2, RZ, RZ, R14 ;  /* 0x000000ffff027224 */ /* 0x000fe400078e000e */
[----:B------:R-:W-:Y:S01]  /*ef70*/  IMAD.U32 R3, RZ, RZ, UR39 ;  /* 0x00000027ff037e24 */ /* 0x000fe2000f8e00ff */
[----:B------:R-:W1:Y:S01]  /*ef80*/  SYNCS.PHASECHK.TRANS64.TRYWAIT P1, [R6+URZ+0x31638], R16 ;  /* 0x03163810060075a7 */ /* 0x000e62000802017f */
[----:B------:R-:W-:Y:S01]  /*ef90*/  IMAD.U32 R15, RZ, RZ, UR39 ;  /* 0x00000027ff0f7e24 */ /* 0x000fe2000f8e00ff */
[----:B------:R-:W2:Y:S01]  /*efa0*/  LDC.64 R8, c[0x0][0x738] ;  /* 0x0001ce00ff087b82 */ /* 0x000ea20000000a00 */
[----:B0-----:R-:W-:-:S02]  /*efb0*/  IMAD R14, R17, R10, RZ ;  /* 0x0000000a110e7224 */ /* 0x001fc400078e02ff */
[----:B------:R-:W-:-:S04]  /*efc0*/  IMAD.WIDE.U32 R2, R10, UR20, R2 ;  /* 0x000000140a027c25 */ /* 0x000fc8000f8e0002 */
[----:B------:R-:W-:-:S04]  /*efd0*/  IMAD R11, R11, UR20, R14 ;  /* 0x000000140b0b7c24 */ /* 0x000fc8000f8e020e */
[----:B------:R-:W-:Y:S02]  /*efe0*/  IMAD.IADD R3, R11, 0x1, R3 ;  /* 0x000000010b037824 */ /* 0x000fe400078e0203 */
[C---:B--2---:R-:W-:Y:S02]  /*eff0*/  IMAD R10, R8.reuse, UR47, RZ ;  /* 0x0000002f080a7c24 */ /* 0x044fe4000f8e02ff */
[----:B------:R-:W-:-:S04]  /*f000*/  IMAD.WIDE.U32 R2, R8, UR21, R2 ;  /* 0x0000001508027c25 */ /* 0x000fc8000f8e0002 */
[----:B------:R-:W-:Y:S01]  /*f010*/  IMAD R9, R9, UR21, R10 ;  /* 0x0000001509097c24 */ /* 0x000fe2000f8e020a */
[----:B-1----:R-:W-:Y:S06]  /*f020*/  @!P1 BRA `(.L_x_602) ;  /* 0x0000000400fc9947 */ /* 0x002fec0003800000 */
.L_x_613:
[----:B------:R-:W-:Y:S01]  /*f030*/  IMAD.IADD R8, R9, 0x1, R3 ;  /* 0x0000000109087824 */ /* 0x000fe200078e0203 */
[----:B------:R-:W-:Y:S06]  /*f040*/  @P0 BRA `(.L_x_603) ;  /* 0x0000000000140947 */ /* 0x000fec0003800000 */
[----:B------:R-:W-:Y:S01]  /*f050*/  LOP3.LUT P0, RZ, R21, 0x1f, RZ, 0xc0, !PT ;  /* 0x0000001f15ff7812 */ /* 0x000fe2000780c0ff */
[----:B------:R-:W-:-:S04]  /*f060*/  IMAD.MOV.U32 R9, RZ, RZ, 0x8100 ;  /* 0x00008100ff097424 */ /* 0x000fc800078e00ff */
[----:B------:R1:W-:Y:S08]  /*f070*/  SYNCS.ARRIVE.TRANS64 RZ, [R6+URZ+0x31630], R9 ;  /* 0x0316300906ff79a7 */ /* 0x0003f0000800003f */
[----:B------:R-:W-:Y:S05]  /*f080*/  @!P0 BRA `(.L_x_603) ;  /* 0x0000000000048947 */ /* 0x000fea0003800000 */
[----:B------:R-:W-:Y:S01]  /*f090*/  BPT.TRAP 0x1 ;  /* 0x000000040000795c */ /* 0x000fe20000300000 */
.L_x_603:
[----:B------:R-:W-:Y:S01]  /*f0a0*/  R2UR UR43, R0 ;  /* 0x00000000002b72ca */ /* 0x000fe200000e0000 */
[----:B------:R-:W-:Y:S01]  /*f0b0*/  ULDC.64 UR14, c[0x0][0x728] ;  /* 0x0001ca00000e7ab9 */ /* 0x000fe20000000a00 */
[----:B------:R-:W-:Y:S01]  /*f0c0*/  R2UR UR6, R2 ;  /* 0x00000000020672ca */ /* 0x000fe200000e0000 */
[----:B------:R-:W-:Y:S01]  /*f0d0*/  UMOV UR9, 0x14f00000 ;  /* 0x14f0000000097882 */ /* 0x000fe20000000000 */
[----:B------:R-:W-:Y:S01]  /*f0e0*/  R2UR UR7, R3 ;  /* 0x00000000030772ca */ /* 0x000fe200000e0000 */
[----:B------:R-:W-:Y:S01]  /*f0f0*/  UMOV UR42, URZ ;  /* 0x0000003f002a7c82 */ /* 0x000fe20008000000 */
[----:B------:R-:W-:Y:S01]  /*f100*/  R2UR UR8, R8 ;  /* 0x00000000080872ca */ /* 0x000fe200000e0000 */
[----:B------:R-:W-:Y:S01]  /*f110*/  UMOV UR44, UR20 ;  /* 0x00000014002c7c82 */ /* 0x000fe20008000000 */
[----:B------:R-:W-:Y:S01]  /*f120*/  IADD3 R5, P0, R5, 0x1f0, RZ ;  /* 0x000001f005057810 */ /* 0x000fe20007f1e0ff */
[----:B------:R-:W-:Y:S01]  /*f130*/  UMOV UR45, UR21 ;  /* 0x00000015002d7c82 */ /* 0x000fe20008000000 */
[----:B------:R-:W-:Y:S01]  /*f140*/  R2UR UR10, R6 ;  /* 0x00000000060a72ca */ /* 0x000fe200000e0000 */
[----:B------:R-:W-:Y:S01]  /*f150*/  UMOV UR34, 0x40 ;  /* 0x0000004000227882 */ /* 0x000fe20000000000 */
[----:B------:R-:W-:Y:S01]  /*f160*/  R2UR UR4, R5 ;  /* 0x00000000050472ca */ /* 0x000fe200000e0000 */
[----:B------:R-:W-:Y:S01]  /*f170*/  USHF.L.U32 UR43, UR43, 0x6, URZ ;  /* 0x000000062b2b7899 */ /* 0x000fe2000800063f */
[----:B------:R-:W-:Y:S01]  /*f180*/  IMAD.X R7, RZ, RZ, R7, P0 ;  /* 0x000000ffff077224 */ /* 0x000fe200000e0607 */
[----:B------:R-:W-:Y:S01]  /*f190*/  UMOV UR36, UR20 ;  /* 0x0000001400247c82 */ /* 0x000fe20008000000 */
[----:B------:R-:W-:Y:S01]  /*f1a0*/  UMOV UR37, UR21 ;  /* 0x0000001500257c82 */ /* 0x000fe20008000000 */
[----:B------:R-:W-:Y:S01]  /*f1b0*/  UIADD3 UR7, UP0, UR43, UR6, URZ ;  /* 0x000000062b077290 */ /* 0x000fe2000ff1e03f */
[----:B------:R-:W-:Y:S01]  /*f1c0*/  ISETP.NE.AND P0, PT, R12, 0x2, PT ;  /* 0x000000020c00780c */ /* 0x000fe20003f05270 */
[----:B------:R-:W-:Y:S01]  /*f1d0*/  UMOV UR26, 0x80 ;  /* 0x00000080001a7882 */ /* 0x000fe20000000000 */
[----:B------:R-:W-:Y:S01]  /*f1e0*/  R2UR UR5, R7 ;  /* 0x00000000070572ca */ /* 0x000fe200000e0000 */
[----:B------:R-:W-:Y:S01]  /*f1f0*/  ULEA.HI.X.SX32 UR8, UR43, UR8, 0x1, UP0 ;  /* 0x000000082b087291 */ /* 0x000fe200080f0e3f */
[----:B------:R-:W-:Y:S01]  /*f200*/  SEL R3, RZ, 0x1, P0 ;  /* 0x00000001ff037807 */ /* 0x000fe20000000000 */
[----:B------:R-:W-:Y:S01]  /*f210*/  ULEA UR6, UP0, UR7, UR14, 0x2 ;  /* 0x0000000e07067291 */ /* 0x000fe2000f80103f */
[----:B------:R-:W-:Y:S01]  /*f220*/  LOP3.LUT R13, R13, 0x1, RZ, 0x3c, !PT ;  /* 0x000000010d0d7812 */ /* 0x000fe200078e3cff */
[----:B------:R-:W-:Y:S01]  /*f230*/  UIADD3 UR40, UR10, 0x24100, URZ ;  /* 0x000241000a287890 */ /* 0x000fe2000fffe03f */
[----:B------:R-:W-:Y:S01]  /*f240*/  LOP3.LUT R4, R4, R3, RZ, 0x3c, !PT ;  /* 0x0000000304047212 */ /* 0x000fe200078e3cff */
[----:B------:R-:W-:Y:S01]  /*f250*/  UIADD3 UR41, UR10, 0x31630, URZ ;  /* 0x000316300a297890 */ /* 0x000fe2000fffe03f */
[----:B------:R-:W-:Y:S01]  /*f260*/  SEL R12, R12, RZ, P0 ;  /* 0x000000ff0c0c7207 */ /* 0x000fe20000000000 */
[----:B------:R-:W-:-:S02]  /*f270*/  UIADD3 UR43, UR43, UR54, URZ ;  /* 0x000000362b2b7290 */ /* 0x000fc4000fffe03f */
[----:B------:R-:W-:Y:S02]  /*f280*/  UIADD3 UR32, UR10, 0x26100, URZ ;  /* 0x000261000a207890 */ /* 0x000fe4000fffe03f */
[----:B------:R-:W-:Y:S02]  /*f290*/  UIADD3 UR24, UR10, 0x28100, URZ ;  /* 0x000281000a187890 */ /* 0x000fe4000fffe03f */
[----:B------:R-:W-:Y:S02]  /*f2a0*/  UIADD3 UR16, UR10, 0x2a100, URZ ;  /* 0x0002a1000a107890 */ /* 0x000fe4000fffe03f */
[----:B------:R-:W-:Y:S02]  /*f2b0*/  ULEA.HI.X UR7, UR7, UR15, UR8, 0x2, UP0 ;  /* 0x0000000f07077291 */ /* 0x000fe400080f1408 */
[----:B------:R-:W-:Y:S01]  /*f2c0*/  UIADD3 UR14, UR10, 0x2c300, URZ ;  /* 0x0002c3000a0e7890 */ /* 0x000fe2000fffe03f */
[----:B------:R-:W-:Y:S01]  /*f2d0*/  UMOV UR8, 0x0 ;  /* 0x0000000000087882 */ /* 0x000fe20000000000 */
[----:B------:R-:W-:Y:S01]  /*f2e0*/  UMOV UR33, UR41 ;  /* 0x0000002900217c82 */ /* 0x000fe20008000000 */
        /* <DEDUP_REMOVED lines=15> */
[----:B---3--:R-:W-:Y:S01]  /*f3e0*/  NOP ;  /* 0x0000000000007918 */ /* 0x008fe20000000000 */
.L_x_589:
[----:B------:R-:W-:Y:S05]  /*f3f0*/  WARPSYNC.ALL ;  /* 0x0000000000007948 */ /* 0x000fea0003800000 */
[----:B------:R-:W-:-:S13]  /*f400*/  ELECT P0, URZ, PT ;  /* 0x00000000003f782f */ /* 0x000fda0003800000 */
[----:B------:R-:W-:Y:S05]  /*f410*/  @!P0 BRA `(.L_x_480) ;  /* 0x00000000007c8947 */ /* 0x000fea0003800000 */
[----:B------:R-:W3:Y:S02]  /*f420*/  LDL R0, [R1] ;  /* 0x0000000001007983 */ /* 0x000ee40000100800 */
[----:B---3--:R-:W-:-:S13]  /*f430*/  R2UR UR4, R0 ;  /* 0x00000000000472ca */ /* 0x008fda00000e0000 */
[----:B------:R-:W-:-:S06]  /*f440*/  ULOP3.LUT UR4, UR4, 0x2, URZ, 0xfc, !UPT ;  /* 0x0000000204047892 */ /* 0x000fcc000f8efc3f */
[----:B------:R-:W-:-:S05]  /*f450*/  IMAD.U32 R0, RZ, RZ, UR4 ;  /* 0x00000004ff007e24 */ /* 0x000fca000f8e00ff */
[----:B------:R-:W-:-:S13]  /*f460*/  ISETP.NE.AND P1, PT, R0, 0x3, PT ;  /* 0x000000030000780c */ /* 0x000fda0003f25270 */
[----:B------:R-:W-:Y:S05]  /*f470*/  @!P1 BRA `(.L_x_604) ;  /* 0x0000000000049947 */ /* 0x000fea0003800000 */
[----:B--2---:R-:W-:Y:S01]  /*f480*/  BPT.TRAP 0x1 ;  /* 0x000000040000795c */ /* 0x004fe20000300000 */
.L_x_604:
        /* <DEDUP_REMOVED lines=8> */
.L_x_614:
        /* <DEDUP_REMOVED lines=9> */
.L_x_615:
[----:B------:R-:W-:Y:S05]  /*f5a0*/  @!P1 BRA `(.L_x_607) ;  /* 0x0000000000049947 */ /* 0x000fea0003800000 */
[----:B--2---:R-:W-:Y:S01]  /*f5b0*/  BPT.TRAP 0x1 ;  /* 0x000000040000795c */ /* 0x004fe20000300000 */
.L_x_607:
[----:B------:R-:W-:-:S07]  /*f5c0*/  SHF.L.U32 R13, R13, 0x1f, RZ ;  /* 0x0000001f0d0d7819 */ /* 0x000fce00000006ff */
.L_x_608:
[----:B----4-:R4:W0:Y:S02]  /*f5d0*/  SYNCS.PHASECHK.TRANS64.TRYWAIT P0, [R2+URZ+0x31638], R13 ;  /* 0x0316380d020075a7 */ /* 0x010824000800017f */
[----:B0-----:R-:W-:Y:S05]  /*f5e0*/  @!P0 NANOSLEEP.SYNCS 0x989680 ;  /* 0x009896800000895d */ /* 0x001fea0003900000 */
[----:B------:R-:W0:Y:S02]  /*f5f0*/  @!P0 SYNCS.PHASECHK.TRANS64 P0, [R2+URZ+0x31638], R13 ;  /* 0x0316380d020085a7 */ /* 0x000e24000800007f */
[----:B0-----:R-:W-:Y:S05]  /*f600*/  @!P0 BRA `(.L_x_608) ;  /* 0xfffffffc00f08947 */ /* 0x001fea000383ffff */
.L_x_480:
[----:B--2---:R-:W-:Y:S05]  /*f610*/  BSYNC B0 ;  /* 0x0000000000007941 */ /* 0x004fea0003800000 */
.L_x_474:
[----:B------:R-:W-:Y:S05]  /*f620*/  EXIT ;  /* 0x000000000000794d */ /* 0x000fea0003800000 */
.L_x_487:
[----:B0-----:R0:W1:Y:S02]  /*f630*/  SYNCS.PHASECHK.TRANS64.TRYWAIT P0, [R17+URZ+0x31600], R12 ;  /* 0x0316000c110075a7 */ /* 0x001064000800017f */
[----:B-1----:R-:W-:Y:S05]  /*f640*/  @!P0 NANOSLEEP.SYNCS 0x989680 ;  /* 0x009896800000895d */ /* 0x002fea0003900000 */
[----:B------:R-:W1:Y:S02]  /*f650*/  @!P0 SYNCS.PHASECHK.TRANS64 P0, [R17+URZ+0x31600], R12 ;  /* 0x0316000c110085a7 */ /* 0x000e64000800007f */
[----:B-1----:R-:W-:Y:S05]  /*f660*/  @!P0 BRA `(.L_x_487) ;  /* 0xfffffffc00f08947 */ /* 0x002fea000383ffff */
[----:B------:R-:W-:Y:S05]  /*f670*/  BRA `(.L_x_486) ;  /* 0xffffff1800e87947 */ /* 0x000fea000383ffff */
.L_x_491:
[----:B-1----:R1:W2:Y:S02]  /*f680*/  SYNCS.PHASECHK.TRANS64.TRYWAIT P0, [R16+URZ+0x31610], R9 ;  /* 0x03161009100075a7 */ /* 0x0022a4000800017f */
[----:B--2---:R-:W-:Y:S05]  /*f690*/  @!P0 NANOSLEEP.SYNCS 0x989680 ;  /* 0x009896800000895d */ /* 0x004fea0003900000 */
[----:B------:R-:W2:Y:S02]  /*f6a0*/  @!P0 SYNCS.PHASECHK.TRANS64 P0, [R16+URZ+0x31610], R9 ;  /* 0x03161009100085a7 */ /* 0x000ea4000800007f */
[----:B--2---:R-:W-:Y:S05]  /*f6b0*/  @!P0 BRA `(.L_x_491) ;  /* 0xfffffffc00f08947 */ /* 0x004fea000383ffff */
[----:B------:R-:W-:Y:S05]  /*f6c0*/  BRA `(.L_x_490) ;  /* 0xffffff24007c7947 */ /* 0x000fea000383ffff */
.L_x_495:
[----:B---3--:R3:W4:Y:S02]  /*f6d0*/  SYNCS.PHASECHK.TRANS64.TRYWAIT P0, [R17+URZ+0x31630], R8 ;  /* 0x03163008110075a7 */ /* 0x008724000800017f */
[----:B----4-:R-:W-:Y:S05]  /*f6e0*/  @!P0 NANOSLEEP.SYNCS 0x989680 ;  /* 0x009896800000895d */ /* 0x010fea0003900000 */
[----:B------:R-:W4:Y:S02]  /*f6f0*/  @!P0 SYNCS.PHASECHK.TRANS64 P0, [R17+URZ+0x31630], R8 ;  /* 0x03163008110085a7 */ /* 0x000f24000800007f */
[----:B----4-:R-:W-:Y:S05]  /*f700*/  @!P0 BRA `(.L_x_495) ;  /* 0xfffffffc00f08947 */ /* 0x010fea000383ffff */
[----:B------:R-:W-:Y:S05]  /*f710*/  BRA `(.L_x_494) ;  /* 0xffffff4000887947 */ /* 0x000fea000383ffff */
.L_x_594:
[----:B0-----:R0:W1:Y:S02]  /*f720*/  SYNCS.PHASECHK.TRANS64.TRYWAIT P1, [R6+URZ+0x31620], R3 ;  /* 0x03162003060075a7 */ /* 0x001064000802017f */
[----:B-1----:R-:W-:Y:S05]  /*f730*/  @!P1 NANOSLEEP.SYNCS 0x989680 ;  /* 0x009896800000995d */ /* 0x002fea0003900000 */
[----:B------:R-:W1:Y:S02]  /*f740*/  @!P1 SYNCS.PHASECHK.TRANS64 P1, [R6+URZ+0x31620], R3 ;  /* 0x03162003060095a7 */ /* 0x000e64000802007f */
[----:B-1----:R-:W-:Y:S05]  /*f750*/  @!P1 BRA `(.L_x_594) ;  /* 0xfffffffc00f09947 */ /* 0x002fea000383ffff */
[----:B------:R-:W-:Y:S05]  /*f760*/  BRA `(.L_x_609) ;  /* 0xffffffe400987947 */ /* 0x000fea000383ffff */
.L_x_597:
[----:B0-----:R0:W1:Y:S02]  /*f770*/  SYNCS.PHASECHK.TRANS64.TRYWAIT P1, [R6+URZ+0x31638], R5 ;  /* 0x03163805060075a7 */ /* 0x001064000802017f */
[----:B-1----:R-:W-:Y:S05]  /*f780*/  @!P1 NANOSLEEP.SYNCS 0x989680 ;  /* 0x009896800000995d */ /* 0x002fea0003900000 */
[----:B------:R-:W1:Y:S02]  /*f790*/  @!P1 SYNCS.PHASECHK.TRANS64 P1, [R6+URZ+0x31638], R5 ;  /* 0x03163805060095a7 */ /* 0x000e64000802007f */
[----:B-1----:R-:W-:Y:S05]  /*f7a0*/  @!P1 BRA `(.L_x_597) ;  /* 0xfffffffc00f09947 */ /* 0x002fea000383ffff */
[----:B------:R-:W-:Y:S05]  /*f7b0*/  BRA `(.L_x_610) ;  /* 0xfffffff000147947 */ /* 0x000fea000383ffff */
.L_x_599:
[----:B------:R-:W-:-:S07]  /*f7c0*/  SHF.L.U32 R2, R4, 0x1f, RZ ;  /* 0x0000001f04027819 */ /* 0x000fce00000006ff */
.L_x_611:
[----:B0-----:R0:W1:Y:S02]  /*f7d0*/  SYNCS.PHASECHK.TRANS64.TRYWAIT P1, [R20+URZ+0x31620], R2 ;  /* 0x03162002140075a7 */ /* 0x001064000802017f */
[----:B-1----:R-:W-:Y:S05]  /*f7e0*/  @!P1 NANOSLEEP.SYNCS 0x989680 ;  /* 0x009896800000995d */ /* 0x002fea0003900000 */
[----:B------:R-:W1:Y:S02]  /*f7f0*/  @!P1 SYNCS.PHASECHK.TRANS64 P1, [R20+URZ+0x31620], R2 ;  /* 0x03162002140095a7 */ /* 0x000e64000802007f */
[----:B-1----:R-:W-:Y:S05]  /*f800*/  @!P1 BRA `(.L_x_611) ;  /* 0xfffffffc00f09947 */ /* 0x002fea000383ffff */
[----:B------:R-:W-:Y:S05]  /*f810*/  BRA `(.L_x_612) ;  /* 0xfffffff000d07947 */ /* 0x000fea000383ffff */
.L_x_602:
[----:B0-----:R0:W1:Y:S02]  /*f820*/  SYNCS.PHASECHK.TRANS64.TRYWAIT P1, [R6+URZ+0x31638], R16 ;  /* 0x03163810060075a7 */ /* 0x001064000802017f */
[----:B-1----:R-:W-:Y:S05]  /*f830*/  @!P1 NANOSLEEP.SYNCS 0x989680 ;  /* 0x009896800000995d */ /* 0x002fea0003900000 */
[----:B------:R-:W1:Y:S02]  /*f840*/  @!P1 SYNCS.PHASECHK.TRANS64 P1, [R6+URZ+0x31638], R16 ;  /* 0x03163810060095a7 */ /* 0x000e64000802007f */
[----:B-1----:R-:W-:Y:S05]  /*f850*/  @!P1 BRA `(.L_x_602) ;  /* 0xfffffffc00f09947 */ /* 0x002fea000383ffff */
[----:B------:R-:W-:Y:S05]  /*f860*/  BRA `(.L_x_613) ;  /* 0xfffffff400f07947 */ /* 0x000fea000383ffff */
.L_x_605:
[----:B---3--:R3:W4:Y:S02]  /*f870*/  SYNCS.PHASECHK.TRANS64.TRYWAIT P0, [R5+URZ], R0 ;  /* 0x00000000050075a7 */ /* 0x008724000800017f */
[----:B----4-:R-:W-:Y:S05]  /*f880*/  @!P0 NANOSLEEP.SYNCS 0x989680 ;  /* 0x009896800000895d */ /* 0x010fea0003900000 */
[----:B------:R-:W4:Y:S02]  /*f890*/  @!P0 SYNCS.PHASECHK.TRANS64 P0, [R5+URZ], R0 ;  /* 0x00000000050085a7 */ /* 0x000f24000800007f */
[----:B----4-:R-:W-:Y:S05]  /*f8a0*/  @!P0 BRA `(.L_x_605) ;  /* 0xfffffffc00f08947 */ /* 0x010fea000383ffff */
[----:B------:R-:W-:Y:S05]  /*f8b0*/  BRA `(.L_x_614) ;  /* 0xfffffffc00147947 */ /* 0x000fea000383ffff */
.L_x_606:
[----:B---3--:R3:W4:Y:S02]  /*f8c0*/  SYNCS.PHASECHK.TRANS64.TRYWAIT P0, [R3+URZ], R0 ;  /* 0x00000000030075a7 */ /* 0x008724000800017f */
[----:B----4-:R-:W-:Y:S05]  /*f8d0*/  @!P0 NANOSLEEP.SYNCS 0x989680 ;  /* 0x009896800000895d */ /* 0x010fea0003900000 */
[----:B------:R-:W4:Y:S02]  /*f8e0*/  @!P0 SYNCS.PHASECHK.TRANS64 P0, [R3+URZ], R0 ;  /* 0x00000000030085a7 */ /* 0x000f24000800007f */
[----:B----4-:R-:W-:Y:S05]  /*f8f0*/  @!P0 BRA `(.L_x_606) ;  /* 0xfffffffc00f08947 */ /* 0x010fea000383ffff */
[----:B------:R-:W-:Y:S05]  /*f900*/  BRA `(.L_x_615) ;  /* 0xfffffffc00247947 */ /* 0x000fea000383ffff */
.L_x_616:
        /* <DEDUP_REMOVED lines=15> */
.L_x_1151:


//--------------------- .text._ZN7cutlass13device_kernelIN5flash11enable_sm90INS1_16FlashAttnBwdSm90INS1_25CollectiveMainloopBwdSm90ILi2ELi1ELi1EN4cute5tupleIJNS5_1CILi1EEES8_S8_EEENS6_IJNS7_ILi64EEENS7_ILi80EEENS7_ILi256EEEEEENS_10bfloat16_tEfNS_4arch4Sm90ELb0ELb1ELb0ELb1ELb0ELb0ELb1ELb1ELi2ELi1ELi1ELi1ELb0EEENS1_24CollectiveEpilogueBwdGQAISD_fSG_Li256ELb1ELb0EEENS1_19SingleTileSchedulerILb1ELb0ELb0ELi80EEEEEEEEEvNT_6ParamsE --------------------------
	.section	.text._ZN7cutlass13device_kernelIN5flash11enable_sm90INS1_16FlashAttnBwdSm90INS1_25CollectiveMainloopBwdSm90ILi2ELi1ELi1EN4cute5tupleIJNS5_1CILi1EEES8_S8_EEENS6_IJNS7_ILi64EEENS7_ILi80EEENS7_ILi256EEEEEENS_10bfloat16_tEfNS_4arch4Sm90ELb0ELb1ELb0ELb1ELb0ELb0ELb1ELb1ELi2ELi1ELi1ELi1ELb0EEENS1_24CollectiveEpilogueBwdGQAISD_fSG_Li256ELb1ELb0EEENS1_19SingleTileSchedulerILb1ELb0ELb0ELi80EEEEEEEEEvNT_6ParamsE,"ax",@progbits
	.align	128
.text._ZN7cutlass13device_kernelIN5flash11enable_sm90INS1_16FlashAttnBwdSm90INS1_25CollectiveMainloopBwdSm90ILi2ELi1ELi1EN4cute5tupleIJNS5_1CILi1EEES8_S8_EEENS6_IJNS7_ILi64EEENS7_ILi80EEENS7_ILi256EEEEEENS_10bfloat16_tEfNS_4arch4Sm90ELb0ELb1ELb0ELb1ELb0ELb0ELb1ELb1ELi2ELi1ELi1ELi1ELb0EEENS1_24CollectiveEpilogueBwdGQAISD_fSG_Li256ELb1ELb0EEENS1_19SingleTileSchedulerILb1ELb0ELb0ELi80EEEEEEEEEvNT_6ParamsE:
        .type           _ZN7cutlass13device_kernelIN5flash11enable_sm90INS1_16FlashAttnBwdSm90INS1_25CollectiveMainloopBwdSm90ILi2ELi1ELi1EN4cute5tupleIJNS5_1CILi1EEES8_S8_EEENS6_IJNS7_ILi64EEENS7_ILi80EEENS7_ILi256EEEEEENS_10bfloat16_tEfNS_4arch4Sm90ELb0ELb1ELb0ELb1ELb0ELb0ELb1ELb1ELi2ELi1ELi1ELi1ELb0EEENS1_24CollectiveEpilogueBwdGQAISD_fSG_Li256ELb1ELb0EEENS1_19SingleTileSchedulerILb1ELb0ELb0ELi80EEEEEEEEEvNT_6ParamsE,@function
        .size           _ZN7cutlass13device_kernelIN5flash11enable_sm90INS1_16FlashAttnBwdSm90INS1_25CollectiveMainloopBwdSm90ILi2ELi1ELi1EN4cute5tupleIJNS5_1CILi1EEES8_S8_EEENS6_IJNS7_ILi64EEENS7_ILi80EEENS7_ILi256EEEEEENS_10bfloat16_tEfNS_4arch4Sm90ELb0ELb1ELb0ELb1ELb0ELb0ELb1ELb1ELi2ELi1ELi1ELi1ELb0EEENS1_24CollectiveEpilogueBwdGQAISD_fSG_Li256ELb1ELb0EEENS1_19SingleTileSchedulerILb1ELb0ELb0ELi80EEEEEEEEEvNT_6ParamsE,(.L_x_1152 - _ZN7cutlass13device_kernelIN5flash11enable_sm90INS1_16FlashAttnBwdSm90INS1_25CollectiveMainloopBwdSm90ILi2ELi1ELi1EN4cute5tupleIJNS5_1CILi1EEES8_S8_EEENS6_IJNS7_ILi64EEENS7_ILi80EEENS7_ILi256EEEEEENS_10bfloat16_tEfNS_4arch4Sm90ELb0ELb1ELb0ELb1ELb0ELb0ELb1ELb1ELi2ELi1ELi1ELi1ELb0EEENS1_24CollectiveEpilogueBwdGQAISD_fSG_Li256ELb1ELb0EEENS1_19SingleTileSchedulerILb1ELb0ELb0ELi80EEEEEEEEEvNT_6ParamsE)
        .other          _ZN7cutlass13device_kernelIN5flash11enable_sm90INS1_16FlashAttnBwdSm90INS1_25CollectiveMainloopBwdSm90ILi2ELi1ELi1EN4cute5tupleIJNS5_1CILi1EEES8_S8_EEENS6_IJNS7_ILi64EEENS7_ILi80EEENS7_ILi256EEEEEENS_10bfloat16_tEfNS_4arch4Sm90ELb0ELb1ELb0ELb1ELb0ELb0ELb1ELb1ELi2ELi1ELi1ELi1ELb0EEENS1_24CollectiveEpilogueBwdGQAISD_fSG_Li256ELb1ELb0EEENS1_19SingleTileSchedulerILb1ELb0ELb0ELi80EEEEEEEEEvNT_6ParamsE,@"STO_CUDA_ENTRY STV_DEFAULT"
_ZN7cutlass13device_kernelIN5flash11enable_sm90INS1_16FlashAttnBwdSm90INS1_25CollectiveMainloopBwdSm90ILi2ELi1ELi1EN4cute5tupleIJNS5_1CILi1EEES8_S8_EEENS6_IJNS7_ILi64EEENS7_ILi80EEENS7_ILi256EEEEEENS_10bfloat16_tEfNS_4arch4Sm90ELb0ELb1ELb0ELb1ELb0ELb0ELb1ELb1ELi2ELi1ELi1ELi1ELb0EEENS1_24CollectiveEpilogueBwdGQAISD_fSG_Li256ELb1ELb0EEENS1_19SingleTileSchedulerILb1ELb0ELb0ELi80EEEEEEEEEvNT_6ParamsE:
        /* <DEDUP_REMOVED lines=24> */
.L_x_618:
[----:B------:R-:W-:Y:S05]  /*0180*/  BSYNC B0 ;  /* 0x0000000000007941 */ /* 0x000fea0003800000 */
.L_x_617:
        /* <DEDUP_REMOVED lines=19> */
[----:B------:R1:W-:Y:S01]  /*02c0*/  STL [R1+0x4], R2 ;  /* 0x0000040201007387 */ /* 0x0003e20000100800 */
        /* <DEDUP_REMOVED lines=19> */
.L_x_619:
        /* <DEDUP_REMOVED lines=20> */
.L_x_620:
[----:B------:R-:W-:Y:S01]  /*0540*/  PLOP3.LUT P0, PT, PT, PT, UP0, 0x80, 0x0 ;  /* 0x000000000000781c */ /* 0x000fe20003f0f008 */
[----:B------:R-:W-:Y:S01]  /*0550*/  NOP ;  /* 0x0000000000007918 */ /* 0x000fe20000000000 */
[----:B------:R-:W-:Y:S01]  /*0560*/  BSSY B0, `(.L_x_621) ;  /* 0x0000b76000007945 */ /* 0x000fe20003800000 */
[----:B------:R-:W-:Y:S01]  /*0570*/  LOP3.LUT R11, R18, 0x7f, RZ, 0xc0, !PT ;  /* 0x0000007f120b7812 */ /* 0x000fe200078ec0ff */
[----:B-1234-:R-:W-:Y:S09]  /*0580*/  BAR.SYNC.DEFER_BLOCKING 0x0 ;  /* 0x0000000000007b1d */ /* 0x01eff20000010000 */
[----:B------:R-:W-:Y:S05]  /*0590*/  @!P0 BRA `(.L_x_622) ;  /* 0x0000009000f88947 */ /* 0x000fea0003800000 */
.L_x_623:
        /* <DEDUP_REMOVED lines=15> */
.L_x_624:
        /* <DEDUP_REMOVED lines=11> */
.L_x_626:
[----:B------:R-:W3:Y:S02]  /*0740*/  LDC R0, c[0x0][0x8c4] ;  /* 0x00023100ff007b82 */ /* 0x000ee40000000800 */
.L_x_625:
[----:B-1----:R-:W-:-:S05]  /*0750*/  IMAD R11, R236, 0x50, RZ ;  /* 0x00000050ec0b7824 */ /* 0x002fca00078e02ff */
[----:B---3-5:R-:W-:-:S04]  /*0760*/  ISETP.GE.AND P0, PT, R11, R0, PT ;  /* 0x000000000b00720c */ /* 0x028fc80003f06270 */
[----:B--2---:R-:W-:-:S04]  /*0770*/  SEL R10, R7, 0xffffffff, !P0 ;  /* 0xffffffff070a7807 */ /* 0x004fc80004000000 */
        /* <DEDUP_REMOVED lines=35> */
.L_x_628:
[----:B------:R-:W-:Y:S02]  /*09b0*/  @P1 IMAD.MOV.U32 R2, RZ, RZ, R4 ;  /* 0x000000ffff021224 */ /* 0x000fe400078e0004 */
[----:B------:R-:W-:Y:S01]  /*09c0*/  @P1 IMAD.MOV.U32 R3, RZ, RZ, R7 ;  /* 0x000000ffff031224 */ /* 0x000fe200078e0007 */
[----:B------:R-:W-:Y:S06]  /*09d0*/  @!P2 BRA `(.L_x_629) ;  /* 0x000000000014a947 */ /* 0x000fec0003800000 */
[----:B------:R-:W1:Y:S01]  /*09e0*/  LDC.64 R4, c[0x0][0x788] ;  /* 0x0001e200ff047b82 */ /* 0x000e620000000a00 */
[----:B------:R-:W-:Y:S01]  /*09f0*/  ULDC.64 UR4, c[0x0][0x208] ;  /* 0x0000820000047ab9 */ /* 0x000fe20000000a00 */
[----:B-1----:R-:W-:-:S06]  /*0a00*/  IMAD.WIDE R4, R10, 0x4, R4 ;  /* 0x000000040a047825 */ /* 0x002fcc00078e0204 */
[----:B------:R1:W5:Y:S01]  /*0a10*/  LDG.E R5, desc[UR4][R4.64] ;  /* 0x0000000404057981 */ /* 0x000362000c1e1900 */
[----:B------:R-:W-:Y:S05]  /*0a20*/  BRA `(.L_x_630) ;  /* 0x0000000000287947 */ /* 0x000fea0003800000 */
.L_x_629:
        /* <DEDUP_REMOVED lines=10> */
.L_x_630:
[----:B-1---5:R-:W-:Y:S01]  /*0ad0*/  VIADD R4, R0, 0x3f ;  /* 0x0000003f00047836 */ /* 0x022fe20000000000 */
[----:B------:R-:W-:Y:S01]  /*0ae0*/  ISETP.GE.AND P2, PT, R236, RZ, PT ;  /* 0x000000ffec00720c */ /* 0x000fe20003f46270 */
[----:B------:R-:W-:Y:S01]  /*0af0*/  ULDC UR4, c[0x0][0x74c] ;  /* 0x0001d30000047ab9 */ /* 0x000fe20000000800 */
[----:B------:R-:W-:Y:S02]  /*0b00*/  IADD3 R6, R11, R0, -R5 ;  /* 0x000000000b067210 */ /* 0x000fe40007ffe805 */
        /* <DEDUP_REMOVED lines=18> */
.L_x_631:
        /* <DEDUP_REMOVED lines=84> */
[----:B------:R-:W1:Y:S01]  /*1170*/  S2R R4, SR_CgaCtaId ;  /* 0x0000000000047919 */ /* 0x000e620000008800 */
[----:B------:R-:W-:Y:S01]  /*1180*/  MOV R17, 0x400 ;  /* 0x0000040000117802 */ /* 0x000fe20000000f00 */
[----:B------:R-:W-:Y:S01]  /*1190*/  VIADD R18, R18, 0xffffff80 ;  /* 0xffffff8012127836 */ /* 0x000fe20000000000 */
[----:B------:R-:W-:-:S04]  /*11a0*/  SHF.L.U32 R12, RZ, 0x1f, RZ ;  /* 0x0000001fff0c7819 */ /* 0x000fc800000006ff */
[----:B------:R-:W-:-:S04]  /*11b0*/  SHF.R.S32.HI R7, RZ, 0x1f, R18 ;  /* 0x0000001fff077819 */ /* 0x000fc80000011412 */
[CC--:B------:R-:W-:Y:S02]  /*11c0*/  LEA.HI R10, R7.reuse, R18.reuse, RZ, 0x5 ;  /* 0x00000012070a7211 */ /* 0x0c0fe400078f28ff */
[CC--:B------:R-:W-:Y:S02]  /*11d0*/  LEA.HI R11, R7.reuse, R18.reuse, RZ, 0x4 ;  /* 0x00000012070b7211 */ /* 0x0c0fe400078f20ff */
[----:B-1----:R-:W-:Y:S02]  /*11e0*/  LEA R17, R4, R17, 0x18 ;  /* 0x0000001104117211 */ /* 0x002fe400078ec0ff */
[----:B------:R-:W-:Y:S02]  /*11f0*/  LEA.HI R4, R7, R18, RZ, 0x7 ;  /* 0x0000001207047211 */ /* 0x000fe400078f38ff */
[----:B------:R-:W1:Y:S02]  /*1200*/  SYNCS.PHASECHK.TRANS64.TRYWAIT P0, [R17+URZ+0x31800], R12 ;  /* 0x0318000c110075a7 */ /* 0x000e64000800017f */
[----:B------:R-:W-:-:S05]  /*1210*/  SHF.R.S32.HI R6, RZ, 0x7, R4 ;  /* 0x00000007ff067819 */ /* 0x000fca0000011404 */
[----:B------:R2:W3:Y:S02]  /*1220*/  SHFL.IDX PT, R8, R6, RZ, 0x1f ;  /* 0x00001fff06087589 */ /* 0x0004e400000e0000 */
[----:B-123--:R-:W-:Y:S05]  /*1230*/  @P0 BRA `(.L_x_633) ;  /* 0x0000000000080947 */ /* 0x00efea0003800000 */
[----:B------:R-:W1:Y:S02]  /*1240*/  SYNCS.PHASECHK.TRANS64.TRYWAIT P0, [R17+URZ+0x31800], R12 ;  /* 0x0318000c110075a7 */ /* 0x000e64000800017f */
[----:B-1----:R-:W-:Y:S05]  /*1250*/  @!P0 BRA `(.L_x_634) ;  /* 0x000000a800a08947 */ /* 0x002fea0003800000 */
.L_x_633:
[----:B------:R-:W2:Y:S04]  /*1260*/  LDL R7, [R1+0x4] ;  /* 0x0000040001077983 */ /* 0x000ea80000100800 */
[----:B------:R-:W3:Y:S01]  /*1270*/  LDL R16, [R1] ;  /* 0x0000000001107983 */ /* 0x000ee20000100800 */
[----:B------:R-:W4:Y:S01]  /*1280*/  S2UR UR4, SR_CTAID.Y ;  /* 0x00000000000479c3 */ /* 0x000f220000002600 */
[----:B------:R-:W-:-:S07]  /*1290*/  LOP3.LUT R15, R11, 0xffffff0, RZ, 0xc0, !PT ;  /* 0x0ffffff00b0f7812 */ /* 0x000fce00078ec0ff */
[----:B------:R-:W5:Y:S01]  /*12a0*/  LDC.64 R20, c[0x0][0x2d8] ;  /* 0x0000b600ff147b82 */ /* 0x000f620000000a00 */
[----:B------:R-:W-:Y:S01]  /*12b0*/  IMAD.IADD R15, R18, 0x1, -R15 ;  /* 0x00000001120f7824 */ /* 0x000fe200078e0a0f */
[--C-:B-1----:R-:W-:Y:S02]  /*12c0*/  SHF.R.S32.HI R12, RZ, 0x5, R10.reuse ;  /* 0x00000005ff0c7819 */ /* 0x102fe4000001140a */
[----:B------:R-:W-:Y:S01]  /*12d0*/  SHF.R.S32.HI R13, RZ, 0x1f, R10 ;  /* 0x0000001fff0d7819 */ /* 0x000fe2000001140a */
[----:B------:R-:W-:-:S03]  /*12e0*/  IMAD R14, R6, 0x40, R15 ;  /* 0x00000040060e7824 */ /* 0x000fc600078e020f */
[----:B------:R-:W-:-:S04]  /*12f0*/  LEA.HI R13, R13, R12, RZ, 0x2 ;  /* 0x0000000c0d0d7211 */ /* 0x000fc800078f10ff */
[----:B------:R-:W-:Y:S01]  /*1300*/  LOP3.LUT R13, R13, 0xfffffc, RZ, 0xc0, !PT ;  /* 0x00fffffc0d0d7812 */ /* 0x000fe200078ec0ff */
[----:B----4-:R-:W-:-:S04]  /*1310*/  USHF.R.S32.HI UR5, URZ, 0x1f, UR4 ;  /* 0x0000001f3f057899 */ /* 0x010fc80008011404 */
[----:B------:R-:W-:Y:S02]  /*1320*/  IMAD.IADD R13, R12, 0x1, -R13 ;  /* 0x000000010c0d7824 */ /* 0x000fe400078e0a0d */
[----:B------:R-:W-:Y:S02]  /*1330*/  IMAD R236, R236, -0x50, RZ ;  /* 0xffffffb0ecec7824 */ /* 0x000fe400078e02ff */
[----:B-----5:R-:W-:Y:S02]  /*1340*/  IMAD R12, R20, UR5, RZ ;  /* 0x00000005140c7c24 */ /* 0x020fe4000f8e02ff */
[----:B------:R-:W-:Y:S02]  /*1350*/  IMAD.IADD R230, R5, 0x1, -R0 ;  /* 0x0000000105e67824 */ /* 0x000fe400078e0a00 */
[----:B------:R-:W-:Y:S02]  /*1360*/  IMAD.IADD R5, R236, 0x1, R5 ;  /* 0x00000001ec057824 */ /* 0x000fe400078e0205 */
[----:B------:R-:W-:Y:S01]  /*1370*/  IMAD R13, R13, 0x10, R14 ;  /* 0x000000100d0d7824 */ /* 0x000fe200078e020e */
        /* <DEDUP_REMOVED lines=79> */
[----:B------:R-:W-:Y:S01]  /*1870*/  CS2R R56, SRZ ;  /* 0x0000000000387805 */ /* 0x000fe2000001ff00 */
[----:B------:R-:W-:Y:S01]  /*1880*/  UMOV UR60, URZ ;  /* 0x0000003f003c7c82 */ /* 0x000fe20008000000 */
[----:B--2---:R-:W-:Y:S02]  /*1890*/  R2UR UR6, R7 ;  /* 0x00000000070672ca */ /* 0x004fe400000e0000 */
[----:B------:R-:W-:Y:S02]  /*18a0*/  LOP3.LUT R7, R4, 0xffffff80, RZ, 0xc0, !PT ;  /* 0xffffff8004077812 */ /* 0x000fe400078ec0ff */
[----:B------:R-:W-:-:S03]  /*18b0*/  LEA.HI R4, R6, R6, RZ, 0x1 ;  /* 0x0000000606047211 */ /* 0x000fc600078f08ff */
[----:B------:R-:W-:Y:S01]  /*18c0*/  IMAD.IADD R11, R18, 0x1, -R7 ;  /* 0x00000001120b7824 */ /* 0x000fe200078e0a07 */
[----:B------:R-:W-:Y:S02]  /*18d0*/  LOP3.LUT R7, R4, 0x1ffffffe, RZ, 0xc0, !PT ;  /* 0x1ffffffe04077812 */ /* 0x000fe400078ec0ff */
[----:B------:R-:W-:Y:S02]  /*18e0*/  LEA.HI R4, R8, R8, RZ, 0x1 ;  /* 0x0000000808047211 */ /* 0x000fe400078f08ff */
[----:B------:R-:W-:Y:S01]  /*18f0*/  SHF.R.S32.HI R10, RZ, 0x1f, R11 ;  /* 0x0000001fff0a7819 */ /* 0x000fe2000001140b */
[----:B------:R-:W-:Y:S01]  /*1900*/  IMAD.IADD R15, R6, 0x1, -R7 ;  /* 0x00000001060f7824 */ /* 0x000fe200078e0a07 */
[----:B------:R-:W-:Y:S01]  /*1910*/  LOP3.LUT R7, R4, 0xfffffffe, RZ, 0xc0, !PT ;  /* 0xfffffffe04077812 */ /* 0x000fe200078ec0ff */
[----:B------:R-:W-:Y:S01]  /*1920*/  IMAD R19, R6, 0x800, R11 ;  /* 0x0000080006137824 */ /* 0x000fe200078e020b */
[----:B------:R-:W-:-:S03]  /*1930*/  LEA.HI R6, R10, R11, RZ, 0x2 ;  /* 0x0000000b0a067211 */ /* 0x000fc600078f10ff */
[----:B------:R-:W-:Y:S02]  /*1940*/  IMAD.SHL.U32 R19, R19, 0x4, RZ ;  /* 0x0000000413137824 */ /* 0x000fe400078e00ff */
[----:B------:R-:W-:Y:S01]  /*1950*/  IMAD.IADD R4, R8, 0x1, -R7 ;  /* 0x0000000108047824 */ /* 0x000fe200078e0a07 */
[--C-:B------:R-:W-:Y:S02]  /*1960*/  SHF.R.S32.HI R7, RZ, 0x2, R6.reuse ;  /* 0x00000002ff077819 */ /* 0x100fe40000011406 */
[----:B------:R-:W-:Y:S02]  /*1970*/  SHF.R.S32.HI R8, RZ, 0x1f, R6 ;  /* 0x0000001fff087819 */ /* 0x000fe40000011406 */
[----:B------:R-:W-:Y:S02]  /*1980*/  LOP3.LUT R6, R6, 0x7ffffffc, RZ, 0xc0, !PT ;  /* 0x7ffffffc06067812 */ /* 0x000fe400078ec0ff */
[----:B------:R-:W-:Y:S02]  /*1990*/  IADD3 R2, P0, R19, R2, RZ ;  /* 0x0000000213027210 */ /* 0x000fe40007f1e0ff */
[----:B------:R-:W-:Y:S01]  /*19a0*/  LEA.HI R10, R10, R11, RZ, 0x5 ;  /* 0x0000000b0a0a7211 */ /* 0x000fe200078f28ff */
[----:B------:R-:W-:Y:S01]  /*19b0*/  IMAD.IADD R6, R11, 0x1, -R6 ;  /* 0x000000010b067824 */ /* 0x000fe200078e0a06 */
[----:B------:R-:W-:-:S02]  /*19c0*/  LEA.HI R8, R8, R7, RZ, 0x3 ;  /* 0x0000000708087211 */ /* 0x000fc400078f18ff */
[----:B---3--:R-:W-:Y:S02]  /*19d0*/  SHF.R.S32.HI R11, RZ, 0x1f, R16 ;  /* 0x0000001fff0b7819 */ /* 0x008fe40000011410 */
[----:B------:R-:W-:Y:S02]  /*19e0*/  LEA.HI.X.SX32 R3, R19, R3, 0x1, P0 ;  /* 0x0000000313037211 */ /* 0x000fe400000f0eff */
[----:B------:R-:W-:Y:S02]  /*19f0*/  LOP3.LUT R8, R8, 0xfffffff8, RZ, 0xc0, !PT ;  /* 0xfffffff808087812 */ /* 0x000fe400078ec0ff */
[----:B------:R-:W-:Y:S01]  /*1a00*/  SEL R11, R11, RZ, !P1 ;  /* 0x000000ff0b0b7207 */ /* 0x000fe20004800000 */
[----:B------:R-:W-:Y:S01]  /*1a10*/  IMAD.WIDE.U32 R2, R20, UR4, R2 ;  /* 0x0000000414027c25 */ /* 0x000fe2000f8e0002 */
[----:B------:R-:W-:-:S03]  /*1a20*/  SHF.R.S32.HI R10, RZ, 0x5, R10 ;  /* 0x00000005ff0a7819 */ /* 0x000fc6000001140a */
[----:B------:R-:W-:Y:S01]  /*1a30*/  IMAD R19, R21, UR4, R12 ;  /* 0x0000000415137c24 */ /* 0x000fe2000f8e020c */
[----:B------:R-:W-:Y:S01]  /*1a40*/  ULDC.64 UR4, c[0x0][0x2e0] ;  /* 0x0000b80000047ab9 */ /* 0x000fe20000000a00 */
[----:B------:R-:W-:Y:S01]  /*1a50*/  IMAD.IADD R7, R7, 0x1, -R8 ;  /* 0x0000000107077824 */ /* 0x000fe200078e0a08 */
[----:B------:R-:W-:Y:S01]  /*1a60*/  SEL R229, R16, RZ, !P1 ;  /* 0x000000ff10e57207 */ /* 0x000fe20004800000 */
[----:B------:R-:W-:Y:S02]  /*1a70*/  IMAD R8, R11, UR4, RZ ;  /* 0x000000040b087c24 */ /* 0x000fe4000f8e02ff */
[----:B------:R-:W-:Y:S02]  /*1a80*/  IMAD.IADD R3, R3, 0x1, R19 ;  /* 0x0000000103037824 */ /* 0x000fe400078e0213 */
[----:B------:R-:W-:Y:S02]  /*1a90*/  IMAD R15, R15, 0x4, R6 ;  /* 0x000000040f0f7824 */ /* 0x000fe400078e0206 */
[----:B------:R-:W-:-:S02]  /*1aa0*/  IMAD R18, R10, 0x10, R7 ;  /* 0x000000100a127824 */ /* 0x000fc400078e0207 */
[C---:B------:R-:W-:Y:S01]  /*1ab0*/  IMAD R7, R229.reuse, UR5, R8 ;  /* 0x00000005e5077c24 */ /* 0x040fe2000f8e0208 */
[----:B------:R-:W-:Y:S01]  /*1ac0*/  IADD3 R8, -R0, 0x1, R5 ;  /* 0x0000000100087810 */ /* 0x000fe20007ffe105 */
[----:B------:R-:W-:Y:S01]  /*1ad0*/  IMAD.WIDE.U32 R228, R229, UR4, R2 ;  /* 0x00000004e5e47c25 */ /* 0x000fe2000f8e0002 */
[----:B------:R-:W-:-:S03]  /*1ae0*/  ULOP3.LUT UR4, UR6, 0x1, URZ, 0xfc, !UPT ;  /* 0x0000000106047892 */ /* 0x000fc6000f8efc3f */
[----:B------:R-:W-:Y:S02]  /*1af0*/  IMAD.SHL.U32 R233, R15, 0x2, RZ ;  /* 0x000000020fe97824 */ /* 0x000fe400078e00ff */
[----:B------:R-:W-:Y:S02]  /*1b00*/  IMAD.SHL.U32 R6, R13, 0x8, RZ ;  /* 0x000000080d067824 */ /* 0x000fe400078e00ff */
[--C-:B------:R-:W-:Y:S02]  /*1b10*/  IMAD.IADD R232, R5, 0x1, -R233.reuse ;  /* 0x0000000105e87824 */ /* 0x100fe400078e0ae9 */
[----:B------:R-:W-:Y:S02]  /*1b20*/  IMAD.IADD R231, R8, 0x1, -R233 ;  /* 0x0000000108e77824 */ /* 0x000fe400078e0ae9 */
[----:B------:R-:W-:Y:S02]  /*1b30*/  IMAD.MOV.U32 R3, RZ, RZ, R9 ;  /* 0x000000ffff037224 */ /* 0x000fe400078e0009 */
[----:B------:R-:W-:-:S02]  /*1b40*/  IMAD.MOV.U32 R19, RZ, RZ, RZ ;  /* 0x000000ffff137224 */ /* 0x000fc400078e00ff */
[----:B------:R-:W-:Y:S02]  /*1b50*/  IMAD.U32 R235, RZ, RZ, UR4 ;  /* 0x00000004ffeb7e24 */ /* 0x000fe4000f8e00ff */
[----:B------:R-:W-:Y:S02]  /*1b60*/  IMAD.MOV.U32 R2, RZ, RZ, RZ ;  /* 0x000000ffff027224 */ /* 0x000fe400078e00ff */
[----:B------:R-:W-:Y:S02]  /*1b70*/  IMAD R0, R6, 0x2, R17 ;  /* 0x0000000206007824 */ /* 0x000fe400078e0211 */
[----:B------:R-:W-:Y:S02]  /*1b80*/  IMAD.IADD R233, R236, 0x1, -R233 ;  /* 0x00000001ece97824 */ /* 0x000fe400078e0ae9 */
[----:B------:R-:W-:-:S07]  /*1b90*/  IMAD.IADD R234, R229, 0x1, R7 ;  /* 0x00000001e5ea7824 */ /* 0x000fce00078e0207 */
.L_x_653:
[----:B------:R-:W-:-:S13]  /*1ba0*/  R2UR UR4, R235 ;  /* 0x00000000eb0472ca */ /* 0x000fda00000e0000 */
[----:B------:R-:W-:-:S06]  /*1bb0*/  UISETP.NE.AND UP0, UPT, UR4, 0x3, UPT ;  /* 0x000000030400788c */ /* 0x000fcc000bf05270 */
[----:B------:R-:W-:-:S13]  /*1bc0*/  PLOP3.LUT P0, PT, PT, PT, UP0, 0x40, 0x0 ;  /* 0x000000000000781c */ /* 0x000fda0003f0e808 */
[----:B-1----:R-:W-:Y:S05]  /*1bd0*/  @P0 BRA `(.L_x_635) ;  /* 0x0000000000040947 */ /* 0x002fea0003800000 */
[----:B------:R-:W-:Y:S01]  /*1be0*/  BPT.TRAP 0x1 ;  /* 0x000000040000795c */ /* 0x000fe20000300000 */
.L_x_635:
[----:B------:R-:W-:Y:S01]  /*1bf0*/  PLOP3.LUT P1, PT, PT, PT, UP0, 0x40, 0x0 ;  /* 0x000000000000781c */ /* 0x000fe20003f2e808 */
[----:B------:R-:W-:Y:S01]  /*1c00*/  IMAD R16, R2, 0x8, R17 ;  /* 0x0000000802107824 */ /* 0x000fe200078e0211 */
[----:B------:R-:W-:-:S04]  /*1c10*/  SHF.L.U32 R9, R19, 0x1f, RZ ;  /* 0x0000001f13097819 */ /* 0x000fc800000006ff */
[----:B------:R1:W2:Y:S07]  /*1c20*/  SYNCS.PHASECHK.TRANS64.TRYWAIT P0, [R16+URZ+0x31810], R9 ;  /* 0x03181009100075a7 */ /* 0x0002ae000800017f */
[----:B------:R-:W-:Y:S05]  /*1c30*/  @P1 BRA `(.L_x_636) ;  /* 0x0000000000041947 */ /* 0x000fea0003800000 */
[----:B------:R-:W-:Y:S01]  /*1c40*/  BPT.TRAP 0x1 ;  /* 0x000000040000795c */ /* 0x000fe20000300000 */
.L_x_636:
        /* <DEDUP_REMOVED lines=11> */
.L_x_637:
        /* <DEDUP_REMOVED lines=439> */
.L_x_639:
[----:B------:R-:W-:Y:S01]  /*3870*/  PLOP3.LUT P1, PT, PT, PT, UP0, 0x40, 0x0 ;  /* 0x000000000000781c */ /* 0x000fe20003f2e808 */
[----:B------:R-:W-:-:S05]  /*3880*/  IMAD.U32 R8, RZ, RZ, UR60 ;  /* 0x0000003cff087e24 */ /* 0x000fca000f8e00ff */
[----:B------:R-:W-:-:S04]  /*3890*/  SHF.L.U32 R8, R8, 0x1f, RZ ;  /* 0x0000001f08087819 */ /* 0x000fc800000006ff */
[----:B------:R1:W4:Y:S03]  /*38a0*/  SYNCS.PHASECHK.TRANS64.TRYWAIT P0, [R17+URZ+0x31830], R8 ;  /* 0x03183008110075a7 */ /* 0x000326000800017f */
[----:B------:R-:W-:Y:S05]  /*38b0*/  @P1 BRA `(.L_x_640) ;  /* 0x0000000000041947 */ /* 0x000fea0003800000 */
[----:B------:R-:W-:Y:S01]  /*38c0*/  BPT.TRAP 0x1 ;  /* 0x000000040000795c */ /* 0x000fe20000300000 */
.L_x_640:
        /* <DEDUP_REMOVED lines=11> */
.L_x_641:
[C---:B-1--4-:R-:W-:Y:S01]  /*3980*/  VIADD R8, R6.reuse, 0x80 ;  /* 0x0000008006087836 */ /* 0x052fe20000000000 */
        /* <DEDUP_REMOVED lines=455> */
.L_x_645:
[----:B------:R-:W-:-:S06]  /*5600*/  UISETP.NE.AND UP1, UPT, UR6, 0x1, UPT ;  /* 0x000000010600788c */ /* 0x000fcc000bf25270 */
[----:B------:R-:W-:-:S05]  /*5610*/  PLOP3.LUT P0, PT, PT, PT, UP1, 0x80, 0x0 ;  /* 0x000000000000781c */ /* 0x000fca0003f0f018 */
[----:B------:R-:W-:-:S08]  /*5620*/  @UP1 ULDC UR4, c[0x0][0x754] ;  /* 0x0001d50000041ab9 */ /* 0x000fd00000000800 */
[----:B------:R-:W-:Y:S01]  /*5630*/  @P0 IMAD.HI.U32 R8, R6, UR4, RZ ;  /* 0x0000000406080c27 */ /* 0x000fe2000f8e00ff */
[----:B------:R-:W-:-:S04]  /*5640*/  @UP1 ULDC UR4, c[0x0][0x758] ;  /* 0x0001d60000041ab9 */ /* 0x000fc80000000800 */
[----:B------:R-:W-:-:S07]  /*5650*/  @P0 SHF.R.U32.HI R6, RZ, UR4, R8 ;  /* 0x00000004ff060c19 */ /* 0x000fce0008011608 */
.L_x_646:
[----:B------:R-:W-:Y:S05]  /*5660*/  BSYNC B1 ;  /* 0x0000000000017941 */ /* 0x000fea0003800000 */
.L_x_644:
[----:B------:R-:W-:-:S05]  /*5670*/  IMAD R6, R6, UR6, R233 ;  /* 0x0000000606067c24 */ /* 0x000fca000f8e02e9 */
[----:B------:R-:W-:Y:S02]  /*5680*/  VIMNMX R11, R11, R6, !PT ;  /* 0x000000060b0b7248 */ /* 0x000fe40007fe0100 */
[----:B------:R-:W-:-:S07]  /*5690*/  VIADDMNMX R15, R6, UR6, R15, PT ;  /* 0x00000006060f7c46 */ /* 0x000fce000b80010f */
.L_x_643:
[----:B------:R-:W-:Y:S01]  /*56a0*/  ISETP.GE.AND P0, PT, R236, 0x1, PT ;  /* 0x00000001ec00780c */ /* 0x000fe20003f06270 */
[----:B------:R-:W-:Y:S01]  /*56b0*/  VIADD R10, R10, 0x8 ;  /* 0x000000080a0a7836 */ /* 0x000fe20000000000 */
[C---:B------:R-:W-:Y:S02]  /*56c0*/  ISETP.GE.AND P1, PT, R236.reuse, 0x2, PT ;  /* 0x00000002ec00780c */ /* 0x040fe40003f26270 */
[C---:B------:R-:W-:Y:S02]  /*56d0*/  ISETP.GT.AND P4, PT, R11.reuse, RZ, !P0 ;  /* 0x000000ff0b00720c */ /* 0x040fe40004784270 */
[----:B------:R-:W-:Y:S02]  /*56e0*/  ISETP.GE.AND P2, PT, R236, 0x11, PT ;  /* 0x00000011ec00780c */ /* 0x000fe40003f46270 */
[----:B------:R-:W-:Y:S02]  /*56f0*/  ISETP.GT.AND P5, PT, R11, 0x1, !P1 ;  /* 0x000000010b00780c */ /* 0x000fe40004fa4270 */
[----:B------:R-:W-:-:S02]  /*5700*/  ISETP.LT.OR P4, PT, R15, 0x1, P4 ;  /* 0x000000010f00780c */ /* 0x000fc40002781670 */
[----:B------:R-:W-:Y:S02]  /*5710*/  ISETP.GT.AND P6, PT, R11, 0x10, !P2 ;  /* 0x000000100b00780c */ /* 0x000fe400057c4270 */
[C---:B------:R-:W-:Y:S02]  /*5720*/  ISETP.LT.OR P5, PT, R15.reuse, 0x2, P5 ;  /* 0x000000020f00780c */ /* 0x040fe40002fa1670 */
        /* <DEDUP_REMOVED lines=13> */
[----:B------:R-:W-:Y:S02]  /*5800*/  ISETP.GT.AND P6, PT, R11, 0x21, !P5 ;  /* 0x000000210b00780c */ /* 0x000fe40006fc4270 */
[----:B------:R-:W-:Y:S02]  /*5810*/  VIADDMNMX R20, R10, R9, R232, PT ;  /* 0x000000090a147246 */ /* 0x000fe400038001e8 */
        /* <DEDUP_REMOVED lines=35> */
.L_x_649:
[----:B------:R-:W-:-:S06]  /*5a50*/  UISETP.NE.AND UP1, UPT, UR6, 0x1, UPT ;  /* 0x000000010600788c */ /* 0x000fcc000bf25270 */
[----:B------:R-:W-:-:S05]  /*5a60*/  PLOP3.LUT P6, PT, PT, PT, UP1, 0x80, 0x0 ;  /* 0x000000000000781c */ /* 0x000fca0003fcf018 */
[----:B------:R-:W-:-:S08]  /*5a70*/  @UP1 ULDC UR4, c[0x0][0x754] ;  /* 0x0001d50000041ab9 */ /* 0x000fd00000000800 */
[----:B------:R-:W-:Y:S01]  /*5a80*/  @P6 IMAD.HI.U32 R7, R10, UR4, RZ ;  /* 0x000000040a076c27 */ /* 0x000fe2000f8e00ff */
[----:B------:R-:W-:Y:S01]  /*5a90*/  PLOP3.LUT P6, PT, PT, PT, UP1, 0x80, 0x0 ;  /* 0x000000000000781c */ /* 0x000fe20003fcf018 */
[----:B------:R-:W-:-:S12]  /*5aa0*/  @UP1 ULDC UR4, c[0x0][0x758] ;  /* 0x0001d60000041ab9 */ /* 0x000fd80000000800 */
[----:B------:R-:W-:-:S07]  /*5ab0*/  @P6 SHF.R.U32.HI R10, RZ, UR4, R7 ;  /* 0x00000004ff0a6c19 */ /* 0x000fce0008011607 */
.L_x_650:
[----:B------:R-:W-:Y:S05]  /*5ac0*/  BSYNC B1 ;  /* 0x0000000000017941 */ /* 0x000fea0003800000 */
.L_x_648:
[----:B------:R-:W-:-:S05]  /*5ad0*/  IMAD R10, R10, UR6, R233 ;  /* 0x000000060a0a7c24 */ /* 0x000fca000f8e02e9 */
[----:B------:R-:W-:Y:S02]  /*5ae0*/  VIMNMX R15, R15, R10, !PT ;  /* 0x0000000a0f0f7248 */ /* 0x000fe40007fe0100 */
[----:B------:R-:W-:-:S07]  /*5af0*/  VIADDMNMX R20, R10, UR6, R20, PT ;  /* 0x000000060a147c46 */ /* 0x000fce000b800114 */
.L_x_647:
[C---:B------:R-:W-:Y:S01]  /*5b00*/  ISETP.GT.AND P3, PT, R15.reuse, 0x11, !P3 ;  /* 0x000000110f00780c */ /* 0x040fe20005f64270 */
[----:B------:R-:W-:Y:S01]  /*5b10*/  IMAD R29, R18, 0x4, R17 ;  /* 0x00000004121d7824 */ /* 0x000fe200078e0211 */
[C---:B------:R-:W-:Y:S01]  /*5b20*/  ISETP.GT.AND P2, PT, R15.reuse, 0x10, !P2 ;  /* 0x000000100f00780c */ /* 0x040fe20005744270 */
[----:B------:R-:W-:Y:S01]  /*5b30*/  ULDC UR4, c[0x0][0x744] ;  /* 0x0001d10000047ab9 */ /* 0x000fe20000000800 */
[----:B------:R-:W-:Y:S01]  /*5b40*/  ISETP.GT.AND P4, PT, R15, 0x20, !P4 ;  /* 0x000000200f00780c */ /* 0x000fe20006784270 */
[--C-:B--2---:R-:W-:Y:S01]  /*5b50*/  FFMA.FTZ R10, R6, UR4, -R13.reuse ;  /* 0x00000004060a7c23 */ /* 0x104fe2000801080d */
[C---:B------:R-:W-:Y:S01]  /*5b60*/  ISETP.LT.OR P3, PT, R20.reuse, 0x12, P3 ;  /* 0x000000121400780c */ /* 0x040fe20001f61670 */
[----:B------:R-:W1:Y:S01]  /*5b70*/  LDS R21, [R29+0x2c300] ;  /* 0x02c300001d157984 */ /* 0x000e620000000800 */
        /* <DEDUP_REMOVED lines=11> */
[----:B------:R-:W-:Y:S01]  /*5c30*/  FFMA.FTZ R14, R14, UR4, -R13 ;  /* 0x000000040e0e7c23 */ /* 0x000fe2000801080d */
[C---:B------:R-:W-:Y:S01]  /*5c40*/  ISETP.GT.AND P3, PT, R15.reuse, 0x31, !P6 ;  /* 0x000000310f00780c */ /* 0x040fe20007764270 */
[--C-:B---3--:R-:W-:Y:S01]  /*5c50*/  FFMA.FTZ R31, R30, UR4, -R5.reuse ;  /* 0x000000041e1f7c23 */ /* 0x108fe20008010805 */
[----:B------:R-:W-:Y:S01]  /*5c60*/  ISETP.GE.AND P2, PT, R236, 0x31, PT ;  /* 0x00000031ec00780c */ /* 0x000fe20003f46270 */
[--C-:B------:R-:W-:Y:S01]  /*5c70*/  FFMA.FTZ R224, R224, UR4, -R5.reuse ;  /* 0x00000004e0e07c23 */ /* 0x100fe20008010805 */
[----:B------:R-:W-:Y:S01]  /*5c80*/  ISETP.GE.AND P4, PT, R236, 0x41, PT ;  /* 0x00000041ec00780c */ /* 0x000fe20003f86270 */
[----:B------:R-:W-:Y:S01]  /*5c90*/  FFMA.FTZ R37, R34, UR4, -R5 ;  /* 0x0000000422257c23 */ /* 0x000fe20008010805 */
[----:B------:R-:W-:Y:S01]  /*5ca0*/  ISETP.GE.AND P6, PT, R236, 0x42, PT ;  /* 0x00000042ec00780c */ /* 0x000fe20003fc6270 */
[--C-:B------:R-:W-:Y:S01]  /*5cb0*/  FFMA.FTZ R40, R40, UR4, -R13.reuse ;  /* 0x0000000428287c23 */ /* 0x100fe2000801080d */
[C---:B------:R-:W-:Y:S01]  /*5cc0*/  ISETP.GT.AND P1, PT, R15.reuse, 0x1, !P1 ;  /* 0x000000010f00780c */ /* 0x040fe20004f24270 */
[--C-:B------:R-:W-:Y:S01]  /*5cd0*/  FFMA.FTZ R11, R12, UR4, -R13.reuse ;  /* 0x000000040c0b7c23 */ /* 0x100fe2000801080d */
        /* <DEDUP_REMOVED lines=27> */
[----:B------:R-:W3:Y:S01]  /*5e90*/  MUFU.EX2 R10, R10 ;  /* 0x0000000a000a7308 */ /* 0x000ee20000000800 */
[----:B------:R-:W-:Y:S01]  /*5ea0*/  FSEL R24, R35, -INF , !P5 ;  /* 0xff80000023187808 */ /* 0x000fe20006800000 */
[--C-:B------:R-:W-:Y:S01]  /*5eb0*/  FFMA.FTZ R27, R20, UR4, -R5.reuse ;  /* 0x00000004141b7c23 */ /* 0x100fe20008010805 */
[----:B------:R-:W-:Y:S01]  /*5ec0*/  FSEL R38, R38, -INF , !P2 ;  /* 0xff80000026267808 */ /* 0x000fe20005000000 */
[----:B------:R4:W5:Y:S01]  /*5ed0*/  LDS R20, [R29+0x2c320] ;  /* 0x02c320001d147984 */ /* 0x0009620000000800 */
        /* <DEDUP_REMOVED lines=8> */
[----:B------:R-:W3:Y:S01]  /*5f60*/  MUFU.EX2 R13, R40 ;  /* 0x00000028000d7308 */ /* 0x000ee20000000800 */
[----:B------:R-:W-:Y:S01]  /*5f70*/  FFMA.FTZ R25, R32, UR4, -R5 ;  /* 0x0000000420197c23 */ /* 0x000fe20008010805 */
[----:B------:R-:W-:Y:S01]  /*5f80*/  VIADD R5, R17, 0x2c500 ;  /* 0x0002c50011057836 */ /* 0x000fe20000000000 */
[----:B------:R-:W-:-:S02]  /*5f90*/  WARPGROUP.DEPBAR.LE gsb0, 0x0 ;  /* 0x00008000000079c5 */ /* 0x000fc40000010000 */
[--C-:B-1----:R-:W-:Y:S01]  /*5fa0*/  FADD.FTZ R44, R44, -R21.reuse ;  /* 0x800000152c2c7221 */ /* 0x102fe20000010000 */
[----:B------:R-:W-:Y:S01]  /*5fb0*/  FADD.FTZ R45, R45, -R21 ;  /* 0x800000152d2d7221 */ /* 0x000fe20000010000 */
[----:B--2---:R-:W-:Y:S01]  /*5fc0*/  SHF.R.U32.HI R23, RZ, 0x4, R5 ;  /* 0x00000004ff177819 */ /* 0x004fe20000011605 */
[----:B------:R-:W-:Y:S01]  /*5fd0*/  MUFU.EX2 R27, R27 ;  /* 0x0000001b001b7308 */ /* 0x000fe20000000800 */
[--C-:B----4-:R-:W-:Y:S01]  /*5fe0*/  FADD.FTZ R29, R48, -R21.reuse ;  /* 0x80000015301d7221 */ /* 0x110fe20000010000 */
        /* <DEDUP_REMOVED lines=9> */
[----:B---3--:R-:W-:Y:S01]  /*6080*/  FMUL.FTZ R45, R10, R45 ;  /* 0x0000002d0a2d7220 */ /* 0x008fe20000410000 */
[----:B------:R-:W-:Y:S01]  /*6090*/  FMUL.FTZ R44, R7, R44 ;  /* 0x0000002c072c7220 */ /* 0x000fe20000410000 */
[----:B------:R-:W-:Y:S01]  /*60a0*/  FMUL.FTZ R220, R13, R220 ;  /* 0x000000dc0ddc7220 */ /* 0x000fe20000410000 */
        /* <DEDUP_REMOVED lines=9> */
[----:B-----5:R-:W-:Y:S01]  /*6140*/  FADD.FTZ R41, R46, -R20 ;  /* 0x800000142e297221 */ /* 0x020fe20000010000 */
[----:B------:R2:W3:Y:S01]  /*6150*/  MUFU.EX2 R23, R37 ;  /* 0x0000002500177308 */ /* 0x0004e20000000800 */
[----:B-1----:R-:W-:Y:S01]  /*6160*/  FADD.FTZ R31, R52, -R21 ;  /* 0x80000015341f7221 */ /* 0x002fe20000010000 */
[----:B------:R-:W-:-:S02]  /*6170*/  VIADD R21, R24, 0x80 ;  /* 0x0000008018157836 */ /* 0x000fc40000000000 */
[--C-:B------:R-:W-:Y:S01]  /*6180*/  FADD.FTZ R42, R47, -R20.reuse ;  /* 0x800000142f2a7221 */ /* 0x100fe20000010000 */
[--C-:B------:R-:W-:Y:S01]  /*6190*/  FADD.FTZ R38, R51, -R20.reuse ;  /* 0x8000001433267221 */ /* 0x100fe20000010000 */
[--C-:B------:R-:W-:Y:S01]  /*61a0*/  FADD.FTZ R54, R54, -R20.reuse ;  /* 0x8000001436367221 */ /* 0x100fe20000010000 */
[--C-:B------:R-:W-:Y:S01]  /*61b0*/  FADD.FTZ R55, R55, -R20.reuse ;  /* 0x8000001437377221 */ /* 0x100fe20000010000 */
[----:B------:R-:W-:Y:S01]  /*61c0*/  R2UR UR4, R21 ;  /* 0x00000000150472ca */ /* 0x000fe200000e0000 */
[C---:B------:R-:W-:Y:S01]  /*61d0*/  VIADD R21, R24.reuse, 0x100 ;  /* 0x0000010018157836 */ /* 0x040fe20000000000 */
[----:B------:R-:W1:Y:S01]  /*61e0*/  MUFU.EX2 R6, R6 ;  /* 0x0000000600067308 */ /* 0x000e620000000800 */
[----:B--2---:R-:W-:Y:S02]  /*61f0*/  VIADD R37, R24, 0x180 ;  /* 0x0000018018257836 */ /* 0x004fe40000000000 */
[--C-:B------:R-:W-:Y:S01]  /*6200*/  FADD.FTZ R218, R218, -R20.reuse ;  /* 0x80000014dada7221 */ /* 0x100fe20000010000 */
[--C-:B------:R-:W-:Y:S01]  /*6210*/  FADD.FTZ R219, R219, -R20.reuse ;  /* 0x80000014dbdb7221 */ /* 0x100fe20000010000 */
[--C-:B------:R-:W-:Y:S01]  /*6220*/  FADD.FTZ R222, R222, -R20.reuse ;  /* 0x80000014dede7221 */ /* 0x100fe20000010000 */
[--C-:B------:R-:W-:Y:S01]  /*6230*/  FADD.FTZ R223, R223, -R20.reuse ;  /* 0x80000014dfdf7221 */ /* 0x100fe20000010000 */
[----:B------:R-:W-:Y:S01]  /*6240*/  R2UR UR6, R37 ;  /* 0x00000000250672ca */ /* 0x000fe200000e0000 */
[----:B------:R-:W-:Y:S01]  /*6250*/  FADD.FTZ R37, R50, -R20 ;  /* 0x8000001432257221 */ /* 0x000fe20000010000 */
[----:B------:R-:W2:Y:S01]  /*6260*/  MUFU.EX2 R9, R9 ;  /* 0x0000000900097308 */ /* 0x000ea20000000800 */
[----:B------:R-:W-:Y:S01]  /*6270*/  R2UR UR5, R21 ;  /* 0x00000000150572ca */ /* 0x000fe200000e0000 */
[----:B---3--:R-:W-:Y:S01]  /*6280*/  FMUL.FTZ R54, R23, R54 ;  /* 0x0000003617367220 */ /* 0x008fe20000410000 */
[----:B------:R-:W-:Y:S01]  /*6290*/  F2FP.BF16.F32.PACK_AB R20, R10, R7 ;  /* 0x000000070a14723e */ /* 0x000fe200000010ff */
[----:B------:R-:W-:Y:S01]  /*62a0*/  FMUL.FTZ R10, R40, R41 ;  /* 0x00000029280a7220 */ /* 0x000fe20000410000 */
[C---:B------:R-:W-:Y:S01]  /*62b0*/  F2FP.BF16.F32.PACK_AB R21, R27.reuse, R40 ;  /* 0x000000281b15723e */ /* 0x040fe200000010ff */
[----:B------:R-:W-:Y:S01]  /*62c0*/  BAR.SYNC.DEFER_BLOCKING 0x9, 0x100 ;  /* 0x0244000000007b1d */ /* 0x000fe20000010000 */
[----:B------:R-:W-:Y:S01]  /*62d0*/  FMUL.FTZ R37, R22, R37 ;  /* 0x0000002516257220 */ /* 0x000fe20000410000 */
[----:B------:R-:W-:Y:S01]  /*62e0*/  FMUL.FTZ R27, R27, R42 ;  /* 0x0000002a1b1b7220 */ /* 0x000fe20000410000 */
[----:B-1----:R-:W-:-:S03]  /*62f0*/  FMUL.FTZ R29, R6, R29 ;  /* 0x0000001d061d7220 */ /* 0x002fc60000410000 */
[----:B------:R-:W1:Y:S01]  /*6300*/  MUFU.EX2 R8, R8 ;  /* 0x0000000800087308 */ /* 0x000e620000000800 */
[----:B------:R-:W-:Y:S01]  /*6310*/  F2FP.BF16.F32.PACK_AB R27, R27, R10 ;  /* 0x0000000a1b1b723e */ /* 0x000fe200000010ff */
[----:B------:R-:W-:Y:S01]  /*6320*/  UMOV UR10, UR4 ;  /* 0x00000004000a7c82 */ /* 0x000fe20008000000 */
[----:B------:R-:W-:Y:S01]  /*6330*/  UMOV UR18, UR6 ;  /* 0x0000000600127c82 */ /* 0x000fe20008000000 */
[----:B------:R-:W-:Y:S01]  /*6340*/  UMOV UR12, UR10 ;  /* 0x0000000a000c7c82 */ /* 0x000fe20008000000 */
[C---:B--2---:R-:W-:Y:S01]  /*6350*/  FMUL.FTZ R32, R9.reuse, R32 ;  /* 0x0000002009207220 */ /* 0x044fe20000410000 */
[----:B------:R-:W-:Y:S01]  /*6360*/  F2FP.BF16.F32.PACK_AB R6, R9, R6 ;  /* 0x000000060906723e */ /* 0x000fe200000010ff */
[----:B------:R-:W-:Y:S01]  /*6370*/  UMOV UR47, 0x40 ;  /* 0x00000040002f7882 */ /* 0x000fe20000000000 */
[----:B------:R-:W2:Y:S01]  /*6380*/  MUFU.EX2 R5, R224 ;  /* 0x000000e000057308 */ /* 0x000ea20000000800 */
[----:B------:R-:W-:Y:S01]  /*6390*/  UMOV UR29, 0x40000040 ;  /* 0x40000040001d7882 */ /* 0x000fe20000000000 */
[----:B------:R-:W-:Y:S01]  /*63a0*/  F2FP.BF16.F32.PACK_AB R32, R32, R29 ;  /* 0x0000001d2020723e */ /* 0x000fe200000010ff */
[----:B------:R-:W-:Y:S01]  /*63b0*/  UMOV UR31, 0x40 ;  /* 0x00000040001f7882 */ /* 0x000fe20000000000 */
[----:B------:R-:W-:Y:S01]  /*63c0*/  UMOV UR41, UR29 ;  /* 0x0000001d00297c82 */ /* 0x000fe20008000000 */
[----:B------:R-:W-:Y:S01]  /*63d0*/  UMOV UR43, 0x40 ;  /* 0x00000040002b7882 */ /* 0x000fe20000000000 */
[----:B------:R-:W-:Y:S01]  /*63e0*/  UMOV UR37, UR29 ;  /* 0x0000001d00257c82 */ /* 0x000fe20008000000 */
[----:B------:R-:W-:Y:S01]  /*63f0*/  UMOV UR39, 0x40 ;  /* 0x0000004000277882 */ /* 0x000fe20000000000 */
[----:B------:R-:W3:Y:S01]  /*6400*/  MUFU.EX2 R11, R11 ;  /* 0x0000000b000b7308 */ /* 0x000ee20000000800 */
[----:B-1----:R-:W-:Y:S01]  /*6410*/  FMUL.FTZ R31, R8, R31 ;  /* 0x0000001f081f7220 */ /* 0x002fe20000410000 */
[----:B------:R-:W-:Y:S01]  /*6420*/  STSM.16.M88.2 [R0+0x2c500], R20 ;  /* 0x02c5001400007844 */ /* 0x000fe20000000100 */
[----:B------:R-:W-:Y:S01]  /*6430*/  UMOV UR33, UR29 ;  /* 0x0000001d00217c82 */ /* 0x000fe20008000000 */
[----:B------:R-:W-:Y:S01]  /*6440*/  UMOV UR35, 0x40 ;  /* 0x0000004000237882 */ /* 0x000fe20000000000 */
[----:B------:R-:W-:Y:S01]  /*6450*/  UMOV UR25, UR29 ;  /* 0x0000001d00197c82 */ /* 0x000fe20008000000 */
[----:B------:R-:W-:Y:S01]  /*6460*/  UMOV UR27, 0x40 ;  /* 0x00000040001b7882 */ /* 0x000fe20000000000 */
[----:B------:R-:W-:Y:S01]  /*6470*/  UMOV UR23, 0x40 ;  /* 0x0000004000177882 */ /* 0x000fe20000000000 */
[----:B------:R-:W1:Y:S01]  /*6480*/  MUFU.EX2 R12, R12 ;  /* 0x0000000c000c7308 */ /* 0x000e620000000800 */
[----:B--2---:R-:W-:Y:S01]  /*6490*/  F2FP.BF16.F32.PACK_AB R7, R5, R22 ;  /* 0x000000160507723e */ /* 0x004fe200000010ff */
[----:B------:R-:W-:-:S02]  /*64a0*/  IMAD R22, R4, 0x2000, R17 ;  /* 0x0000200004167824 */ /* 0x000fc400078e0211 */
[----:B------:R-:W-:Y:S01]  /*64b0*/  FMUL.FTZ R38, R5, R38 ;  /* 0x0000002605267220 */ /* 0x000fe20000410000 */
[----:B------:R-:W-:Y:S01]  /*64c0*/  UMOV UR15, 0x40 ;  /* 0x00000040000f7882 */ /* 0x000fe20000000000 */
[----:B------:R2:W-:Y:S01]  /*64d0*/  STSM.16.M88.2 [R0+0x2cd00], R6 ;  /* 0x02cd000600007844 */ /* 0x0005e20000000100 */
[----:B------:R-:W-:Y:S01]  /*64e0*/  VIADD R5, R22, 0x24100 ;  /* 0x0002410016057836 */ /* 0x000fe20000000000 */
[----:B------:R-:W4:Y:S01]  /*64f0*/  MUFU.EX2 R30, R30 ;  /* 0x0000001e001e7308 */ /* 0x000f220000000800 */
[C---:B---3--:R-:W-:Y:S01]  /*6500*/  F2FP.BF16.F32.PACK_AB R8, R11.reuse, R8 ;  /* 0x000000080b08723e */ /* 0x048fe200000010ff */
[----:B------:R-:W-:Y:S02]  /*6510*/  FMUL.FTZ R34, R11, R34 ;  /* 0x000000220b227220 */ /* 0x000fe40000410000 */
[----:B------:R-:W-:-:S03]  /*6520*/  SHF.R.U32.HI R5, RZ, 0x4, R5 ;  /* 0x00000004ff057819 */ /* 0x000fc60000011605 */
[----:B------:R-:W-:Y:S01]  /*6530*/  F2FP.BF16.F32.PACK_AB R34, R34, R31 ;  /* 0x0000001f2222723e */ /* 0x000fe200000010ff */
[----:B------:R-:W3:Y:S01]  /*6540*/  MUFU.EX2 R35, R35 ;  /* 0x0000002300237308 */ /* 0x000ee20000000800 */
[----:B-1----:R-:W-:Y:S01]  /*6550*/  FMUL.FTZ R33, R12, R33 ;  /* 0x000000210c217220 */ /* 0x002fe20000410000 */
[----:B------:R-:W-:Y:S01]  /*6560*/  F2FP.BF16.F32.PACK_AB R12, R15, R12 ;  /* 0x0000000c0f0c723e */ /* 0x000fe200000010ff */
[----:B--2---:R-:W-:-:S03]  /*6570*/  VIADD R6, R24, 0x10 ;  /* 0x0000001018067836 */ /* 0x004fc60000000000 */
[----:B------:R-:W-:Y:S02]  /*6580*/  F2FP.BF16.F32.PACK_AB R20, R36, R33 ;  /* 0x000000212414723e */ /* 0x000fe400000010ff */
[----:B------:R-:W1:Y:S01]  /*6590*/  MUFU.EX2 R28, R28 ;  /* 0x0000001c001c7308 */ /* 0x000e620000000800 */
[C---:B----4-:R-:W-:Y:S01]  /*65a0*/  F2FP.BF16.F32.PACK_AB R9, R30.reuse, R23 ;  /* 0x000000171e09723e */ /* 0x050fe200000010ff */
[----:B------:R-:W-:Y:S01]  /*65b0*/  FMUL.FTZ R55, R30, R55 ;  /* 0x000000371e377220 */ /* 0x000fe20000410000 */
[----:B------:R-:W-:Y:S01]  /*65c0*/  LOP3.LUT R23, R5, 0x3fff, RZ, 0xc0, !PT ;  /* 0x00003fff05177812 */ /* 0x000fe200078ec0ff */
[----:B------:R-:W-:Y:S01]  /*65d0*/  VIADD R5, R24, 0x200 ;  /* 0x0000020018057836 */ /* 0x000fe20000000000 */
[----:B------:R-:W-:Y:S01]  /*65e0*/  F2FP.BF16.F32.PACK_AB R33, R38, R37 ;  /* 0x000000252621723e */ /* 0x000fe200000010ff */
[----:B------:R2:W-:Y:S01]  /*65f0*/  STSM.16.M88.2 [R0+0x2d500], R8 ;  /* 0x02d5000800007844 */ /* 0x0005e20000000100 */
[----:B------:R-:W-:Y:S01]  /*6600*/  R2UR UR56, R23 ;  /* 0x00000000173872ca */ /* 0x000fe200000e0000 */
[----:B------:R4:W5:Y:S01]  /*6610*/  MUFU.EX2 R39, R26 ;  /* 0x0000001a00277308 */ /* 0x0009620000000800 */
[----:B---3--:R-:W-:Y:S01]  /*6620*/  FMUL.FTZ R21, R35, R218 ;  /* 0x000000da23157220 */ /* 0x008fe20000410000 */
[----:B------:R-:W-:Y:S01]  /*6630*/  R2UR UR7, R5 ;  /* 0x00000000050772ca */ /* 0x000fe200000e0000 */
[----:B------:R-:W-:Y:S01]  /*6640*/  VIADD R5, R23, 0x80 ;  /* 0x0000008017057836 */ /* 0x000fe20000000000 */
[----:B------:R-:W-:Y:S01]  /*6650*/  R2UR UR50, R6 ;  /* 0x00000000063272ca */ /* 0x000fe200000e0000 */
[----:B------:R-:W-:-:S03]  /*6660*/  VIADD R6, R24, 0x110 ;  /* 0x0000011018067836 */ /* 0x000fc60000000000 */
[----:B------:R-:W3:Y:S01]  /*6670*/  MUFU.EX2 R40, R25 ;  /* 0x0000001900287308 */ /* 0x000ee20000000800 */
[C---:B-1----:R-:W-:Y:S01]  /*6680*/  F2FP.BF16.F32.PACK_AB R13, R28.reuse, R35 ;  /* 0x000000231c0d723e */ /* 0x042fe200000010ff */
[----:B------:R-:W-:Y:S01]  /*6690*/  FMUL.FTZ R30, R28, R219 ;  /* 0x000000db1c1e7220 */ /* 0x000fe20000410000 */
[----:B----4-:R-:W-:Y:S01]  /*66a0*/  F2FP.BF16.F32.PACK_AB R26, R45, R44 ;  /* 0x0000002c2d1a723e */ /* 0x010fe200000010ff */
[----:B------:R-:W-:Y:S01]  /*66b0*/  UMOV UR8, UR56 ;  /* 0x0000003800087c82 */ /* 0x000fe20008000000 */
[----:B------:R-:W-:Y:S01]  /*66c0*/  F2FP.BF16.F32.PACK_AB R35, R55, R54 ;  /* 0x000000363723723e */ /* 0x000fe200000010ff */
[----:B------:R-:W-:Y:S01]  /*66d0*/  STSM.16.M88.2 [R0+0x2dd00], R12 ;  /* 0x02dd000c00007844 */ /* 0x000fe20000000100 */
[----:B------:R-:W-:Y:S01]  /*66e0*/  F2FP.BF16.F32.PACK_AB R21, R30, R21 ;  /* 0x000000151e15723e */ /* 0x000fe200000010ff */
[----:B------:R-:W-:Y:S01]  /*66f0*/  UMOV UR16, UR56 ;  /* 0x0000003800107c82 */ /* 0x000fe20008000000 */
[----:B-----5:R-:W-:Y:S01]  /*6700*/  FMUL.FTZ R222, R39, R222 ;  /* 0x000000de27de7220 */ /* 0x020fe20000410000 */
[----:B------:R-:W-:Y:S01]  /*6710*/  R2UR UR48, R5 ;  /* 0x00000000053072ca */ /* 0x000fe200000e0000 */
[----:B------:R-:W-:Y:S01]  /*6720*/  VIADD R5, R24, 0x90 ;  /* 0x0000009018057836 */ /* 0x000fe20000000000 */
[----:B--2---:R-:W-:-:S02]  /*6730*/  MOV R8, UR58 ;  /* 0x0000003a00087c02 */ /* 0x004fc40008000f00 */
[----:B------:R-:W-:Y:S02]  /*6740*/  MOV R9, UR59 ;  /* 0x0000003b00097c02 */ /* 0x000fe40008000f00 */
[----:B------:R-:W-:Y:S01]  /*6750*/  R2UR UR4, R5 ;  /* 0x00000000050472ca */ /* 0x000fe200000e0000 */
[C---:B---3--:R-:W-:Y:S01]  /*6760*/  FMUL.FTZ R223, R40.reuse, R223 ;  /* 0x000000df28df7220 */ /* 0x048fe20000410000 */
        /* <DEDUP_REMOVED lines=8> */
[----:B--2---:R-:W2:Y:S01]  /*67f0*/  FENCE.VIEW.ASYNC.S ;  /* 0x00000000000073c6 */ /* 0x004ea20000000000 */
[----:B------:R-:W-:Y:S01]  /*6800*/  UMOV UR44, UR48 ;  /* 0x00000030002c7c82 */ /* 0x000fe20008000000 */
[----:B------:R-:W-:Y:S01]  /*6810*/  R2UR UR46, R5 ;  /* 0x00000000052e72ca */ /* 0x000fe200000e0000 */
[----:B------:R-:W-:-:S02]  /*6820*/  VIADD R5, R23, 0x100 ;  /* 0x0000010017057836 */ /* 0x000fc40000000000 */
[----:B-1----:R-:W-:-:S03]  /*6830*/  VIADD R14, R23, 0x180 ;  /* 0x00000180170e7836 */ /* 0x002fc60000000000 */
        /* <DEDUP_REMOVED lines=8> */
[----:B--2---:R-:W-:Y:S03]  /*68c0*/  BAR.SYNC.DEFER_BLOCKING 0x9, 0x100 ;  /* 0x0244000000007b1d */ /* 0x004fe60000010000 */
        /* <DEDUP_REMOVED lines=14> */
[----:B-1----:R-:W-:-:S03]  /*69b0*/  VIADD R20, R24, 0xb0 ;  /* 0x000000b018147836 */ /* 0x002fc60000000000 */
        /* <DEDUP_REMOVED lines=75> */
[----:B--2---:R-:W-:Y:S01]  /*6e70*/  MOV R220, UR58 ;  /* 0x0000003a00dc7c02 */ /* 0x004fe20008000f00 */
        /* <DEDUP_REMOVED lines=107> */
[----:B------:R-:W-:-:S02]  /*7530*/  VIADD R8, R23, 0x480 ;  /* 0x0000048017087836 */ /* 0x000fc40000000000 */
[----:B------:R-:W-:-:S10]  /*7540*/  IMAD.SHL.U32 R9, R3, 0x4000, RZ ;  /* 0x0000400003097824 */ /* 0x000fd400078e00ff */
        /* <DEDUP_REMOVED lines=21> */
[----:B------:R-:W-:Y:S02]  /*76a0*/  R2UR UR28, R8 ;  /* 0x00000000081c72ca */ /* 0x000fe400000e0000 */
[----:B------:R-:W-:Y:S02]  /*76b0*/  R2UR UR8, R23 ;  /* 0x00000000170872ca */ /* 0x000fe400000e0000 */
[----:B------:R-:W-:-:S04]  /*76c0*/  IADD3 R23, P0, R9, R228, RZ ;  /* 0x000000e409177210 */ /* 0x000fc80007f1e0ff */
[----:B------:R-:W-:Y:S02]  /*76d0*/  LEA.HI.X.SX32 R218, R9, R234, 0x1, P0 ;  /* 0x000000ea09da7211 */ /* 0x000fe400000f0eff */
[----:B------:R-:W-:-:S03]  /*76e0*/  LEA R8, P0, R23, UR4, 0x2 ;  /* 0x0000000417087c11 */ /* 0x000fc6000f8010ff */
        /* <DEDUP_REMOVED lines=195> */
.L_x_651:
        /* <DEDUP_REMOVED lines=113> */
.L_x_652:
        /* <DEDUP_REMOVED lines=94> */
.L_x_632:
        /* <DEDUP_REMOVED lines=103> */
.L_x_656:
[----:B------:R-:W-:Y:S01]  /*9680*/  @P0 ELECT P1, URZ, PT ;  /* 0x00000000003f082f */ /* 0x000fe20003820000 */
[----:B------:R1:W-:-:S12]  /*9690*/  UBLKRED.G.S.ADD.F32.RN [UR6], [UR4], UR5, desc[UR8] ;  /* 0x00000806040073bb */ /* 0x0003d800080a1405 */
[----:B------:R-:W-:Y:S02]  /*96a0*/  @P1 PLOP3.LUT P0, PT, P1, PT, PT, 0x8, 0x0 ;  /* 0x000000000000181c */ /* 0x000fe40000f0e170 */
[----:B------:R-:W-:-:S11]  /*96b0*/  PLOP3.LUT P1, PT, PT, PT, PT, 0x8, 0x0 ;  /* 0x000000000000781c */ /* 0x000fd60003f2e170 */
[----:B-1----:R-:W-:Y:S05]  /*96c0*/  @P0 BRA.U.ANY `(.L_x_656) ;  /* 0xfffffffd00ec0947 */ /* 0x002fea000393ffff */
[----:B------:R0:W-:Y:S01]  /*96d0*/  UTMACMDFLUSH ;  /* 0x00000000000079b7 */ /* 0x0001e20000000000 */
[----:B------:R-:W-:-:S04]  /*96e0*/  DEPBAR.LE SB0, 0x0 ;  /* 0x000080000000791a */ /* 0x000fc80000000000 */
.L_x_655:
[----:B------:R-:W-:Y:S05]  /*96f0*/  BSYNC B1 ;  /* 0x0000000000017941 */ /* 0x000fea0003800000 */
.L_x_654:
        /* <DEDUP_REMOVED lines=32> */
.L_x_657:
        /* <DEDUP_REMOVED lines=8> */
.L_x_622:
[----:B------:R-:W-:-:S08]  /*9980*/  NOP ;  /* 0x0000000000007918 */ /* 0x000fd00000000000 */
[----:B------:R-:W1:-:S00]  /*9990*/  USETMAXREG.DEALLOC.CTAPOOL 0x18 ;  /* 0x00000018000079c8 */ /* 0x000e4000080e0500 */
[----:B-1----:R-:W-:-:S06]  /*99a0*/  LOP3.LUT R0, R0, 0x3, RZ, 0xc0, !PT ;  /* 0x0000000300007812 */ /* 0x002fcc00078ec0ff */
[----:B------:R-:W1:Y:S02]  /*99b0*/  SHFL.IDX PT, R0, R0, RZ, 0x1f ;  /* 0x00001fff00007589 */ /* 0x000e6400000e0000 */
[----:B-1----:R-:W-:-:S13]  /*99c0*/  ISETP.NE.AND P0, PT, R0, RZ, PT ;  /* 0x000000ff0000720c */ /* 0x002fda0003f05270 */
[----:B------:R-:W-:Y:S05]  /*99d0*/  @P0 BRA `(.L_x_627) ;  /* 0x0000002000b80947 */ /* 0x000fea0003800000 */
[----:B------:R-:W-:Y:S01]  /*99e0*/  ULDC.64 UR4, c[0x0][0x8e0] ;  /* 0x0002380000047ab9 */ /* 0x000fe20000000a00 */
[----:B------:R-:W1:Y:S01]  /*99f0*/  S2UR UR10, SR_CTAID.X ;  /* 0x00000000000a79c3 */ /* 0x000e620000002500 */
[----:B------:R-:W-:-:S04]  /*9a00*/  ISETP.NE.U32.AND P0, PT, RZ, UR4, PT ;  /* 0x00000004ff007c0c */ /* 0x000fc8000bf05070 */
[----:B------:R-:W-:-:S03]  /*9a10*/  ISETP.NE.AND.EX P0, PT, RZ, UR5, PT, P0 ;  /* 0x00000005ff007c0c */ /* 0x000fc6000bf05300 */
[----:B------:R-:W2:Y:S08]  /*9a20*/  S2UR UR21, SR_CTAID.Z ;  /* 0x00000000001579c3 */ /* 0x000eb00000002700 */
[----:B------:R-:W3:Y:S02]  /*9a30*/  S2UR UR20, SR_CTAID.Y ;  /* 0x00000000001479c3 */ /* 0x000ee40000002600 */
[----:B------:R-:W-:Y:S05]  /*9a40*/  @!P0 BRA `(.L_x_658) ;  /* 0x0000000000208947 */ /* 0x000fea0003800000 */
[----:B------:R-:W-:Y:S01]  /*9a50*/  ULDC.64 UR4, c[0x0][0x8e0] ;  /* 0x0002380000047ab9 */ /* 0x000fe20000000a00 */
[----:B------:R-:W-:Y:S01]  /*9a60*/  ULDC.64 UR6, c[0x0][0x208] ;  /* 0x0000820000067ab9 */ /* 0x000fe20000000a00 */
[----:B--2---:R-:W-:-:S06]  /*9a70*/  UIMAD.WIDE UR4, UR21, 0x4, UR4 ;  /* 0x00000004150478a5 */ /* 0x004fcc000f8e0204 */
[----:B------:R-:W-:Y:S02]  /*9a80*/  IMAD.U32 R2, RZ, RZ, UR4 ;  /* 0x00000004ff027e24 */ /* 0x000fe4000f8e00ff */
[----:B------:R-:W-:-:S05]  /*9a90*/  IMAD.U32 R3, RZ, RZ, UR5 ;  /* 0x00000005ff037e24 */ /* 0x000fca000f8e00ff */
[----:B------:R-:W2:Y:S02]  /*9aa0*/  LDG.E R2, desc[UR6][R2.64] ;  /* 0x0000000602027981 */ /* 0x000ea4000c1e1900 */
[----:B--2---:R-:W-:Y:S01]  /*9ab0*/  R2UR UR5, R2 ;  /* 0x00000000020572ca */ /* 0x004fe200000e0000 */
[----:B------:R-:W-:-:S14]  /*9ac0*/  BRA `(.L_x_659) ;  /* 0x0000000000407947 */ /* 0x000fdc0003800000 */
.L_x_658:
[----:B------:R-:W-:Y:S02]  /*9ad0*/  ULDC.64 UR4, c[0x0][0x8d8] ;  /* 0x0002360000047ab9 */ /* 0x000fe40000000a00 */
[----:B------:R-:W-:-:S04]  /*9ae0*/  ISETP.NE.U32.AND P0, PT, RZ, UR4, PT ;  /* 0x00000004ff007c0c */ /* 0x000fc8000bf05070 */
[----:B------:R-:W-:-:S13]  /*9af0*/  ISETP.NE.AND.EX P0, PT, RZ, UR5, PT, P0 ;  /* 0x00000005ff007c0c */ /* 0x000fda000bf05300 */
[----:B------:R-:W-:Y:S05]  /*9b00*/  @!P0 BRA `(.L_x_660) ;  /* 0x00000000002c8947 */ /* 0x000fea0003800000 */
[----:B------:R-:W-:Y:S01]  /*9b10*/  ULDC.64 UR4, c[0x0][0x8d8] ;  /* 0x0002360000047ab9 */ /* 0x000fe20000000a00 */
[----:B------:R-:W-:Y:S01]  /*9b20*/  ULDC.64 UR6, c[0x0][0x208] ;  /* 0x0000820000067ab9 */ /* 0x000fe20000000a00 */
[----:B--2---:R-:W-:-:S06]  /*9b30*/  UIMAD.WIDE UR4, UR21, 0x4, UR4 ;  /* 0x00000004150478a5 */ /* 0x004fcc000f8e0204 */
[----:B------:R-:W-:Y:S02]  /*9b40*/  IMAD.U32 R2, RZ, RZ, UR4 ;  /* 0x00000004ff027e24 */ /* 0x000fe4000f8e00ff */
[----:B------:R-:W-:-:S05]  /*9b50*/  IMAD.U32 R3, RZ, RZ, UR5 ;  /* 0x00000005ff037e24 */ /* 0x000fca000f8e00ff */
[----:B------:R-:W2:Y:S04]  /*9b60*/  LDG.E R0, desc[UR6][R2.64] ;  /* 0x0000000602007981 */ /* 0x000ea8000c1e1900 */
[----:B------:R-:W4:Y:S01]  /*9b70*/  LDG.E R4, desc[UR6][R2.64+0x4] ;  /* 0x0000040602047981 */ /* 0x000f22000c1e1900 */
[----:B--2---:R-:W-:Y:S02]  /*9b80*/  R2UR UR5, R0 ;  /* 0x00000000000572ca */ /* 0x004fe400000e0000 */
[----:B----4-:R-:W-:-:S13]  /*9b90*/  R2UR UR4, R4 ;  /* 0x00000000040472ca */ /* 0x010fda00000e0000 */
[----:B------:R-:W-:Y:S01]  /*9ba0*/  UIADD3 UR5, -UR5, UR4, URZ ;  /* 0x0000000405057290 */ /* 0x000fe2000fffe13f */
[----:B------:R-:W-:Y:S11]  /*9bb0*/  BRA `(.L_x_659) ;  /* 0x0000000000047947 */ /* 0x000ff60003800000 */
.L_x_660:
[----:B------:R-:W-:-:S05]  /*9bc0*/  ULDC UR5, c[0x0][0x8c4] ;  /* 0x0002310000057ab9 */ /* 0x000fca0000000800 */
.L_x_659:
[----:B-1----:R-:W-:Y:S01]  /*9bd0*/  UIMAD UR4, UR10, 0x50, URZ ;  /* 0x000000500a0478a4 */ /* 0x002fe2000f8e023f */
[----:B------:R-:W-:Y:S02]  /*9be0*/  IMAD.MOV.U32 R4, RZ, RZ, 0x1 ;  /* 0x00000001ff047424 */ /* 0x000fe400078e00ff */
[----:B------:R-:W-:Y:S01]  /*9bf0*/  IMAD.MOV.U32 R12, RZ, RZ, RZ ;  /* 0x000000ffff0c7224 */ /* 0x000fe200078e00ff */
[----:B------:R-:W-:Y:S01]  /*9c00*/  UISETP.GE.AND UP0, UPT, UR4, UR5, UPT ;  /* 0x000000050400728c */ /* 0x000fe2000bf06270 */
[----:B------:R-:W-:-:S03]  /*9c10*/  IMAD.MOV.U32 R13, RZ, RZ, 0x1 ;  /* 0x00000001ff0d7424 */ /* 0x000fc600078e00ff */
[----:B--2---:R-:W-:-:S06]  /*9c20*/  USEL UR21, UR21, 0xffffffff, !UP0 ;  /* 0xffffffff15157887 */ /* 0x004fcc000c000000 */
        /* <DEDUP_REMOVED lines=18> */
[----:B------:R-:W2:Y:S01]  /*9d50*/  @P1 LDG.E R7, desc[UR16][R2.64] ;  /* 0x0000001002071981 */ /* 0x000ea2000c1e1900 */
[----:B------:R-:W-:Y:S01]  /*9d60*/  PLOP3.LUT P2, PT, PT, PT, UP0, 0x80, 0x0 ;  /* 0x000000000000781c */ /* 0x000fe20003f4f008 */
[----:B------:R-:W-:Y:S01]  /*9d70*/  UIMAD.WIDE UR12, UR21, 0x4, UR12 ;  /* 0x00000004150c78a5 */ /* 0x000fe2000f8e020c */
[----:B------:R-:W-:Y:S01]  /*9d80*/  PLOP3.LUT P3, PT, PT, PT, UP2, 0x80, 0x0 ;  /* 0x000000000000781c */ /* 0x000fe20003f6f028 */
[----:B------:R1:W4:Y:S02]  /*9d90*/  @P1 LDG.E R0, desc[UR16][R2.64] ;  /* 0x0000001002001981 */ /* 0x000324000c1e1900 */
[----:B------:R-:W-:Y:S02]  /*9da0*/  @UP2 ULDC.64 UR6, c[0x0][0x780] ;  /* 0x0001e00000062ab9 */ /* 0x000fe40000000a00 */
[----:B------:R-:W-:Y:S01]  /*9db0*/  @UP2 UIMAD.WIDE UR6, UR21, 0x4, UR6 ;  /* 0x00000004150628a5 */ /* 0x000fe2000f8e0206 */
[----:B-1----:R-:W-:-:S02]  /*9dc0*/  IMAD.U32 R2, RZ, RZ, UR12 ;  /* 0x0000000cff027e24 */ /* 0x002fc4000f8e00ff */
[----:B------:R-:W-:-:S05]  /*9dd0*/  IMAD.U32 R3, RZ, RZ, UR13 ;  /* 0x0000000dff037e24 */ /* 0x000fca000f8e00ff */
[----:B------:R1:W5:Y:S02]  /*9de0*/  @P2 LDG.E R5, desc[UR16][R2.64] ;  /* 0x0000001002052981 */ /* 0x000364000c1e1900 */
[----:B-1----:R-:W-:Y:S02]  /*9df0*/  IMAD.U32 R2, RZ, RZ, UR6 ;  /* 0x00000006ff027e24 */ /* 0x002fe4000f8e00ff */
[----:B------:R-:W-:-:S05]  /*9e00*/  IMAD.U32 R3, RZ, RZ, UR7 ;  /* 0x00000007ff037e24 */ /* 0x000fca000f8e00ff */
[----:B------:R-:W3:Y:S01]  /*9e10*/  @P3 LDG.E R6, desc[UR16][R2.64] ;  /* 0x0000001002063981 */ /* 0x000ee2000c1e1900 */
[----:B------:R-:W-:Y:S01]  /*9e20*/  ULDC.64 UR16, c[0x0][0x788] ;  /* 0x0001e20000107ab9 */ /* 0x000fe20000000a00 */
[----:B------:R-:W-:Y:S01]  /*9e30*/  UMOV UR54, URZ ;  /* 0x0000003f00367c82 */ /* 0x000fe20008000000 */
[----:B------:R-:W-:Y:S01]  /*9e40*/  ISETP.NE.U32.AND P0, PT, RZ, UR16, PT ;  /* 0x00000010ff007c0c */ /* 0x000fe2000bf05070 */
[----:B------:R-:W-:-:S03]  /*9e50*/  UMOV UR11, URZ ;  /* 0x0000003f000b7c82 */ /* 0x000fc60008000000 */
[----:B------:R-:W-:Y:S02]  /*9e60*/  ISETP.NE.AND.EX P0, PT, RZ, UR17, PT, P0 ;  /* 0x00000011ff007c0c */ /* 0x000fe4000bf05300 */
[----:B--2---:R-:W-:Y:S02]  /*9e70*/  @P1 R2UR UR5, R7 ;  /* 0x00000000070512ca */ /* 0x004fe400000e0000 */
        /* <DEDUP_REMOVED lines=8> */
[----:B---3--:R-:W-:Y:S01]  /*9f00*/  @P3 R2UR UR5, R6 ;  /* 0x00000000060532ca */ /* 0x008fe200000e0000 */
        /* <DEDUP_REMOVED lines=10> */
.L_x_662:
        /* <DEDUP_REMOVED lines=14> */
.L_x_663:
        /* <DEDUP_REMOVED lines=9> */
.L_x_664:
        /* <DEDUP_REMOVED lines=22> */
.L_x_665:
        /* <DEDUP_REMOVED lines=23> */
[----:B------:R-:W1:Y:S01]  /*a3f0*/  S2R R3, SR_CgaCtaId ;  /* 0x0000000000037919 */ /* 0x000e620000008800 */
[----:B------:R-:W-:Y:S02]  /*a400*/  MOV R6, 0x400 ;  /* 0x0000040000067802 */ /* 0x000fe40000000f00 */
[----:B------:R-:W-:Y:S01]  /*a410*/  ISETP.NE.AND P0, PT, R11, RZ, PT ;  /* 0x000000ff0b00720c */ /* 0x000fe20003f05270 */
[----:B------:R-:W2:Y:S01]  /*a420*/  S2R R21, SR_CTAID.Y ;  /* 0x0000000000157919 */ /* 0x000ea20000002600 */
[----:B-1----:R-:W-:Y:S01]  /*a430*/  LEA R6, R3, R6, 0x18 ;  /* 0x0000000603067211 */ /* 0x002fe200078ec0ff */
[----:B------:R-:W-:-:S05]  /*a440*/  IMAD.MOV.U32 R3, RZ, RZ, 0x1 ;  /* 0x00000001ff037424 */ /* 0x000fca00078e00ff */
[----:B------:R-:W-:-:S04]  /*a450*/  SHF.L.U32 R3, R3, 0x1f, RZ ;  /* 0x0000001f03037819 */ /* 0x000fc800000006ff */
[----:B------:R-:W1:Y:S02]  /*a460*/  SYNCS.PHASECHK.TRANS64.TRYWAIT P1, [R6+URZ+0x31820], R3 ;  /* 0x03182003060075a7 */ /* 0x000e64000802017f */
[----:B-12---:R-:W-:Y:S05]  /*a470*/  @!P1 BRA `(.L_x_666) ;  /* 0x0000001800549947 */ /* 0x006fea0003800000 */
.L_x_681:
[----:B------:R-:W-:Y:S01]  /*a480*/  SHF.R.S32.HI R21, RZ, 0x1f, R21 ;  /* 0x0000001fff157819 */ /* 0x000fe20000011415 */
[----:B------:R-:W-:Y:S01]  /*a490*/  IMAD.MOV.U32 R4, RZ, RZ, 0x1 ;  /* 0x00000001ff047424 */ /* 0x000fe200078e00ff */
[----:B------:R-:W-:Y:S06]  /*a4a0*/  @P0 BRA `(.L_x_667) ;  /* 0x0000000000140947 */ /* 0x000fec0003800000 */
[----:B------:R-:W-:Y:S01]  /*a4b0*/  LOP3.LUT P1, RZ, R18, 0x1f, RZ, 0xc0, !PT ;  /* 0x0000001f12ff7812 */ /* 0x000fe2000782c0ff */
[----:B-1----:R-:W-:-:S04]  /*a4c0*/  IMAD.MOV.U32 R3, RZ, RZ, 0x8100 ;  /* 0x00008100ff037424 */ /* 0x002fc800078e00ff */
[----:B------:R2:W-:Y:S08]  /*a4d0*/  SYNCS.ARRIVE.TRANS64 RZ, [R6+URZ+0x31810], R3 ;  /* 0x0318100306ff79a7 */ /* 0x0005f0000800003f */
[----:B------:R-:W-:Y:S05]  /*a4e0*/  @!P1 BRA `(.L_x_667) ;  /* 0x0000000000049947 */ /* 0x000fea0003800000 */
[----:B------:R-:W-:Y:S01]  /*a4f0*/  BPT.TRAP 0x1 ;  /* 0x000000040000795c */ /* 0x000fe20000300000 */
.L_x_667:
[----:B------:R-:W3:Y:S01]  /*a500*/  LDC.64 R8, c[0x0][0x198] ;  /* 0x00006600ff087b82 */ /* 0x000ee20000000a00 */
        /* <DEDUP_REMOVED lines=8> */
[----:B-12---:R-:W-:Y:S01]  /*a590*/  IMAD.MOV.U32 R3, RZ, RZ, 0x14000 ;  /* 0x00014000ff037424 */ /* 0x006fe200078e00ff */
        /* <DEDUP_REMOVED lines=11> */
[----:B---3--:R-:W-:Y:S01]  /*a650*/  IMAD.MOV.U32 R5, RZ, RZ, R8 ;  /* 0x000000ffff057224 */ /* 0x008fe200078e0008 */
        /* <DEDUP_REMOVED lines=51> */
[----:B-1----:R-:W-:Y:S01]  /*a990*/  UMOV UR16, 0x0 ;  /* 0x0000000000107882 */ /* 0x002fe20000000000 */
[----:B------:R-:W-:Y:S01]  /*a9a0*/  UMOV UR17, 0x10000000 ;  /* 0x1000000000117882 */ /* 0x000fe20000000000 */
[----:B--2---:R-:W-:Y:S01]  /*a9b0*/  ULEA UR40, UP0, UR10, UR22, 0x2 ;  /* 0x000000160a287291 */ /* 0x004fe2000f80103f */
[----:B------:R-:W-:Y:S01]  /*a9c0*/  UMOV UR43, UR11 ;  /* 0x0000000b002b7c82 */ /* 0x000fe20008000000 */
[----:B------:R-:W-:-:S02]  /*a9d0*/  UMOV UR44, UR12 ;  /* 0x0000000c002c7c82 */ /* 0x000fc40008000000 */
[----:B------:R-:W-:Y:S01]  /*a9e0*/  ULEA.HI.X UR41, UR10, UR23, UR9, 0x2, UP0 ;  /* 0x000000170a297291 */ /* 0x000fe200080f1409 */
[----:B------:R-:W-:Y:S02]  /*a9f0*/  UMOV UR45, UR13 ;  /* 0x0000000d002d7c82 */ /* 0x000fe40008000000 */
[----:B------:R-:W-:Y:S01]  /*aa00*/  UMOV UR9, 0x10 ;  /* 0x0000001000097882 */ /* 0x000fe20000000000 */
[----:B---3--:R-:W-:Y:S01]  /*aa10*/  UIADD3 UR24, UR8, 0x2800, URZ ;  /* 0x0000280008187890 */ /* 0x008fe2000fffe03f */
[----:B------:R-:W-:Y:S01]  /*aa20*/  UMOV UR10, UR18 ;  /* 0x00000012000a7c82 */ /* 0x000fe20008000000 */
[----:B------:R-:W-:Y:S01]  /*aa30*/  UMOV UR26, 0x40 ;  /* 0x00000040001a7882 */ /* 0x000fe20000000000 */
[----:B------:R-:W-:Y:S02]  /*aa40*/  UMOV UR27, UR11 ;  /* 0x0000000b001b7c82 */ /* 0x000fe40008000000 */
[----:B------:R1:W-:Y:S01]  /*aa50*/  UBLKCP.S.G [UR48], [UR40], UR9 ;  /* 0x00000030280073ba */ /* 0x0003e20008000209 */
[----:B------:R2:W-:Y:S01]  /*aa60*/  SYNCS.ARRIVE.TRANS64 RZ, [R6+URZ+0x31800], R3 ;  /* 0x0318000306ff79a7 */ /* 0x0005e2000800003f */
[----:B------:R-:W-:Y:S01]  /*aa70*/  UMOV UR28, UR12 ;  /* 0x0000000c001c7c82 */ /* 0x000fe20008000000 */
[----:B----4-:R-:W-:Y:S01]  /*aa80*/  UIADD3 UR56, UR8, 0x5000, URZ ;  /* 0x0000500008387890 */ /* 0x010fe2000fffe03f */
        /* <DEDUP_REMOVED lines=9> */
[----:B-1----:R-:W-:-:S02]  /*ab20*/  UIADD3 UR9, UR8, 0x31800, URZ ;  /* 0x0003180008097890 */ /* 0x002fc4000fffe03f */
        /* <DEDUP_REMOVED lines=11> */
[----:B-1----:R-:W-:Y:S01]  /*abe0*/  UMOV UR10, 0xc0 ;  /* 0x000000c0000a7882 */ /* 0x002fe20000000000 */
[----:B------:R2:W-:Y:S01]  /*abf0*/  UTMALDG.4D [UR40], [UR6], desc[UR16] ;  /* 0x00001028060075b4 */ /* 0x0005e20008019000 */
[----:B---3--:R-:W-:-:S02]  /*ac00*/  UIADD3 UR24, UR8, 0xf000, URZ ;  /* 0x0000f00008187890 */ /* 0x008fc4000fffe03f */
[----:B------:R-:W-:Y:S01]  /*ac10*/  UIADD3 UR8, UR8, 0x11800, URZ ;  /* 0x0001180008087890 */ /* 0x000fe2000fffe03f */
[----:B------:R-:W-:Y:S01]  /*ac20*/  UMOV UR26, 0x80 ;  /* 0x00000080001a7882 */ /* 0x000fe20000000000 */
[----:B------:R2:W-:Y:S05]  /*ac30*/  UTMALDG.4D [UR32], [UR6], desc[UR16] ;  /* 0x00001020060075b4 */ /* 0x0005ea0008019000 */
[----:B------:R2:W-:Y:S02]  /*ac40*/  UTMALDG.4D [UR24], [UR6], desc[UR16] ;  /* 0x00001018060075b4 */ /* 0x0005e40008019000 */
[----:B------:R2:W-:Y:S02]  /*ac50*/  UTMALDG.4D [UR8], [UR6], desc[UR16] ;  /* 0x00001008060075b4 */ /* 0x0005e40008019000 */
[----:B--2---:R-:W-:Y:S05]  /*ac60*/  @P1 BRA `(.L_x_668) ;  /* 0x0000000800581947 */ /* 0x004fea0003800000 */
[----:B------:R-:W1:Y:S01]  /*ac70*/  LDC.64 R12, c[0x0][0x730] ;  /* 0x0001cc00ff0c7b82 */ /* 0x000e620000000a00 */
[----:B------:R-:W-:Y:S01]  /*ac80*/  ULDC.64 UR8, c[0x0][0x738] ;  /* 0x0001ce0000087ab9 */ /* 0x000fe20000000a00 */
[----:B------:R-:W-:Y:S01]  /*ac90*/  LOP3.LUT R16, R18, 0x1f, RZ, 0xc0, !PT ;  /* 0x0000001f12107812 */ /* 0x000fe200078ec0ff */
[----:B------:R-:W-:Y:S02]  /*aca0*/  UIMAD UR6, UR47, UR8, URZ ;  /* 0x000000082f0672a4 */ /* 0x000fe4000f8e023f */
[----:B------:R-:W-:Y:S02]  /*acb0*/  UIMAD.WIDE.U32 UR4, UR21, UR8, UR38 ;  /* 0x00000008150472a5 */ /* 0x000fe4000f8e0026 */
[----:B------:R-:W-:Y:S01]  /*acc0*/  UIMAD UR6, UR21, UR9, UR6 ;  /* 0x00000009150672a4 */ /* 0x000fe2000f8e0206 */
[----:B------:R-:W2:Y:S03]  /*acd0*/  LDC.64 R14, c[0x0][0x728] ;  /* 0x0001ca00ff0e7b82 */ /* 0x000ea60000000a00 */
        /* <DEDUP_REMOVED lines=9> */
[----:B-1----:R-:W-:-:S04]  /*ad70*/  IMAD.WIDE.U32 R2, R12, UR20, R2 ;  /* 0x000000140c027c25 */ /* 0x002fc8000f8e0002 */
        /* <DEDUP_REMOVED lines=8> */
[----:B--2---:R-:W-:Y:S01]  /*ae00*/  LEA R14, P1, R2, R14, 0x2 ;  /* 0x0000000e020e7211 */ /* 0x004fe200078210ff */
        /* <DEDUP_REMOVED lines=8> */
.L_x_673:
[----:B------:R-:W-:-:S04]  /*ae90*/  SHF.L.U32 R5, R13, 0x1f, RZ ;  /* 0x0000001f0d057819 */ /* 0x000fc800000006ff */
[----:B------:R-:W1:Y:S02]  /*aea0*/  SYNCS.PHASECHK.TRANS64.TRYWAIT P1, [R6+URZ+0x31838], R5 ;  /* 0x03183805060075a7 */ /* 0x000e64000802017f */
[----:B-1----:R-:W-:Y:S05]  /*aeb0*/  @!P1 BRA `(.L_x_669) ;  /* 0x0000000c00d89947 */ /* 0x002fea0003800000 */
.L_x_682:
[----:B------:R-:W-:Y:S05]  /*aec0*/  @P0 BRA `(.L_x_670) ;  /* 0x0000000000140947 */ /* 0x000fea0003800000 */
[----:B------:R-:W-:Y:S01]  /*aed0*/  ISETP.NE.AND P1, PT, R16, RZ, PT ;  /* 0x000000ff1000720c */ /* 0x000fe20003f25270 */
[----:B-1----:R-:W-:-:S04]  /*aee0*/  IMAD.MOV.U32 R5, RZ, RZ, 0x8100 ;  /* 0x00008100ff057424 */ /* 0x002fc800078e00ff */
[----:B------:R2:W-:Y:S08]  /*aef0*/  SYNCS.ARRIVE.TRANS64 RZ, [R6+URZ+0x31830], R5 ;  /* 0x0318300506ff79a7 */ /* 0x0005f0000800003f */
[----:B------:R-:W-:Y:S05]  /*af00*/  @!P1 BRA `(.L_x_670) ;  /* 0x0000000000049947 */ /* 0x000fea0003800000 */
[----:B------:R-:W-:Y:S01]  /*af10*/  BPT.TRAP 0x1 ;  /* 0x000000040000795c */ /* 0x000fe20000300000 */
.L_x_670:
        /* <DEDUP_REMOVED lines=47> */
.L_x_684:
[----:B------:R-:W-:Y:S01]  /*b210*/  LOP3.LUT R13, R13, 0x1, RZ, 0x3c, !PT ;  /* 0x000000010d0d7812 */ /* 0x000fe200078e3cff */
[----:B------:R-:W-:Y:S06]  /*b220*/  @P2 BRA `(.L_x_672) ;  /* 0x0000000000142947 */ /* 0x000fec0003800000 */
[----:B------:R-:W-:Y:S01]  /*b230*/  ISETP.NE.AND P1, PT, R16, RZ, PT ;  /* 0x000000ff1000720c */ /* 0x000fe20003f25270 */
[----:B-1----:R-:W-:-:S04]  /*b240*/  IMAD.MOV.U32 R2, RZ, RZ, 0x8100 ;  /* 0x00008100ff027424 */ /* 0x002fc800078e00ff */
[----:B------:R2:W-:Y:S08]  /*b250*/  SYNCS.ARRIVE.TRANS64 RZ, [R20+URZ+0x31810], R2 ;  /* 0x0318100214ff79a7 */ /* 0x0005f0000800003f */
[----:B------:R-:W-:Y:S05]  /*b260*/  @!P1 BRA `(.L_x_672) ;  /* 0x0000000000049947 */ /* 0x000fea0003800000 */
[----:B------:R-:W-:Y:S01]  /*b270*/  BPT.TRAP 0x1 ;  /* 0x000000040000795c */ /* 0x000fe20000300000 */
.L_x_672:
[--C-:B-12---:R-:W-:Y:S01]  /*b280*/  IMAD R2, R12, 0x8000, R6.reuse ;  /* 0x000080000c027824 */ /* 0x106fe200078e0206 */
        /* <DEDUP_REMOVED lines=50> */
[----:B-1----:R-:W-:Y:S05]  /*b5b0*/  @!P1 BRA `(.L_x_673) ;  /* 0xfffffff800349947 */ /* 0x002fea000383ffff */
[----:B------:R-:W-:-:S07]  /*b5c0*/  VIADD R12, R12, 0x1 ;  /* 0x000000010c0c7836 */ /* 0x000fce0000000000 */
.L_x_668:
[----:B------:R-:W-:Y:S01]  /*b5d0*/  SHF.L.U32 R16, R13, 0x1f, RZ ;  /* 0x0000001f0d107819 */ /* 0x000fe200000006ff */
[----:B------:R-:W1:Y:S01]  /*b5e0*/  LDC.64 R10, c[0x0][0x730] ;  /* 0x0001cc00ff0a7b82 */ /* 0x000e620000000a00 */
[----:B------:R-:W-:Y:S02]  /*b5f0*/  IMAD.U32 R14, RZ, RZ, UR38 ;  /* 0x00000026ff0e7e24 */ /* 0x000fe4000f8e00ff */
[----:B------:R-:W-:Y:S02]  /*b600*/  IMAD.U32 R2, RZ, RZ, UR38 ;  /* 0x00000026ff027e24 */ /* 0x000fe4000f8e00ff */
[----:B------:R-:W-:Y:S02]  /*b610*/  IMAD.MOV.U32 R2, RZ, RZ, R14 ;  /* 0x000000ffff027224 */ /* 0x000fe400078e000e */
[----:B------:R-:W-:Y:S01]  /*b620*/  IMAD.U32 R3, RZ, RZ, UR39 ;  /* 0x00000027ff037e24 */ /* 0x000fe2000f8e00ff */
[----:B------:R-:W2:Y:S01]  /*b630*/  SYNCS.PHASECHK.TRANS64.TRYWAIT P1, [R6+URZ+0x31838], R16 ;  /* 0x03183810060075a7 */ /* 0x000ea2000802017f */
[----:B------:R-:W-:Y:S01]  /*b640*/  IMAD.U32 R15, RZ, RZ, UR39 ;  /* 0x00000027ff0f7e24 */ /* 0x000fe2000f8e00ff */
[----:B------:R-:W3:Y:S01]  /*b650*/  LDC.64 R8, c[0x0][0x738] ;  /* 0x0001ce00ff087b82 */ /* 0x000ee20000000a00 */
[----:B-1----:R-:W-:-:S02]  /*b660*/  IMAD R14, R21, R10, RZ ;  /* 0x0000000a150e7224 */ /* 0x002fc400078e02ff */
[----:B------:R-:W-:-:S04]  /*b670*/  IMAD.WIDE.U32 R2, R10, UR20, R2 ;  /* 0x000000140a027c25 */ /* 0x000fc8000f8e0002 */
[----:B------:R-:W-:-:S04]  /*b680*/  IMAD R11, R11, UR20, R14 ;  /* 0x000000140b0b7c24 */ /* 0x000fc8000f8e020e */
[----:B------:R-:W-:Y:S02]  /*b690*/  IMAD.IADD R3, R11, 0x1, R3 ;  /* 0x000000010b037824 */ /* 0x000fe400078e0203 */
[C---:B---3--:R-:W-:Y:S02]  /*b6a0*/  IMAD R10, R8.reuse, UR47, RZ ;  /* 0x0000002f080a7c24 */ /* 0x048fe4000f8e02ff */
[----:B------:R-:W-:-:S04]  /*b6b0*/  IMAD.WIDE.U32 R2, R8, UR21, R2 ;  /* 0x0000001508027c25 */ /* 0x000fc8000f8e0002 */
[----:B------:R-:W-:Y:S01]  /*b6c0*/  IMAD R9, R9, UR21, R10 ;  /* 0x0000001509097c24 */ /* 0x000fe2000f8e020a */
[----:B--2---:R-:W-:Y:S06]  /*b6d0*/  @!P1 BRA `(.L_x_674) ;  /* 0x0000000400fc9947 */ /* 0x004fec0003800000 */
.L_x_685:
[----:B------:R-:W-:Y:S01]  /*b6e0*/  IMAD.IADD R8, R9, 0x1, R3 ;  /* 0x0000000109087824 */ /* 0x000fe200078e0203 */
[----:B------:R-:W-:Y:S06]  /*b6f0*/  @P0 BRA `(.L_x_675) ;  /* 0x0000000000140947 */ /* 0x000fec0003800000 */
[----:B------:R-:W-:Y:S01]  /*b700*/  LOP3.LUT P0, RZ, R18, 0x1f, RZ, 0xc0, !PT ;  /* 0x0000001f12ff7812 */ /* 0x000fe2000780c0ff */
[----:B------:R-:W-:-:S04]  /*b710*/  IMAD.MOV.U32 R9, RZ, RZ, 0x8100 ;  /* 0x00008100ff097424 */ /* 0x000fc800078e00ff */
[----:B------:R2:W-:Y:S08]  /*b720*/  SYNCS.ARRIVE.TRANS64 RZ, [R6+URZ+0x31830], R9 ;  /* 0x0318300906ff79a7 */ /* 0x0005f0000800003f */
[----:B------:R-:W-:Y:S05]  /*b730*/  @!P0 BRA `(.L_x_675) ;  /* 0x0000000000048947 */ /* 0x000fea0003800000 */
[----:B------:R-:W-:Y:S01]  /*b740*/  BPT.TRAP 0x1 ;  /* 0x000000040000795c */ /* 0x000fe20000300000 */
.L_x_675:
        /* <DEDUP_REMOVED lines=52> */
[----:B----4-:R-:W-:Y:S01]  /*ba90*/  NOP ;  /* 0x0000000000007918 */ /* 0x010fe20000000000 */
.L_x_661:
[----:B------:R-:W-:Y:S05]  /*baa0*/  WARPSYNC.ALL ;  /* 0x0000000000007948 */ /* 0x000fea0003800000 */
[----:B------:R-:W-:-:S13]  /*bab0*/  ELECT P0, URZ, PT ;  /* 0x00000000003f782f */ /* 0x000fda0003800000 */
[----:B------:R-:W-:Y:S05]  /*bac0*/  @!P0 BRA `(.L_x_627) ;  /* 0x00000000007c8947 */ /* 0x000fea0003800000 */
[----:B------:R-:W4:Y:S02]  /*bad0*/  LDL R0, [R1+0x4] ;  /* 0x0000040001007983 */ /* 0x000f240000100800 */
[----:B----4-:R-:W-:-:S13]  /*bae0*/  R2UR UR4, R0 ;  /* 0x00000000000472ca */ /* 0x010fda00000e0000 */
[----:B------:R-:W-:-:S06]  /*baf0*/  ULOP3.LUT UR4, UR4, 0x2, URZ, 0xfc, !UPT ;  /* 0x0000000204047892 */ /* 0x000fcc000f8efc3f */
[----:B------:R-:W-:-:S05]  /*bb00*/  IMAD.U32 R0, RZ, RZ, UR4 ;  /* 0x00000004ff007e24 */ /* 0x000fca000f8e00ff */
[----:B------:R-:W-:-:S13]  /*bb10*/  ISETP.NE.AND P1, PT, R0, 0x3, PT ;  /* 0x000000030000780c */ /* 0x000fda0003f25270 */
[----:B------:R-:W-:Y:S05]  /*bb20*/  @!P1 BRA `(.L_x_676) ;  /* 0x0000000000049947 */ /* 0x000fea0003800000 */
[----:B---3--:R-:W-:Y:S01]  /*bb30*/  BPT.TRAP 0x1 ;  /* 0x000000040000795c */ /* 0x008fe20000300000 */
.L_x_676:
        /* <DEDUP_REMOVED lines=8> */
.L_x_686:
        /* <DEDUP_REMOVED lines=9> */
.L_x_687:
[----:B------:R-:W-:Y:S05]  /*bc50*/  @!P1 BRA `(.L_x_679) ;  /* 0x0000000000049947 */ /* 0x000fea0003800000 */
[----:B---3--:R-:W-:Y:S01]  /*bc60*/  BPT.TRAP 0x1 ;  /* 0x000000040000795c */ /* 0x008fe20000300000 */
.L_x_679:
[----:B------:R-:W-:-:S07]  /*bc70*/  SHF.L.U32 R13, R13, 0x1f, RZ ;  /* 0x0000001f0d0d7819 */ /* 0x000fce00000006ff */
.L_x_680:
[----:B------:R1:W1:Y:S02]  /*bc80*/  SYNCS.PHASECHK.TRANS64.TRYWAIT P0, [R2+URZ+0x31838], R13 ;  /* 0x0318380d020075a7 */ /* 0x000264000800017f */
[----:B-1----:R-:W-:Y:S05]  /*bc90*/  @!P0 NANOSLEEP.SYNCS 0x989680 ;  /* 0x009896800000895d */ /* 0x002fea0003900000 */
[----:B------:R-:W1:Y:S02]  /*bca0*/  @!P0 SYNCS.PHASECHK.TRANS64 P0, [R2+URZ+0x31838], R13 ;  /* 0x0318380d020085a7 */ /* 0x000e64000800007f */
[----:B-1----:R-:W-:Y:S05]  /*bcb0*/  @!P0 BRA `(.L_x_680) ;  /* 0xfffffffc00f08947 */ /* 0x002fea000383ffff */
.L_x_627:
[----:B---3--:R-:W-:Y:S05]  /*bcc0*/  BSYNC B0 ;  /* 0x0000000000007941 */ /* 0x008fea0003800000 */
.L_x_621:
[----:B------:R-:W-:Y:S05]  /*bcd0*/  EXIT ;  /* 0x000000000000794d */ /* 0x000fea0003800000 */
.L_x_634:
[----:B-1----:R1:W2:Y:S02]  /*bce0*/  SYNCS.PHASECHK.TRANS64.TRYWAIT P0, [R17+URZ+0x31800], R12 ;  /* 0x0318000c110075a7 */ /* 0x0022a4000800017f */
[----:B--2---:R-:W-:Y:S05]  /*bcf0*/  @!P0 NANOSLEEP.SYNCS 0x989680 ;  /* 0x009896800000895d */ /* 0x004fea0003900000 */
[----:B------:R-:W2:Y:S02]  /*bd00*/  @!P0 SYNCS.PHASECHK.TRANS64 P0, [R17+URZ+0x31800], R12 ;  /* 0x0318000c110085a7 */ /* 0x000ea4000800007f */
[----:B--2---:R-:W-:Y:S05]  /*bd10*/  @!P0 BRA `(.L_x_634) ;  /* 0xfffffffc00f08947 */ /* 0x004fea000383ffff */
[----:B------:R-:W-:Y:S05]  /*bd20*/  BRA `(.L_x_633) ;  /* 0xffffff54004c7947 */ /* 0x000fea000383ffff */
.L_x_638:
[----:B--2---:R2:W3:Y:S02]  /*bd30*/  SYNCS.PHASECHK.TRANS64.TRYWAIT P0, [R16+URZ+0x31810], R9 ;  /* 0x03181009100075a7 */ /* 0x0044e4000800017f */
[----:B---3--:R-:W-:Y:S05]  /*bd40*/  @!P0 NANOSLEEP.SYNCS 0x989680 ;  /* 0x009896800000895d */ /* 0x008fea0003900000 */
[----:B------:R-:W3:Y:S02]  /*bd50*/  @!P0 SYNCS.PHASECHK.TRANS64 P0, [R16+URZ+0x31810], R9 ;  /* 0x03181009100085a7 */ /* 0x000ee4000800007f */
[----:B---3--:R-:W-:Y:S05]  /*bd60*/  @!P0 BRA `(.L_x_638) ;  /* 0xfffffffc00f08947 */ /* 0x008fea000383ffff */
[----:B------:R-:W-:Y:S05]  /*bd70*/  BRA `(.L_x_637) ;  /* 0xffffff5c00e07947 */ /* 0x000fea000383ffff */
.L_x_642:
[----:B----4-:R4:W1:Y:S02]  /*bd80*/  SYNCS.PHASECHK.TRANS64.TRYWAIT P0, [R17+URZ+0x31830], R8 ;  /* 0x03183008110075a7 */ /* 0x010864000800017f */
[----:B-1----:R-:W-:Y:S05]  /*bd90*/  @!P0 NANOSLEEP.SYNCS 0x989680 ;  /* 0x009896800000895d */ /* 0x002fea0003900000 */
[----:B------:R-:W1:Y:S02]  /*bda0*/  @!P0 SYNCS.PHASECHK.TRANS64 P0, [R17+URZ+0x31830], R8 ;  /* 0x03183008110085a7 */ /* 0x000e64000800007f */
[----:B-1----:R-:W-:Y:S05]  /*bdb0*/  @!P0 BRA `(.L_x_642) ;  /* 0xfffffffc00f08947 */ /* 0x002fea000383ffff */
[----:B------:R-:W-:Y:S05]  /*bdc0*/  BRA `(.L_x_641) ;  /* 0xffffff7800ec7947 */ /* 0x000fea000383ffff */
.L_x_666:
[----:B-1----:R1:W2:Y:S02]  /*bdd0*/  SYNCS.PHASECHK.TRANS64.TRYWAIT P1, [R6+URZ+0x31820], R3 ;  /* 0x03182003060075a7 */ /* 0x0022a4000802017f */
[----:B--2---:R-:W-:Y:S05]  /*bde0*/  @!P1 NANOSLEEP.SYNCS 0x989680 ;  /* 0x009896800000995d */ /* 0x004fea0003900000 */
[----:B------:R-:W2:Y:S02]  /*bdf0*/  @!P1 SYNCS.PHASECHK.TRANS64 P1, [R6+URZ+0x31820], R3 ;  /* 0x03182003060095a7 */ /* 0x000ea4000802007f */
[----:B--2---:R-:W-:Y:S05]  /*be00*/  @!P1 BRA `(.L_x_666) ;  /* 0xfffffffc00f09947 */ /* 0x004fea000383ffff */
[----:B------:R-:W-:Y:S05]  /*be10*/  BRA `(.L_x_681) ;  /* 0xffffffe400987947 */ /* 0x000fea000383ffff */
.L_x_669:
[----:B-1----:R1:W2:Y:S02]  /*be20*/  SYNCS.PHASECHK.TRANS64.TRYWAIT P1, [R6+URZ+0x31838], R5 ;  /* 0x03183805060075a7 */ /* 0x0022a4000802017f */
[----:B--2---:R-:W-:Y:S05]  /*be30*/  @!P1 NANOSLEEP.SYNCS 0x989680 ;  /* 0x009896800000995d */ /* 0x004fea0003900000 */
[----:B------:R-:W2:Y:S02]  /*be40*/  @!P1 SYNCS.PHASECHK.TRANS64 P1, [R6+URZ+0x31838], R5 ;  /* 0x03183805060095a7 */ /* 0x000ea4000802007f */
[----:B--2---:R-:W-:Y:S05]  /*be50*/  @!P1 BRA `(.L_x_669) ;  /* 0xfffffffc00f09947 */ /* 0x004fea000383ffff */
[----:B------:R-:W-:Y:S05]  /*be60*/  BRA `(.L_x_682) ;  /* 0xfffffff000147947 */ /* 0x000fea000383ffff */
.L_x_671:
[----:B------:R-:W-:-:S07]  /*be70*/  SHF.L.U32 R2, R4, 0x1f, RZ ;  /* 0x0000001f04027819 */ /* 0x000fce00000006ff */
.L_x_683:
[----:B-1----:R1:W2:Y:S02]  /*be80*/  SYNCS.PHASECHK.TRANS64.TRYWAIT P1, [R20+URZ+0x31820], R2 ;  /* 0x03182002140075a7 */ /* 0x0022a4000802017f */
[----:B--2---:R-:W-:Y:S05]  /*be90*/  @!P1 NANOSLEEP.SYNCS 0x989680 ;  /* 0x009896800000995d */ /* 0x004fea0003900000 */
[----:B------:R-:W2:Y:S02]  /*bea0*/  @!P1 SYNCS.PHASECHK.TRANS64 P1, [R20+URZ+0x31820], R2 ;  /* 0x03182002140095a7 */ /* 0x000ea4000802007f */
[----:B--2---:R-:W-:Y:S05]  /*beb0*/  @!P1 BRA `(.L_x_683) ;  /* 0xfffffffc00f09947 */ /* 0x004fea000383ffff */
[----:B------:R-:W-:Y:S05]  /*bec0*/  BRA `(.L_x_684) ;  /* 0xfffffff000d07947 */ /* 0x000fea000383ffff */
.L_x_674:
[----:B-1----:R1:W2:Y:S02]  /*bed0*/  SYNCS.PHASECHK.TRANS64.TRYWAIT P1, [R6+URZ+0x31838], R16 ;  /* 0x03183810060075a7 */ /* 0x0022a4000802017f */
[----:B--2---:R-:W-:Y:S05]  /*bee0*/  @!P1 NANOSLEEP.SYNCS 0x989680 ;  /* 0x009896800000995d */ /* 0x004fea0003900000 */
[----:B------:R-:W2:Y:S02]  /*bef0*/  @!P1 SYNCS.PHASECHK.TRANS64 P1, [R6+URZ+0x31838], R16 ;  /* 0x03183810060095a7 */ /* 0x000ea4000802007f */
[----:B--2---:R-:W-:Y:S05]  /*bf00*/  @!P1 BRA `(.L_x_674) ;  /* 0xfffffffc00f09947 */ /* 0x004fea000383ffff */
[----:B------:R-:W-:Y:S05]  /*bf10*/  BRA `(.L_x_685) ;  /* 0xfffffff400f07947 */ /* 0x000fea000383ffff */
.L_x_677:
[----:B----4-:R4:W1:Y:S02]  /*bf20*/  SYNCS.PHASECHK.TRANS64.TRYWAIT P0, [R5+URZ], R0 ;  /* 0x00000000050075a7 */ /* 0x010864000800017f */
[----:B-1----:R-:W-:Y:S05]  /*bf30*/  @!P0 NANOSLEEP.SYNCS 0x989680 ;  /* 0x009896800000895d */ /* 0x002fea0003900000 */
[----:B------:R-:W1:Y:S02]  /*bf40*/  @!P0 SYNCS.PHASECHK.TRANS64 P0, [R5+URZ], R0 ;  /* 0x00000000050085a7 */ /* 0x000e64000800007f */
[----:B-1----:R-:W-:Y:S05]  /*bf50*/  @!P0 BRA `(.L_x_677) ;  /* 0xfffffffc00f08947 */ /* 0x002fea000383ffff */
[----:B------:R-:W-:Y:S05]  /*bf60*/  BRA `(.L_x_686) ;  /* 0xfffffffc00147947 */ /* 0x000fea000383ffff */
.L_x_678:
[----:B----4-:R4:W1:Y:S02]  /*bf70*/  SYNCS.PHASECHK.TRANS64.TRYWAIT P0, [R3+URZ], R0 ;  /* 0x00000000030075a7 */ /* 0x010864000800017f */
[----:B-1----:R-:W-:Y:S05]  /*bf80*/  @!P0 NANOSLEEP.SYNCS 0x989680 ;  /* 0x009896800000895d */ /* 0x002fea0003900000 */
[----:B------:R-:W1:Y:S02]  /*bf90*/  @!P0 SYNCS.PHASECHK.TRANS64 P0, [R3+URZ], R0 ;  /* 0x00000000030085a7 */ /* 0x000e64000800007f */
[----:B-1----:R-:W-:Y:S05]  /*bfa0*/  @!P0 BRA `(.L_x_678) ;  /* 0xfffffffc00f08947 */ /* 0x002fea000383ffff */
[----:B------:R-:W-:Y:S05]  /*bfb0*/  BRA `(.L_x_687) ;  /* 0xfffffffc00247947 */ /* 0x000fea000383ffff */
.L_x_688:
        /* <DEDUP_REMOVED lines=12> */
.L_x_1152:


//--------------------- .text._ZN7cutlass13device_kernelIN5flash11enable_sm90INS1_16FlashAttnBwdSm90INS1_25CollectiveMainloopBwdSm90ILi2ELi1ELi1EN4cute5tupleIJNS5_1CILi1EEES8_S8_EEENS6_IJNS7_ILi64EEENS7_ILi80EEENS7_ILi256EEEEEENS_10bfloat16_tEfNS_4arch4Sm90ELb1ELb0ELb0ELb0ELb0ELb0ELb1ELb1ELi2ELi1ELi1ELi1ELb0EEENS1_21CollectiveEpilogueBwdISD_SE_SG_Li256ELb0ELb1ELi2EEENS1_25SingleTileBwdLPTSchedulerILb0ELi80ELb0EEEEEEEEEvNT_6ParamsE --------------------------
	.section	.text._ZN7cutlass13device_kernelIN5flash11enable_sm90INS1_16FlashAttnBwdSm90INS1_25CollectiveMainloopBwdSm90ILi2ELi1ELi1EN4cute5tupleIJNS5_1CILi1EEES8_S8_EEENS6_IJNS7_ILi64EEENS7_ILi80EEENS7_ILi256EEEEEENS_10bfloat16_tEfNS_4arch4Sm90ELb1ELb0ELb0ELb0ELb0ELb0ELb1ELb1ELi2ELi1ELi1ELi1ELb0EEENS1_21CollectiveEpilogueBwdISD_SE_SG_Li256ELb0ELb1ELi2EEENS1_25SingleTileBwdLPTSchedulerILb0ELi80ELb0EEEEEEEEEvNT_6ParamsE,"ax",@progbits
	.align	128
.text._ZN7cutlass13device_kernelIN5flash11enable_sm90INS1_16FlashAttnBwdSm90INS1_25CollectiveMainloopBwdSm90ILi2ELi1ELi1EN4cute5tupleIJNS5_1CILi1EEES8_S8_EEENS6_IJNS7_ILi64EEENS7_ILi80EEENS7_ILi256EEEEEENS_10bfloat16_tEfNS_4arch4Sm90ELb1ELb0ELb0ELb0ELb0ELb0ELb1ELb1ELi2ELi1ELi1ELi1ELb0EEENS1_21CollectiveEpilogueBwdISD_SE_SG_Li256ELb0ELb1ELi2EEENS1_25SingleTileBwdLPTSchedulerILb0ELi80ELb0EEEEEEEEEvNT_6ParamsE:
        .type           _ZN7cutlass13device_kernelIN5flash11enable_sm90INS1_16FlashAttnBwdSm90INS1_25CollectiveMainloopBwdSm90ILi2ELi1ELi1EN4cute5tupleIJNS5_1CILi1EEES8_S8_EEENS6_IJNS7_ILi64EEENS7_ILi80EEENS7_ILi256EEEEEENS_10bfloat16_tEfNS_4arch4Sm90ELb1ELb0ELb0ELb0ELb0ELb0ELb1ELb1ELi2ELi1ELi1ELi1ELb0EEENS1_21CollectiveEpilogueBwdISD_SE_SG_Li256ELb0ELb1ELi2EEENS1_25SingleTileBwdLPTSchedulerILb0ELi80ELb0EEEEEEEEEvNT_6ParamsE,@function
        .size           _ZN7cutlass13device_kernelIN5flash11enable_sm90INS1_16FlashAttnBwdSm90INS1_25CollectiveMainloopBwdSm90ILi2ELi1ELi1EN4cute5tupleIJNS5_1CILi1EEES8_S8_EEENS6_IJNS7_ILi64EEENS7_ILi80EEENS7_ILi256EEEEEENS_10bfloat16_tEfNS_4arch4Sm90ELb1ELb0ELb0ELb0ELb0ELb0ELb1ELb1ELi2ELi1ELi1ELi1ELb0EEENS1_21CollectiveEpilogueBwdISD_SE_SG_Li256ELb0ELb1ELi2EEENS1_25SingleTileBwdLPTSchedulerILb0ELi80ELb0EEEEEEEEEvNT_6ParamsE,(.L_x_1153 - _ZN7cutlass13device_kernelIN5flash11enable_sm90INS1_16FlashAttnBwdSm90INS1_25CollectiveMainloopBwdSm90ILi2ELi1ELi1EN4cute5tupleIJNS5_1CILi1EEES8_S8_EEENS6_IJNS7_ILi64EEENS7_ILi80EEENS7_ILi256EEEEEENS_10bfloat16_tEfNS_4arch4Sm90ELb1ELb0ELb0ELb0ELb0ELb0ELb1ELb1ELi2ELi1ELi1ELi1ELb0EEENS1_21CollectiveEpilogueBwdISD_SE_SG_Li256ELb0ELb1ELi2EEENS1_25SingleTileBwdLPTSchedulerILb0ELi80ELb0EEEEEEEEEvNT_6ParamsE)
        .other          _ZN7cutlass13device_kernelIN5flash11enable_sm90INS1_16FlashAttnBwdSm90INS1_25CollectiveMainloopBwdSm90ILi2ELi1ELi1EN4cute5tupleIJNS5_1CILi1EEES8_S8_EEENS6_IJNS7_ILi64EEENS7_ILi80EEENS7_ILi256EEEEEENS_10bfloat16_tEfNS_4arch4Sm90ELb1ELb0ELb0ELb0ELb0ELb0ELb1ELb1ELi2ELi1ELi1ELi1ELb0EEENS1_21CollectiveEpilogueBwdISD_SE_SG_Li256ELb0ELb1ELi2EEENS1_25SingleTileBwdLPTSchedulerILb0ELi80ELb0EEEEEEEEEvNT_6ParamsE,@"STO_CUDA_ENTRY STV_DEFAULT"
_ZN7cutlass13device_kernelIN5flash11enable_sm90INS1_16FlashAttnBwdSm90INS1_25CollectiveMainloopBwdSm90ILi2ELi1ELi1EN4cute5tupleIJNS5_1CILi1EEES8_S8_EEENS6_IJNS7_ILi64EEENS7_ILi80EEENS7_ILi256EEEEEENS_10bfloat16_tEfNS_4arch4Sm90ELb1ELb0ELb0ELb0ELb0ELb0ELb1ELb1ELi2ELi1ELi1ELi1ELb0EEENS1_21CollectiveEpilogueBwdISD_SE_SG_Li256ELb0ELb1ELi2EEENS1_25SingleTileBwdLPTSchedulerILb0ELi80ELb0EEEEEEEEEvNT_6ParamsE:
        /* <DEDUP_REMOVED lines=29> */
.L_x_690:
[----:B------:R-:W-:Y:S05]  /*01d0*/  BSYNC B0 ;  /* 0x0000000000007941 */ /* 0x000fea0003800000 */
.L_x_689:
        /* <DEDUP_REMOVED lines=34> */
.L_x_691:
        /* <DEDUP_REMOVED lines=20> */
.L_x_692:
[----:B-1----:R-:W-:Y:S01]  /*0540*/  ISETP.NE.AND P0, PT, R0, RZ, PT ;  /* 0x000000ff0000720c */ /* 0x002fe20003f05270 */
[----:B------:R-:W-:Y:S01]  /*0550*/  IMAD.MOV.U32 R0, RZ, RZ, 0x1 ;  /* 0x00000001ff007424 */ /* 0x000fe200078e00ff */
[----:B------:R-:W-:Y:S01]  /*0560*/  NOP ;  /* 0x0000000000007918 */ /* 0x000fe20000000000 */
[----:B------:R-:W-:-:S03]  /*0570*/  LOP3.LUT R21, R4, 0x7f, RZ, 0xc0, !PT ;  /* 0x0000007f04157812 */ /* 0x000fc600078ec0ff */
[----:B------:R-:W-:Y:S01]  /*0580*/  SEL R0, R0, 0x2, !P0 ;  /* 0x0000000200007807 */ /* 0x000fe20004000000 */
[----:B--23--:R-:W-:Y:S06]  /*0590*/  BAR.SYNC.DEFER_BLOCKING 0x0 ;  /* 0x0000000000007b1d */ /* 0x00cfec0000010000 */
[----:B------:R-:W-:Y:S05]  /*05a0*/  @!P0 BRA `(.L_x_693) ;  /* 0x000000c800cc8947 */ /* 0x000fea0003800000 */
.L_x_694:
[----:B------:R-:W-:-:S08]  /*05b0*/  NOP ;  /* 0x0000000000007918 */ /* 0x000fd00000000000 */
[----:B------:R-:W1:Y:S02]  /*05c0*/  USETMAXREG.TRY_ALLOC.CTAPOOL UP0, 0xf0 ;  /* 0x000000f0000079c8 */ /* 0x000e640008000600 */
[----:B-1----:R-:W-:-:S13]  /*05d0*/  PLOP3.LUT P0, PT, PT, PT, UP0, 0x80, 0x0 ;  /* 0x000000000000781c */ /* 0x002fda0003f0f008 */
[----:B------:R-:W-:Y:S05]  /*05e0*/  @!P0 BRA `(.L_x_694) ;  /* 0xfffffffc00f08947 */ /* 0x000fea000383ffff */
[----:B------:R-:W1:Y:S01]  /*05f0*/  S2UR UR7, SR_CTAID.X ;  /* 0x00000000000779c3 */ /* 0x000e620000002500 */
[----:B------:R-:W-:Y:S02]  /*0600*/  ULDC UR8, c[0x0][0xb50] ;  /* 0x0002d40000087ab9 */ /* 0x000fe40000000800 */
[----:B------:R-:W-:-:S05]  /*0610*/  UISETP.NE.AND UP0, UPT, UR8, 0x1, UPT ;  /* 0x000000010800788c */ /* 0x000fca000bf05270 */
[----:B------:R-:W2:Y:S06]  /*0620*/  LDC R2, c[0x0][0xb68] ;  /* 0x0002da00ff027b82 */ /* 0x000eac0000000800 */
[----:B------:R-:W-:Y:S01]  /*0630*/  @UP0 ULDC UR4, c[0x0][0xb54] ;  /* 0x0002d50000040ab9 */ /* 0x000fe20000000800 */
[----:B------:R-:W-:Y:S01]  /*0640*/  @UP0 ULDC UR9, c[0x0][0xb58] ;  /* 0x0002d60000090ab9 */ /* 0x000fe20000000800 */
[----:B-1----:R-:W-:Y:S02]  /*0650*/  UIMAD.WIDE.U32 UR4, UR7, UR4, URZ ;  /* 0x00000004070472a5 */ /* 0x002fe4000f8e003f */
[----:B------:R-:W-:-:S02]  /*0660*/  UMOV UR6, UR7 ;  /* 0x0000000700067c82 */ /* 0x000fc40008000000 */
[----:B------:R-:W-:-:S04]  /*0670*/  @UP0 USHF.R.U32.HI UR6, URZ, UR9, UR5 ;  /* 0x000000093f060299 */ /* 0x000fc80008011605 */
[----:B------:R-:W-:Y:S02]  /*0680*/  UIADD3 UR4, -UR6, URZ, URZ ;  /* 0x0000003f06047290 */ /* 0x000fe4000fffe13f */
[----:B--2---:R-:W-:Y:S02]  /*0690*/  ISETP.LE.AND P0, PT, R2, UR6, PT ;  /* 0x0000000602007c0c */ /* 0x004fe4000bf03270 */
[----:B------:R-:W-:-:S11]  /*06a0*/  UIMAD UR10, UR8, UR4, UR7 ;  /* 0x00000004080a72a4 */ /* 0x000fd6000f8e0207 */
[----:B------:R-:W-:Y:S05]  /*06b0*/  @!P0 BRA `(.L_x_695) ;  /* 0x0000000000208947 */ /* 0x000fea0003800000 */
[----:B------:R-:W-:Y:S01]  /*06c0*/  ULDC UR7, c[0x0][0xb5c] ;  /* 0x0002d70000077ab9 */ /* 0x000fe20000000800 */
[----:B------:R-:W-:Y:S01]  /*06d0*/  UMOV UR45, UR10 ;  /* 0x0000000a002d7c82 */ /* 0x000fe20008000000 */
[----:B------:R-:W-:-:S11]  /*06e0*/  UISETP.NE.AND UP0, UPT, UR7, 0x1, UPT ;  /* 0x000000010700788c */ /* 0x000fd6000bf05270 */
[----:B------:R-:W-:Y:S02]  /*06f0*/  @UP0 ULDC.64 UR8, c[0x0][0xb60] ;  /* 0x0002d80000080ab9 */ /* 0x000fe40000000a00 */
[----:B------:R-:W-:-:S04]  /*0700*/  UIMAD.WIDE.U32 UR4, UR10, UR8, URZ ;  /* 0x000000080a0472a5 */ /* 0x000fc8000f8e003f */
[----:B------:R-:W-:-:S04]  /*0710*/  @UP0 USHF.R.U32.HI UR45, URZ, UR9, UR5 ;  /* 0x000000093f2d0299 */ /* 0x000fc80008011605 */
[----:B------:R-:W-:Y:S01]  /*0720*/  UIMAD UR4, UR45, UR7, URZ ;  /* 0x000000072d0472a4 */ /* 0x000fe2000f8e023f */
[----:B------:R-:W-:Y:S11]  /*0730*/  BRA `(.L_x_696) ;  /* 0x00000000001c7947 */ /* 0x000ff60003800000 */
.L_x_695:
[----:B------:R-:W-:Y:S01]  /*0740*/  ULDC UR7, c[0x0][0xb44] ;  /* 0x0002d10000077ab9 */ /* 0x000fe20000000800 */
[----:B------:R-:W-:Y:S01]  /*0750*/  UMOV UR45, UR10 ;  /* 0x0000000a002d7c82 */ /* 0x000fe20008000000 */
[----:B------:R-:W-:-:S11]  /*0760*/  UISETP.NE.AND UP0, UPT, UR7, 0x1, UPT ;  /* 0x000000010700788c */ /* 0x000fd6000bf05270 */
[----:B------:R-:W-:Y:S02]  /*0770*/  @UP0 ULDC.64 UR8, c[0x0][0xb48] ;  /* 0x0002d20000080ab9 */ /* 0x000fe40000000a00 */
[----:B------:R-:W-:-:S04]  /*0780*/  UIMAD.WIDE.U32 UR4, UR10, UR8, URZ ;  /* 0x000000080a0472a5 */ /* 0x000fc8000f8e003f */
[----:B------:R-:W-:-:S04]  /*0790*/  @UP0 USHF.R.U32.HI UR45, URZ, UR9, UR5 ;  /* 0x000000093f2d0299 */ /* 0x000fc80008011605 */
[----:B------:R-:W-:-:S12]  /*07a0*/  UIMAD UR4, UR45, UR7, URZ ;  /* 0x000000072d0472a4 */ /* 0x000fd8000f8e023f */
.L_x_696:
[----:B------:R-:W-:Y:S01]  /*07b0*/  ULDC UR43, c[0x0][0xb38] ;  /* 0x0002ce00002b7ab9 */ /* 0x000fe20000000800 */
[----:B------:R-:W-:Y:S02]  /*07c0*/  UIADD3 UR4, UR10, -UR4, URZ ;  /* 0x800000040a047290 */ /* 0x000fe4000fffe03f */
[----:B------:R-:W-:Y:S01]  /*07d0*/  UISETP.NE.AND UP0, UPT, UR43, 0x1, UPT ;  /* 0x000000012b00788c */ /* 0x000fe2000bf05270 */
[----:B------:R-:W-:Y:S02]  /*07e0*/  ULDC UR5, c[0x0][0xb44] ;  /* 0x0002d10000057ab9 */ /* 0x000fe40000000800 */
[----:B------:R-:W-:-:S08]  /*07f0*/  UIMAD UR6, UR6, UR5, UR4 ;  /* 0x00000005060672a4 */ /* 0x000fd0000f8e0204 */
[----:B------:R-:W-:Y:S01]  /*0800*/  @UP0 ULDC UR4, c[0x0][0xb3c] ;  /* 0x0002cf0000040ab9 */ /* 0x000fe20000000800 */
[----:B------:R-:W-:Y:S01]  /*0810*/  @UP0 ULDC UR7, c[0x0][0xb40] ;  /* 0x0002d00000070ab9 */ /* 0x000fe20000000800 */
[----:B------:R-:W-:Y:S02]  /*0820*/  UIMAD.WIDE.U32 UR4, UR6, UR4, URZ ;  /* 0x00000004060472a5 */ /* 0x000fe4000f8e003f */
[----:B------:R-:W-:Y:S02]  /*0830*/  UMOV UR44, UR6 ;  /* 0x00000006002c7c82 */ /* 0x000fe40008000000 */
[----:B------:R-:W-:-:S04]  /*0840*/  @UP0 USHF.R.U32.HI UR44, URZ, UR7, UR5 ;  /* 0x000000073f2c0299 */ /* 0x000fc80008011605 */
[----:B------:R-:W-:Y:S02]  /*0850*/  UIADD3 UR4, -UR44, URZ, URZ ;  /* 0x0000003f2c047290 */ /* 0x000fe4000fffe13f */
[----:B------:R-:W-:Y:S02]  /*0860*/  ISETP.LE.AND P0, PT, RZ, UR44, PT ;  /* 0x0000002cff007c0c */ /* 0x000fe4000bf03270 */
[----:B------:R-:W-:-:S11]  /*0870*/  UIMAD UR43, UR43, UR4, UR6 ;  /* 0x000000042b2b72a4 */ /* 0x000fd6000f8e0206 */
[----:B------:R-:W-:Y:S05]  /*0880*/  @!P0 EXIT ;  /* 0x000000000000894d */ /* 0x000fea0003800000 */
[----:B------:R-:W-:Y:S01]  /*0890*/  ULDC UR8, c[0x0][0x280] ;  /* 0x0000a00000087ab9 */ /* 0x000fe20000000800 */
[----:B------:R-:W-:Y:S01]  /*08a0*/  ULDC UR9, c[0x0][0x290] ;  /* 0x0000a40000097ab9 */ /* 0x000fe20000000800 */
[----:B------:R-:W-:Y:S01]  /*08b0*/  UIMAD UR4, UR45, 0x50, UR8 ;  /* 0x000000502d0478a4 */ /* 0x000fe2000f8e0208 */
[----:B------:R-:W-:Y:S01]  /*08c0*/  PLOP3.LUT P0, PT, PT, PT, PT, 0x80, 0x0 ;  /* 0x000000000000781c */ /* 0x000fe20003f0f070 */
[----:B------:R-:W-:Y:S01]  /*08d0*/  ULDC UR6, c[0x0][0x74c] ;  /* 0x0001d30000067ab9 */ /* 0x000fe20000000800 */
[----:B------:R-:W-:Y:S01]  /*08e0*/  ULDC.64 UR46, c[0x0][0x208] ;  /* 0x00008200002e7ab9 */ /* 0x000fe20000000a00 */
[----:B------:R-:W-:Y:S01]  /*08f0*/  UIADD3 UR6, -UR6, UR4, -UR9 ;  /* 0x0000000406067290 */ /* 0x000fe2000fffe909 */
[----:B------:R-:W-:Y:S01]  /*0900*/  CS2R R134, SRZ ;  /* 0x0000000000867805 */ /* 0x000fe2000001ff00 */
[----:B------:R-:W-:Y:S01]  /*0910*/  UIADD3 UR4, UR8, 0x3f, URZ ;  /* 0x0000003f08047890 */ /* 0x000fe2000fffe03f */
[----:B------:R-:W-:Y:S01]  /*0920*/  CS2R R132, SRZ ;  /* 0x0000000000847805 */ /* 0x000fe2000001ff00 */
[----:B------:R-:W-:Y:S01]  /*0930*/  USHF.R.S32.HI UR7, URZ, 0x1f, UR6 ;  /* 0x0000001f3f077899 */ /* 0x000fe20008011406 */
[----:B------:R-:W-:Y:S01]  /*0940*/  CS2R R130, SRZ ;  /* 0x0000000000827805 */ /* 0x000fe2000001ff00 */
[----:B------:R-:W-:Y:S01]  /*0950*/  USHF.R.S32.HI UR5, URZ, 0x1f, UR4 ;  /* 0x0000001f3f057899 */ /* 0x000fe20008011404 */
[----:B------:R-:W-:Y:S01]  /*0960*/  CS2R R128, SRZ ;  /* 0x0000000000807805 */ /* 0x000fe2000001ff00 */
[----:B------:R-:W-:Y:S01]  /*0970*/  ULEA.HI UR7, UR7, UR6, URZ, 0x6 ;  /* 0x0000000607077291 */ /* 0x000fe2000f8f303f */
[----:B------:R-:W-:Y:S01]  /*0980*/  CS2R R94, SRZ ;  /* 0x00000000005e7805 */ /* 0x000fe2000001ff00 */
[----:B------:R-:W-:Y:S01]  /*0990*/  ULEA.HI UR5, UR5, UR4, URZ, 0x6 ;  /* 0x0000000405057291 */ /* 0x000fe2000f8f303f */
[----:B------:R-:W-:Y:S01]  /*09a0*/  CS2R R92, SRZ ;  /* 0x00000000005c7805 */ /* 0x000fe2000001ff00 */
[----:B------:R-:W-:Y:S01]  /*09b0*/  USHF.R.S32.HI UR7, URZ, 0x6, UR7 ;  /* 0x000000063f077899 */ /* 0x000fe20008011407 */
[----:B------:R-:W-:Y:S01]  /*09c0*/  CS2R R90, SRZ ;  /* 0x00000000005a7805 */ /* 0x000fe2000001ff00 */
[----:B------:R-:W-:Y:S01]  /*09d0*/  USHF.R.S32.HI UR40, URZ, 0x6, UR5 ;  /* 0x000000063f287899 */ /* 0x000fe20008011405 */
[----:B------:R-:W-:-:S02]  /*09e0*/  CS2R R88, SRZ ;  /* 0x0000000000587805 */ /* 0x000fc4000001ff00 */
[----:B------:R-:W-:Y:S02]  /*09f0*/  CS2R R126, SRZ ;  /* 0x00000000007e7805 */ /* 0x000fe4000001ff00 */
[----:B------:R-:W-:Y:S02]  /*0a00*/  CS2R R124, SRZ ;  /* 0x00000000007c7805 */ /* 0x000fe4000001ff00 */
[----:B------:R-:W-:Y:S02]  /*0a10*/  VIMNMX R5, RZ, UR7, !PT ;  /* 0x00000007ff057c48 */ /* 0x000fe4000ffe0100 */
[----:B------:R-:W-:Y:S02]  /*0a20*/  CS2R R122, SRZ ;  /* 0x00000000007a7805 */ /* 0x000fe4000001ff00 */
[----:B------:R-:W-:Y:S02]  /*0a30*/  CS2R R120, SRZ ;  /* 0x0000000000787805 */ /* 0x000fe4000001ff00 */
[----:B------:R-:W-:-:S02]  /*0a40*/  CS2R R86, SRZ ;  /* 0x0000000000567805 */ /* 0x000fc4000001ff00 */
[----:B------:R-:W-:Y:S02]  /*0a50*/  ISETP.LT.AND P1, PT, R5, UR40, PT ;  /* 0x0000002805007c0c */ /* 0x000fe4000bf21270 */
        /* <DEDUP_REMOVED lines=68> */
[----:B------:R-:W1:Y:S01]  /*0ea0*/  S2R R2, SR_CgaCtaId ;  /* 0x0000000000027919 */ /* 0x000e620000008800 */
[----:B------:R-:W-:Y:S01]  /*0eb0*/  MOV R17, 0x400 ;  /* 0x0000040000117802 */ /* 0x000fe20000000f00 */
[----:B------:R-:W2:Y:S01]  /*0ec0*/  LDC.64 R18, c[0x0][0x2d8] ;  /* 0x0000b600ff127b82 */ /* 0x000ea20000000a00 */
[----:B------:R-:W-:Y:S01]  /*0ed0*/  SHF.L.U32 R10, RZ, 0x1f, RZ ;  /* 0x0000001fff0a7819 */ /* 0x000fe200000006ff */
[----:B------:R-:W3:Y:S01]  /*0ee0*/  S2R R3, SR_TID.X ;  /* 0x0000000000037919 */ /* 0x000ee20000002100 */
[----:B-1----:R-:W-:-:S04]  /*0ef0*/  LEA R17, R2, R17, 0x18 ;  /* 0x0000001102117211 */ /* 0x002fc800078ec0ff */
[----:B------:R-:W1:Y:S01]  /*0f00*/  SYNCS.PHASECHK.TRANS64.TRYWAIT P0, [R17+URZ+0x31800], R10 ;  /* 0x0318000a110075a7 */ /* 0x000e62000800017f */
[----:B---3--:R-:W-:-:S05]  /*0f10*/  VIADD R2, R3, 0xffffff80 ;  /* 0xffffff8003027836 */ /* 0x008fca0000000000 */
[----:B------:R-:W-:-:S04]  /*0f20*/  SHF.R.S32.HI R3, RZ, 0x1f, R2 ;  /* 0x0000001fff037819 */ /* 0x000fc80000011402 */
[CC--:B------:R-:W-:Y:S02]  /*0f30*/  LEA.HI R4, R3.reuse, R2.reuse, RZ, 0x7 ;  /* 0x0000000203047211 */ /* 0x0c0fe400078f38ff */
[CC--:B------:R-:W-:Y:S02]  /*0f40*/  LEA.HI R8, R3.reuse, R2.reuse, RZ, 0x4 ;  /* 0x0000000203087211 */ /* 0x0c0fe400078f20ff */
[----:B------:R-:W-:Y:S02]  /*0f50*/  SHF.R.S32.HI R6, RZ, 0x7, R4 ;  /* 0x00000007ff067819 */ /* 0x000fe40000011404 */
[----:B------:R-:W-:Y:S02]  /*0f60*/  LOP3.LUT R9, R4, 0xffffff80, RZ, 0xc0, !PT ;  /* 0xffffff8004097812 */ /* 0x000fe400078ec0ff */
[----:B------:R-:W-:Y:S01]  /*0f70*/  LOP3.LUT R11, R8, 0xffffff0, RZ, 0xc0, !PT ;  /* 0x0ffffff0080b7812 */ /* 0x000fe200078ec0ff */
[----:B------:R3:W4:Y:S01]  /*0f80*/  SHFL.IDX PT, R7, R6, RZ, 0x1f ;  /* 0x00001fff06077589 */ /* 0x00072200000e0000 */
[----:B------:R-:W-:Y:S01]  /*0f90*/  LEA.HI R3, R3, R2, RZ, 0x5 ;  /* 0x0000000203037211 */ /* 0x000fe200078f28ff */
[----:B------:R-:W-:-:S02]  /*0fa0*/  IMAD.IADD R9, R2, 0x1, -R9 ;  /* 0x0000000102097824 */ /* 0x000fc400078e0a09 */
[----:B------:R-:W-:Y:S01]  /*0fb0*/  IMAD.IADD R11, R2, 0x1, -R11 ;  /* 0x00000001020b7824 */ /* 0x000fe200078e0a0b */
[--C-:B------:R-:W-:Y:S02]  /*0fc0*/  SHF.R.S32.HI R12, RZ, 0x5, R3.reuse ;  /* 0x00000005ff0c7819 */ /* 0x100fe40000011403 */
[----:B------:R-:W-:Y:S02]  /*0fd0*/  SHF.R.S32.HI R3, RZ, 0x1f, R3 ;  /* 0x0000001fff037819 */ /* 0x000fe40000011403 */
[----:B------:R-:W-:Y:S01]  /*0fe0*/  LEA.HI R2, R6, R6, RZ, 0x1 ;  /* 0x0000000606027211 */ /* 0x000fe200078f08ff */
[----:B-123--:R-:W-:Y:S06]  /*0ff0*/  @P0 BRA `(.L_x_698) ;  /* 0x0000000000080947 */ /* 0x00efec0003800000 */
[----:B------:R-:W1:Y:S02]  /*1000*/  SYNCS.PHASECHK.TRANS64.TRYWAIT P0, [R17+URZ+0x31800], R10 ;  /* 0x0318000a110075a7 */ /* 0x000e64000800017f */
[----:B-1----:R-:W-:Y:S05]  /*1010*/  @!P0 BRA `(.L_x_699) ;  /* 0x000000dc00648947 */ /* 0x002fea0003800000 */
.L_x_698:
[----:B------:R-:W2:Y:S01]  /*1020*/  LDC.64 R234, c[0x0][0x2e0] ;  /* 0x0000b800ffea7b82 */ /* 0x000ea20000000a00 */
[----:B------:R-:W-:Y:S01]  /*1030*/  LOP3.LUT R13, R2, 0x1ffffffe, RZ, 0xc0, !PT ;  /* 0x1ffffffe020d7812 */ /* 0x000fe200078ec0ff */
[C---:B------:R-:W-:Y:S01]  /*1040*/  IMAD R14, R6.reuse, 0x40, R11 ;  /* 0x00000040060e7824 */ /* 0x040fe200078e020b */
[--C-:B------:R-:W-:Y:S01]  /*1050*/  SHF.R.S32.HI R8, RZ, 0x1f, R9.reuse ;  /* 0x0000001fff087819 */ /* 0x100fe20000011409 */
[C---:B-1----:R-:W-:Y:S01]  /*1060*/  IMAD R10, R6.reuse, 0x800, R9 ;  /* 0x00000800060a7824 */ /* 0x042fe200078e0209 */
[----:B----4-:R-:W-:Y:S01]  /*1070*/  LEA.HI R2, R7, R7, RZ, 0x1 ;  /* 0x0000000707027211 */ /* 0x010fe200078f08ff */
[----:B------:R-:W-:Y:S01]  /*1080*/  IMAD.IADD R15, R6, 0x1, -R13 ;  /* 0x00000001060f7824 */ /* 0x000fe200078e0a0d */
[----:B------:R-:W-:Y:S01]  /*1090*/  LEA.HI R6, R8, R9, RZ, 0x2 ;  /* 0x0000000908067211 */ /* 0x000fe200078f10ff */
[----:B------:R-:W-:Y:S01]  /*10a0*/  USHF.R.S32.HI UR4, URZ, 0x1f, UR43 ;  /* 0x0000001f3f047899 */ /* 0x000fe2000801142b */
[----:B------:R-:W-:Y:S01]  /*10b0*/  LEA.HI R3, R3, R12, RZ, 0x2 ;  /* 0x0000000c03037211 */ /* 0x000fe200078f10ff */
[----:B------:R-:W-:Y:S01]  /*10c0*/  IMAD.MOV.U32 R232, RZ, RZ, RZ ;  /* 0x000000ffffe87224 */ /* 0x000fe200078e00ff */
[----:B------:R-:W-:Y:S01]  /*10d0*/  LOP3.LUT R4, R2, 0xfffffffe, RZ, 0xc0, !PT ;  /* 0xfffffffe02047812 */ /* 0x000fe200078ec0ff */
[----:B------:R-:W-:Y:S01]  /*10e0*/  IMAD.SHL.U32 R2, R10, 0x4, RZ ;  /* 0x000000040a027824 */ /* 0x000fe200078e00ff */
[--C-:B------:R-:W-:Y:S01]  /*10f0*/  SHF.R.S32.HI R10, RZ, 0x2, R6.reuse ;  /* 0x00000002ff0a7819 */ /* 0x100fe20000011406 */
[----:B------:R-:W-:Y:S01]  /*1100*/  IMAD.MOV.U32 R230, RZ, RZ, RZ ;  /* 0x000000ffffe67224 */ /* 0x000fe200078e00ff */
[----:B------:R-:W-:Y:S01]  /*1110*/  SHF.R.S32.HI R11, RZ, 0x1f, R6 ;  /* 0x0000001fff0b7819 */ /* 0x000fe20000011406 */
[----:B------:R-:W-:Y:S01]  /*1120*/  IMAD.IADD R4, R7, 0x1, -R4 ;  /* 0x0000000107047824 */ /* 0x000fe200078e0a04 */
[----:B------:R-:W-:-:S02]  /*1130*/  LOP3.LUT R13, R3, 0xfffffc, RZ, 0xc0, !PT ;  /* 0x00fffffc030d7812 */ /* 0x000fc400078ec0ff */
[----:B------:R-:W-:Y:S02]  /*1140*/  CS2R R134, SRZ ;  /* 0x0000000000867805 */ /* 0x000fe4000001ff00 */
[----:B------:R-:W-:Y:S02]  /*1150*/  LEA.HI R11, R11, R10, RZ, 0x3 ;  /* 0x0000000a0b0b7211 */ /* 0x000fe400078f18ff */
[----:B------:R-:W-:Y:S02]  /*1160*/  CS2R R132, SRZ ;  /* 0x0000000000847805 */ /* 0x000fe4000001ff00 */
[----:B------:R-:W-:Y:S01]  /*1170*/  LOP3.LUT R6, R6, 0x7ffffffc, RZ, 0xc0, !PT ;  /* 0x7ffffffc06067812 */ /* 0x000fe200078ec0ff */
[----:B------:R-:W-:Y:S01]  /*1180*/  IMAD.IADD R13, R12, 0x1, -R13 ;  /* 0x000000010c0d7824 */ /* 0x000fe200078e0a0d */
[----:B------:R-:W-:Y:S01]  /*1190*/  SHF.R.S32.HI R3, RZ, 0x1f, R2 ;  /* 0x0000001fff037819 */ /* 0x000fe20000011402 */
[----:B------:R-:W-:Y:S01]  /*11a0*/  IMAD R12, R18, UR4, RZ ;  /* 0x00000004120c7c24 */ /* 0x000fe2000f8e02ff */
[----:B------:R-:W-:Y:S01]  /*11b0*/  LOP3.LUT R11, R11, 0xfffffff8, RZ, 0xc0, !PT ;  /* 0xfffffff80b0b7812 */ /* 0x000fe200078ec0ff */
[----:B------:R-:W-:Y:S01]  /*11c0*/  USHF.R.S32.HI UR4, URZ, 0x1f, UR44 ;  /* 0x0000001f3f047899 */ /* 0x000fe2000801142c */
[----:B------:R-:W-:Y:S01]  /*11d0*/  IMAD.IADD R6, R9, 0x1, -R6 ;  /* 0x0000000109067824 */ /* 0x000fe200078e0a06 */
[----:B------:R-:W-:Y:S01]  /*11e0*/  LEA.HI R8, R8, R9, RZ, 0x5 ;  /* 0x0000000908087211 */ /* 0x000fe200078f28ff */
[----:B------:R-:W-:Y:S01]  /*11f0*/  IMAD.WIDE.U32 R2, R18, UR43, R2 ;  /* 0x0000002b12027c25 */ /* 0x000fe2000f8e0002 */
[----:B------:R-:W-:-:S02]  /*1200*/  LOP3.LUT R233, R0, 0x1, RZ, 0xfc, !PT ;  /* 0x0000000100e97812 */ /* 0x000fc400078efcff */
[----:B------:R-:W-:Y:S02]  /*1210*/  CS2R R130, SRZ ;  /* 0x0000000000827805 */ /* 0x000fe4000001ff00 */
[----:B------:R-:W-:Y:S01]  /*1220*/  SHF.R.S32.HI R8, RZ, 0x5, R8 ;  /* 0x00000005ff087819 */ /* 0x000fe20000011408 */
[----:B------:R-:W-:Y:S01]  /*1230*/  IMAD R7, R19, UR43, R12 ;  /* 0x0000002b13077c24 */ /* 0x000fe2000f8e020c */
[----:B------:R-:W-:Y:S01]  /*1240*/  CS2R R128, SRZ ;  /* 0x0000000000807805 */ /* 0x000fe2000001ff00 */
[----:B------:R-:W-:Y:S01]  /*1250*/  IMAD.IADD R11, R10, 0x1, -R11 ;  /* 0x000000010a0b7824 */ /* 0x000fe200078e0a0b */
[----:B------:R-:W-:Y:S01]  /*1260*/  CS2R R126, SRZ ;  /* 0x00000000007e7805 */ /* 0x000fe2000001ff00 */
[----:B------:R-:W-:Y:S01]  /*1270*/  IMAD R6, R15, 0x4, R6 ;  /* 0x000000040f067824 */ /* 0x000fe200078e0206 */
[----:B------:R-:W-:Y:S01]  /*1280*/  CS2R R124, SRZ ;  /* 0x00000000007c7805 */ /* 0x000fe2000001ff00 */
[----:B--2---:R-:W-:Y:S01]  /*1290*/  IMAD R10, R234, UR4, RZ ;  /* 0x00000004ea0a7c24 */ /* 0x004fe2000f8e02ff */
[----:B------:R-:W-:Y:S01]  /*12a0*/  UIMAD UR4, UR45, -0x50, UR9 ;  /* 0xffffffb02d0478a4 */ /* 0x000fe2000f8e0209 */
[----:B------:R-:W-:Y:S01]  /*12b0*/  IMAD.IADD R3, R3, 0x1, R7 ;  /* 0x0000000103037824 */ /* 0x000fe200078e0207 */
[----:B------:R-:W-:Y:S01]  /*12c0*/  CS2R R122, SRZ ;  /* 0x00000000007a7805 */ /* 0x000fe2000001ff00 */
[----:B------:R-:W-:Y:S01]  /*12d0*/  IMAD.SHL.U32 R236, R6, 0x2, RZ ;  /* 0x0000000206ec7824 */ /* 0x000fe200078e00ff */
[----:B------:R-:W-:Y:S01]  /*12e0*/  UIADD3 UR5, UR4, 0x1, -UR8 ;  /* 0x0000000104057890 */ /* 0x000fe2000fffe808 */
[----:B------:R-:W-:Y:S01]  /*12f0*/  IMAD R7, R235, UR44, R10 ;  /* 0x0000002ceb077c24 */ /* 0x000fe2000f8e020a */
[----:B------:R-:W-:Y:S01]  /*1300*/  CS2R R120, SRZ ;  /* 0x0000000000787805 */ /* 0x000fe2000001ff00 */
[----:B------:R-:W-:Y:S01]  /*1310*/  IMAD.WIDE.U32 R234, R234, UR44, R2 ;  /* 0x0000002ceaea7c25 */ /* 0x000fe2000f8e0002 */
[----:B------:R-:W-:-:S02]  /*1320*/  IADD3 R6, -R236, UR4, RZ ;  /* 0x00000004ec067c10 */ /* 0x000fc4000fffe1ff */
[----:B------:R-:W-:Y:S02]  /*1330*/  CS2R R118, SRZ ;  /* 0x0000000000767805 */ /* 0x000fe4000001ff00 */
[----:B------:R-:W-:Y:S01]  /*1340*/  CS2R R116, SRZ ;  /* 0x0000000000747805 */ /* 0x000fe2000001ff00 */
[----:B------:R-:W-:Y:S01]  /*1350*/  IMAD.MOV.U32 R3, RZ, RZ, R5 ;  /* 0x000000ffff037224 */ /* 0x000fe200078e0005 */
[----:B------:R-:W-:Y:S01]  /*1360*/  CS2R R114, SRZ ;  /* 0x0000000000727805 */ /* 0x000fe2000001ff00 */
[----:B------:R-:W-:Y:S01]  /*1370*/  IMAD.IADD R5, R235, 0x1, R7 ;  /* 0x00000001eb057824 */ /* 0x000fe200078e0207 */
[----:B------:R1:W-:Y:S01]  /*1380*/  STL [R1], R6 ;  /* 0x0000000601007387 */ /* 0x0003e20000100800 */
[----:B------:R-:W-:Y:S01]  /*1390*/  IMAD R13, R13, 0x10, R14 ;  /* 0x000000100d0d7824 */ /* 0x000fe200078e020e */
[----:B------:R-:W-:Y:S01]  /*13a0*/  CS2R R112, SRZ ;  /* 0x0000000000707805 */ /* 0x000fe2000001ff00 */
[----:B------:R-:W-:Y:S01]  /*13b0*/  IMAD R231, R8, 0x10, R11 ;  /* 0x0000001008e77824 */ /* 0x000fe200078e020b */
[----:B------:R1:W-:Y:S01]  /*13c0*/  STL [R1+0x4], R5 ;  /* 0x0000040501007387 */ /* 0x0003e20000100800 */
[----:B------:R-:W-:Y:S01]  /*13d0*/  IMAD.SHL.U32 R0, R13, 0x8, RZ ;  /* 0x000000080d007824 */ /* 0x000fe200078e00ff */
[----:B------:R-:W-:Y:S01]  /*13e0*/  CS2R R110, SRZ ;  /* 0x00000000006e7805 */ /* 0x000fe2000001ff00 */
        /* <DEDUP_REMOVED lines=67> */
[----:B------:R-:W-:Y:S01]  /*1820*/  CS2R R136, SRZ ;  /* 0x0000000000887805 */ /* 0x000fe2000001ff00 */
[----:B------:R-:W-:Y:S01]  /*1830*/  IMAD R0, R0, 0x2, R17 ;  /* 0x0000000200007824 */ /* 0x000fe200078e0211 */
[----:B-1----:R-:W-:-:S07]  /*1840*/  IADD3 R236, -R236, UR5, RZ ;  /* 0x00000005ecec7c10 */ /* 0x002fce000fffe1ff */
.L_x_710:
[----:B------:R-:W-:-:S13]  /*1850*/  ISETP.NE.AND P0, PT, R233, 0x3, PT ;  /* 0x00000003e900780c */ /* 0x000fda0003f05270 */
[----:B-1----:R-:W-:Y:S05]  /*1860*/  @!P0 BRA `(.L_x_700) ;  /* 0x0000000000048947 */ /* 0x002fea0003800000 */
[----:B------:R-:W-:Y:S01]  /*1870*/  BPT.TRAP 0x1 ;  /* 0x000000040000795c */ /* 0x000fe20000300000 */
.L_x_700:
[----:B------:R-:W-:Y:S01]  /*1880*/  IMAD R16, R2, 0x8, R17 ;  /* 0x0000000802107824 */ /* 0x000fe200078e0211 */
[----:B------:R-:W-:-:S04]  /*1890*/  SHF.L.U32 R9, R232, 0x1f, RZ ;  /* 0x0000001fe8097819 */ /* 0x000fc800000006ff */
[----:B------:R1:W2:Y:S01]  /*18a0*/  SYNCS.PHASECHK.TRANS64.TRYWAIT P1, [R16+URZ+0x31810], R9 ;  /* 0x03181009100075a7 */ /* 0x0002a2000802017f */
[----:B------:R-:W-:Y:S05]  /*18b0*/  @!P0 BRA `(.L_x_701) ;  /* 0x0000000000048947 */ /* 0x000fea0003800000 */
[----:B------:R-:W-:Y:S01]  /*18c0*/  BPT.TRAP 0x1 ;  /* 0x000000040000795c */ /* 0x000fe20000300000 */
.L_x_701:
        /* <DEDUP_REMOVED lines=12> */
.L_x_702:
        /* <DEDUP_REMOVED lines=596> */
.L_x_704:
[----:B------:R-:W-:-:S04]  /*3ed0*/  SHF.L.U32 R8, R230, 0x1f, RZ ;  /* 0x0000001fe6087819 */ /* 0x000fc800000006ff */
[----:B------:R4:W1:Y:S01]  /*3ee0*/  SYNCS.PHASECHK.TRANS64.TRYWAIT P1, [R17+URZ+0x31830], R8 ;  /* 0x03183008110075a7 */ /* 0x000862000802017f */
[----:B------:R-:W-:Y:S05]  /*3ef0*/  @!P0 BRA `(.L_x_705) ;  /* 0x0000000000048947 */ /* 0x000fea0003800000 */
[----:B------:R-:W-:Y:S01]  /*3f00*/  BPT.TRAP 0x1 ;  /* 0x000000040000795c */ /* 0x000fe20000300000 */
.L_x_705:
[----:B------:R-:W5:Y:S01]  /*3f10*/  LDL R7, [R1] ;  /* 0x0000000001077983 */ /* 0x000f620000100800 */
[----:B-1----:R-:W-:Y:S02]  /*3f20*/  VIADD R6, R5, 0xa000 ;  /* 0x0000a00005067836 */ /* 0x002fe40000000000 */
[----:B------:R-:W-:Y:S02]  /*3f30*/  VIADD R5, R17, 0x24100 ;  /* 0x0002410011057836 */ /* 0x000fe40000000000 */
[----:B------:R-:W-:Y:S01]  /*3f40*/  IMAD R11, R3, 0x40, R231 ;  /* 0x00000040030b7824 */ /* 0x000fe200078e02e7 */
[----:B------:R-:W-:Y:S02]  /*3f50*/  SHF.R.U32.HI R12, RZ, 0x4, R6 ;  /* 0x00000004ff0c7819 */ /* 0x000fe40000011606 */
[----:B------:R-:W-:Y:S02]  /*3f60*/  SHF.R.U32.HI R13, RZ, 0x4, R5 ;  /* 0x00000004ff0d7819 */ /* 0x000fe40000011605 */
[----:B-----5:R-:W-:Y:S01]  /*3f70*/  VIADDMNMX R14, R11, R236, R7, PT ;  /* 0x000000ec0b0e7246 */ /* 0x020fe20003800107 */
[----:B------:R-:W-:Y:S06]  /*3f80*/  @P1 BRA `(.L_x_706) ;  /* 0x0000000000081947 */ /* 0x000fec0003800000 */
[----:B------:R-:W1:Y:S02]  /*3f90*/  SYNCS.PHASECHK.TRANS64.TRYWAIT P1, [R17+URZ+0x31830], R8 ;  /* 0x03183008110075a7 */ /* 0x000e64000802017f */
[----:B-1----:R-:W-:Y:S05]  /*3fa0*/  @!P1 BRA `(.L_x_707) ;  /* 0x000000ac00a89947 */ /* 0x002fea0003800000 */
.L_x_706:
[----:B------:R-:W-:Y:S01]  /*3fb0*/  LOP3.LUT R23, R12, 0x3fff, RZ, 0xc0, !PT ;  /* 0x00003fff0c177812 */ /* 0x000fe200078ec0ff */
[----:B------:R-:W5:Y:S01]  /*3fc0*/  LDL R224, [R1] ;  /* 0x0000000001e07983 */ /* 0x000f620000100800 */
[----:B------:R-:W-:Y:S01]  /*3fd0*/  LOP3.LUT R13, R13, 0x3fff, RZ, 0xc0, !PT ;  /* 0x00003fff0d0d7812 */ /* 0x000fe200078ec0ff */
[----:B------:R-:W-:Y:S01]  /*3fe0*/  WARPGROUP.ARRIVE ;  /* 0x00000000000079c5 */ /* 0x000fe20000000000 */
[----:B------:R-:W-:Y:S01]  /*3ff0*/  LOP3.LUT R23, R23, 0x10000, RZ, 0xfc, !PT ;  /* 0x0001000017177812 */ /* 0x000fe200078efcff */
[----:B------:R-:W-:Y:S01]  /*4000*/  UMOV UR5, 0x40000040 ;  /* 0x4000004000057882 */ /* 0x000fe20000000000 */
[----:B------:R-:W-:Y:S01]  /*4010*/  LOP3.LUT R18, R13, 0x10000, RZ, 0xfc, !PT ;  /* 0x000100000d127812 */ /* 0x000fe200078efcff */
[----:B------:R-:W-:Y:S01]  /*4020*/  UMOV UR7, 0x40000000 ;  /* 0x4000000000077882 */ /* 0x000fe20000000000 */
[C---:B------:R-:W-:Y:S01]  /*4030*/  R2UR UR6, R23.reuse ;  /* 0x00000000170672ca */ /* 0x040fe200000e0000 */
[C---:B------:R-:W-:Y:S01]  /*4040*/  VIADD R13, R23.reuse, 0x80 ;  /* 0x00000080170d7836 */ /* 0x040fe20000000000 */
[----:B------:R-:W-:Y:S01]  /*4050*/  R2UR UR4, R18 ;  /* 0x00000000120472ca */ /* 0x000fe200000e0000 */
[----:B------:R-:W-:Y:S01]  /*4060*/  VIADD R19, R23, 0x2 ;  /* 0x0000000217137836 */ /* 0x000fe20000000000 */
[----:B------:R-:W-:-:S02]  /*4070*/  ISETP.GT.AND P3, PT, R14, RZ, PT ;  /* 0x000000ff0e00720c */ /* 0x000fc40003f64270 */
[----:B------:R-:W-:Y:S01]  /*4080*/  R2UR UR8, R13 ;  /* 0x000000000d0872ca */ /* 0x000fe200000e0000 */
[----:B------:R-:W-:Y:S01]  /*4090*/  VIADD R13, R23, 0x180 ;  /* 0x00000180170d7836 */ /* 0x000fe20000000000 */
[C---:B------:R-:W-:Y:S02]  /*40a0*/  ISETP.GT.AND P2, PT, R14.reuse, 0x1, PT ;  /* 0x000000010e00780c */ /* 0x040fe40003f44270 */
[C---:B------:R-:W-:Y:S02]  /*40b0*/  ISETP.GT.AND P6, PT, R14.reuse, 0x10, PT ;  /* 0x000000100e00780c */ /* 0x040fe40003fc4270 */
[----:B------:R-:W-:Y:S02]  /*40c0*/  ISETP.GT.AND P5, PT, R14, 0x11, PT ;  /* 0x000000110e00780c */ /* 0x000fe40003fa4270 */
[----:B------:R-:W-:Y:S01]  /*40d0*/  FSEL R24, R24, -INF , P3 ;  /* 0xff80000018187808 */ /* 0x000fe20001800000 */
[----:B------:R-:W-:Y:S01]  /*40e0*/  HGMMA.64x8x16.F32.BF16 R44, gdesc[UR4], RZ, !UPT, gsb0 ;  /* 0x00000000042c79f0 */ /* 0x000fe2000c0018ff */
[----:B------:R-:W-:Y:S01]  /*40f0*/  UMOV UR7, 0x40000000 ;  /* 0x4000000000077882 */ /* 0x000fe20000000000 */
[----:B------:R-:W-:Y:S01]  /*4100*/  FSEL R12, R25, -INF , P2 ;  /* 0xff800000190c7808 */ /* 0x000fe20001000000 */
[----:B------:R-:W-:Y:S01]  /*4110*/  VIADD R25, R18, 0x2 ;  /* 0x0000000212197836 */ /* 0x000fe20000000000 */
[----:B------:R-:W-:Y:S01]  /*4120*/  UMOV UR6, UR8 ;  /* 0x0000000800067c82 */ /* 0x000fe20008000000 */
[----:B------:R-:W-:-:S02]  /*4130*/  FSEL R28, R28, -INF , P6 ;  /* 0xff8000001c1c7808 */ /* 0x000fc40003000000 */
[----:B------:R-:W-:Y:S02]  /*4140*/  FSEL R22, R29, -INF , P5 ;  /* 0xff8000001d167808 */ /* 0x000fe40002800000 */
[C---:B------:R-:W-:Y:S02]  /*4150*/  ISETP.GT.AND P1, PT, R14.reuse, 0x20, PT ;  /* 0x000000200e00780c */ /* 0x040fe40003f24270 */
[C---:B------:R-:W-:Y:S02]  /*4160*/  ISETP.GT.AND P4, PT, R14.reuse, 0x21, PT ;  /* 0x000000210e00780c */ /* 0x040fe40003f84270 */
[C---:B------:R-:W-:Y:S02]  /*4170*/  ISETP.GT.AND P3, PT, R14.reuse, 0x30, PT ;  /* 0x000000300e00780c */ /* 0x040fe40003f64270 */
[C---:B------:R-:W-:Y:S02]  /*4180*/  ISETP.GT.AND P2, PT, R14.reuse, 0x31, PT ;  /* 0x000000310e00780c */ /* 0x040fe40003f44270 */
[----:B------:R-:W-:-:S02]  /*4190*/  ISETP.GT.AND P6, PT, R14, 0x40, PT ;  /* 0x000000400e00780c */ /* 0x000fc40003fc4270 */
[----:B------:R-:W-:Y:S01]  /*41a0*/  ISETP.GT.AND P5, PT, R14, 0x41, PT ;  /* 0x000000410e00780c */ /* 0x000fe20003fa4270 */
[----:B------:R-:W-:Y:S01]  /*41b0*/  VIADD R14, R23, 0x100 ;  /* 0x00000100170e7836 */ /* 0x000fe20000000000 */
[----:B------:R-:W-:Y:S01]  /*41c0*/  R2UR UR10, R13 ;  /* 0x000000000d0a72ca */ /* 0x000fe200000e0000 */
[----:B------:R-:W-:Y:S01]  /*41d0*/  VIADD R13, R23, 0x82 ;  /* 0x00000082170d7836 */ /* 0x000fe20000000000 */
[----:B------:R-:W-:Y:S02]  /*41e0*/  R2UR UR12, R19 ;  /* 0x00000000130c72ca */ /* 0x000fe400000e0000 */
[----:B------:R-:W-:Y:S01]  /*41f0*/  R2UR UR9, R14 ;  /* 0x000000000e0972ca */ /* 0x000fe200000e0000 */
[----:B------:R-:W-:Y:S01]  /*4200*/  VIADD R14, R23, 0x200 ;  /* 0x00000200170e7836 */ /* 0x000fe20000000000 */
[----:B------:R-:W-:Y:S02]  /*4210*/  R2UR UR13, R25 ;  /* 0x00000000190d72ca */ /* 0x000fe400000e0000 */
[----:B------:R-:W-:Y:S01]  /*4220*/  R2UR UR14, R13 ;  /* 0x000000000d0e72ca */ /* 0x000fe200000e0000 */
[----:B------:R-:W-:Y:S01]  /*4230*/  VIADD R13, R23, 0x102 ;  /* 0x00000102170d7836 */ /* 0x000fe20000000000 */
[----:B------:R-:W-:-:S02]  /*4240*/  R2UR UR11, R14 ;  /* 0x000000000e0b72ca */ /* 0x000fc400000e0000 */
[----:B------:R-:W-:Y:S02]  /*4250*/  IADD3 R14, R236, 0x8, R11 ;  /* 0x00000008ec0e7810 */ /* 0x000fe40007ffe00b */
[----:B------:R-:W-:Y:S01]  /*4260*/  R2UR UR8, R13 ;  /* 0x000000000d0872ca */ /* 0x000fe200000e0000 */
[----:B------:R-:W-:Y:S01]  /*4270*/  VIADD R13, R23, 0x182 ;  /* 0x00000182170d7836 */ /* 0x000fe20000000000 */
[----:B------:R-:W-:Y:S02]  /*4280*/  MOV R7, UR45 ;  /* 0x0000002d00077c02 */ /* 0x000fe40008000f00 */
[----:B------:R-:W-:Y:S02]  /*4290*/  MOV R6, UR44 ;  /* 0x0000002c00067c02 */ /* 0x000fe40008000f00 */
[----:B------:R-:W-:Y:S02]  /*42a0*/  MOV R21, UR43 ;  /* 0x0000002b00157c02 */ /* 0x000fe40008000f00 */
[----:B------:R-:W-:-:S02]  /*42b0*/  MOV R20, UR40 ;  /* 0x0000002800147c02 */ /* 0x000fc40008000f00 */
[----:B----4-:R-:W-:Y:S02]  /*42c0*/  MOV R8, UR46 ;  /* 0x0000002e00087c02 */ /* 0x010fe40008000f00 */
[----:B------:R-:W-:Y:S01]  /*42d0*/  MOV R9, UR47 ;  /* 0x0000002f00097c02 */ /* 0x000fe20008000f00 */
        /* <DEDUP_REMOVED lines=35> */
[----:B------:R-:W-:Y:S01]  /*4510*/  WARPGROUP.ARRIVE ;  /* 0x00000000000079c5 */ /* 0x000fe20000000000 */
[----:B------:R-:W-:Y:S01]  /*4520*/  VIADD R11, R23, 0x904 ;  /* 0x00000904170b7836 */ /* 0x000fe20000000000 */
[----:B-----5:R-:W-:-:S04]  /*4530*/  VIMNMX R14, R224, R14, PT ;  /* 0x0000000ee00e7248 */ /* 0x020fc80003fe0100 */
[----:B------:R-:W-:Y:S01]  /*4540*/  HGMMA.64x8x16.F32.BF16 R44, gdesc[UR4], R44, gsb0 ;  /* 0x00000000042c79f0 */ /* 0x000fe2000800182c */
[----:B------:R-:W-:Y:S01]  /*4550*/  UMOV UR6, UR14 ;  /* 0x0000000e00067c82 */ /* 0x000fe20008000000 */
[----:B------:R-:W-:Y:S01]  /*4560*/  UMOV UR7, 0x40000000 ;  /* 0x4000000000077882 */ /* 0x000fe20000000000 */
[----:B------:R-:W-:Y:S01]  /*4570*/  FSEL R32, R32, -INF , P1 ;  /* 0xff80000020207808 */ /* 0x000fe20000800000 */
[----:B------:R-:W-:Y:S01]  /*4580*/  UMOV UR57, 0x40000040 ;  /* 0x4000004000397882 */ /* 0x000fe20000000000 */
[----:B------:R-:W-:Y:S01]  /*4590*/  FSEL R36, R36, -INF , P3 ;  /* 0xff80000024247808 */ /* 0x000fe20001800000 */
[----:B------:R-:W-:Y:S01]  /*45a0*/  UMOV UR59, 0x40 ;  /* 0x00000040003b7882 */ /* 0x000fe20000000000 */
[----:B------:R-:W-:Y:S01]  /*45b0*/  FSEL R40, R40, -INF , P6 ;  /* 0xff80000028287808 */ /* 0x000fe20003000000 */
[----:B------:R-:W-:Y:S01]  /*45c0*/  UMOV UR23, 0x40 ;  /* 0x0000004000177882 */ /* 0x000fe20000000000 */
        /* <DEDUP_REMOVED lines=9> */
[----:B------:R-:W4:Y:S01]  /*4660*/  LDL R224, [R1+0x4] ;  /* 0x0000040001e07983 */ /* 0x000f220000100800 */
[----:B------:R-:W-:-:S02]  /*4670*/  WARPGROUP.DEPBAR.LE gsb0, 0x0 ;  /* 0x00008000000079c5 */ /* 0x000fc40000010000 */
        /* <DEDUP_REMOVED lines=454> */
[----:B------:R-:W-:Y:S02]  /*62e0*/  WARPGROUP.DEPBAR.LE gsb0, 0x0 ;  /* 0x00008000000079c5 */ /* 0x000fe40000010000 */
[----:B------:R-:W-:-:S06]  /*62f0*/  WARPGROUP.ARRIVE ;  /* 0x00000000000079c5 */ /* 0x000fcc0000000000 */
[----:B------:R-:W-:Y:S01]  /*6300*/  HGMMA.64x8x16.F32.BF16 R220, gdesc[UR4], R220, gsb0 ;  /* 0x0000000004dc79f0 */ /* 0x000fe200080018dc */
[----:B------:R-:W-:Y:S01]  /*6310*/  UMOV UR6, UR10 ;  /* 0x0000000a00067c82 */ /* 0x000fe20008000000 */
[----:B------:R-:W-:Y:S01]  /*6320*/  UMOV UR7, 0x40000000 ;  /* 0x4000000000077882 */ /* 0x000fe20000000000 */
[----:B------:R-:W-:Y:S01]  /*6330*/  UMOV UR4, UR12 ;  /* 0x0000000c00047c82 */ /* 0x000fe20008000000 */
[----:B------:R-:W-:Y:S01]  /*6340*/  UMOV UR5, 0x40000040 ;  /* 0x4000004000057882 */ /* 0x000fe20000000000 */
[----:B------:R-:W-:Y:S01]  /*6350*/  VIADD R13, R23, 0x984 ;  /* 0x00000984170d7836 */ /* 0x000fe20000000000 */
[----:B------:R-:W-:Y:S01]  /*6360*/  ISETP.GT.AND P1, PT, R14, RZ, PT ;  /* 0x000000ff0e00720c */ /* 0x000fe20003f24270 */
[----:B------:R-:W-:Y:S01]  /*6370*/  VIADD R18, R18, 0x606 ;  /* 0x0000060612127836 */ /* 0x000fe20000000000 */
[----:B------:R-:W-:Y:S01]  /*6380*/  ULDC UR12, c[0x0][0x744] ;  /* 0x0001d100000c7ab9 */ /* 0x000fe20000000800 */
        /* <DEDUP_REMOVED lines=41> */
[----:B------:R-:W-:-:S12]  /*6620*/  UMOV UR7, 0x40000000 ;  /* 0x4000000000077882 */ /* 0x000fd80000000000 */
[----:B------:R-:W-:Y:S01]  /*6630*/  UMOV UR6, UR8 ;  /* 0x0000000800067c82 */ /* 0x000fe20008000000 */
        /* <DEDUP_REMOVED lines=10> */
[----:B------:R-:W-:-:S05]  /*66e0*/  VIADD R18, R23, 0x786 ;  /* 0x0000078617127836 */ /* 0x000fca0000000000 */
[----:B------:R-:W-:Y:S01]  /*66f0*/  R2UR UR6, R18 ;  /* 0x00000000120672ca */ /* 0x000fe200000e0000 */
[----:B------:R-:W-:Y:S01]  /*6700*/  UMOV UR5, 0x40000040 ;  /* 0x4000004000057882 */ /* 0x000fe20000000000 */
[----:B------:R-:W-:Y:S01]  /*6710*/  UMOV UR7, 0x40000000 ;  /* 0x4000000000077882 */ /* 0x000fe20000000000 */
[----:B------:R-:W-:Y:S01]  /*6720*/  FSEL R25, R26, -INF , P1 ;  /* 0xff8000001a197808 */ /* 0x000fe20000800000 */
[----:B--2---:R-:W-:Y:S01]  /*6730*/  FFMA.FTZ R11, R24, UR12, -R15 ;  /* 0x0000000c180b7c23 */ /* 0x004fe2000801080f */
[----:B------:R-:W-:Y:S01]  /*6740*/  ISETP.GT.AND P1, PT, R14, 0x1, PT ;  /* 0x000000010e00780c */ /* 0x000fe20003f24270 */
[----:B------:R-:W-:Y:S02]  /*6750*/  WARPGROUP.DEPBAR.LE gsb0, 0x0 ;  /* 0x00008000000079c5 */ /* 0x000fe40000010000 */
[----:B------:R-:W-:-:S06]  /*6760*/  WARPGROUP.ARRIVE ;  /* 0x00000000000079c5 */ /* 0x000fcc0000000000 */
[----:B------:R-:W-:Y:S01]  /*6770*/  HGMMA.64x8x16.F32.BF16 R44, gdesc[UR4], R44, gsb0 ;  /* 0x00000000042c79f0 */ /* 0x000fe2000800182c */
[----:B------:R-:W-:Y:S02]  /*6780*/  FSEL R24, R33, -INF , P4 ;  /* 0xff80000021187808 */ /* 0x000fe40002000000 */
[----:B------:R-:W-:-:S03]  /*6790*/  FSEL R29, R27, -INF , P1 ;  /* 0xff8000001b1d7808 */ /* 0x000fc60000800000 */
[----:B------:R-:W-:Y:S01]  /*67a0*/  FFMA.FTZ R27, R24, UR12, -R15 ;  /* 0x0000000c181b7c23 */ /* 0x000fe2000801080f */
[----:B------:R-:W-:-:S05]  /*67b0*/  VIADD R24, R23, 0x806 ;  /* 0x0000080617187836 */ /* 0x000fca0000000000 */
[----:B------:R-:W-:Y:S01]  /*67c0*/  R2UR UR8, R24 ;  /* 0x00000000180872ca */ /* 0x000fe200000e0000 */
[----:B------:R-:W-:-:S12]  /*67d0*/  UMOV UR7, 0x40000000 ;  /* 0x4000000000077882 */ /* 0x000fd80000000000 */
[----:B------:R-:W-:Y:S01]  /*67e0*/  UMOV UR6, UR8 ;  /* 0x0000000800067c82 */ /* 0x000fe20008000000 */
[----:B------:R-:W-:Y:S02]  /*67f0*/  WARPGROUP.DEPBAR.LE gsb0, 0x0 ;  /* 0x00008000000079c5 */ /* 0x000fe40000010000 */
[----:B------:R-:W-:-:S06]  /*6800*/  WARPGROUP.ARRIVE ;  /* 0x00000000000079c5 */ /* 0x000fcc0000000000 */
[----:B------:R-:W-:Y:S01]  /*6810*/  HGMMA.64x8x16.F32.BF16 R48, gdesc[UR4], R48, gsb0 ;  /* 0x00000000043079f0 */ /* 0x000fe20008001830 */
[----:B------:R-:W-:-:S05]  /*6820*/  VIADD R24, R23, 0x886 ;  /* 0x0000088617187836 */ /* 0x000fca0000000000 */
[----:B------:R-:W-:Y:S01]  /*6830*/  R2UR UR9, R24 ;  /* 0x00000000180972ca */ /* 0x000fe200000e0000 */
[----:B------:R-:W-:-:S12]  /*6840*/  UMOV UR7, 0x40000000 ;  /* 0x4000000000077882 */ /* 0x000fd80000000000 */
[----:B------:R-:W-:Y:S01]  /*6850*/  UMOV UR6, UR9 ;  /* 0x0000000900067c82 */ /* 0x000fe20008000000 */
[----:B------:R-:W-:Y:S02]  /*6860*/  WARPGROUP.DEPBAR.LE gsb0, 0x0 ;  /* 0x00008000000079c5 */ /* 0x000fe40000010000 */
[----:B------:R-:W-:-:S06]  /*6870*/  WARPGROUP.ARRIVE ;  /* 0x00000000000079c5 */ /* 0x000fcc0000000000 */
[----:B------:R-:W-:Y:S01]  /*6880*/  HGMMA.64x8x16.F32.BF16 R52, gdesc[UR4], R52, gsb0 ;  /* 0x00000000043479f0 */ /* 0x000fe20008001834 */
[----:B------:R-:W-:Y:S02]  /*6890*/  ISETP.GT.AND P1, PT, R14, 0x10, PT ;  /* 0x000000100e00780c */ /* 0x000fe40003f24270 */
        /* <DEDUP_REMOVED lines=17> */
[--C-:B------:R-:W-:Y:S01]  /*69b0*/  FFMA.FTZ R19, R28, UR12, -R15.reuse ;  /* 0x0000000c1c137c23 */ /* 0x100fe2000801080f */
[----:B------:R-:W-:Y:S01]  /*69c0*/  FSEL R28, R41, -INF , P5 ;  /* 0xff800000291c7808 */ /* 0x000fe20002800000 */
[----:B------:R-:W-:Y:S01]  /*69d0*/  FFMA.FTZ R13, R32, UR12, -R15 ;  /* 0x0000000c200d7c23 */ /* 0x000fe2000801080f */
[----:B------:R-:W-:Y:S01]  /*69e0*/  ISETP.GT.AND P1, PT, R14, 0x11, PT ;  /* 0x000000110e00780c */ /* 0x000fe20003f24270 */
[----:B------:R-:W-:Y:S02]  /*69f0*/  IMAD R32, R231, 0x4, R17 ;  /* 0x00000004e7207824 */ /* 0x000fe400078e0211 */
[----:B------:R-:W-:Y:S01]  /*6a00*/  FFMA.FTZ R28, R28, UR12, -R15 ;  /* 0x0000000c1c1c7c23 */ /* 0x000fe2000801080f */
[----:B------:R-:W-:Y:S02]  /*6a10*/  FSEL R31, R31, -INF , P1 ;  /* 0xff8000001f1f7808 */ /* 0x000fe40000800000 */
[C---:B------:R-:W-:Y:S01]  /*6a20*/  ISETP.GT.AND P1, PT, R14.reuse, 0x20, PT ;  /* 0x000000200e00780c */ /* 0x040fe20003f24270 */
[----:B------:R3:W-:Y:S01]  /*6a30*/  MUFU.EX2 R24, R28 ;  /* 0x0000001c00187308 */ /* 0x0007e20000000800 */
[----:B------:R-:W-:-:S02]  /*6a40*/  ISETP.GT.AND P2, PT, R14, 0x21, PT ;  /* 0x000000210e00780c */ /* 0x000fc40003f44270 */
[C---:B------:R-:W-:Y:S02]  /*6a50*/  ISETP.GT.AND P3, PT, R14.reuse, 0x30, PT ;  /* 0x000000300e00780c */ /* 0x040fe40003f64270 */
[C---:B------:R-:W-:Y:S02]  /*6a60*/  ISETP.GT.AND P4, PT, R14.reuse, 0x31, PT ;  /* 0x000000310e00780c */ /* 0x040fe40003f84270 */
[C---:B------:R-:W-:Y:S02]  /*6a70*/  ISETP.GT.AND P5, PT, R14.reuse, 0x40, PT ;  /* 0x000000400e00780c */ /* 0x040fe40003fa4270 */
[----:B------:R-:W-:Y:S01]  /*6a80*/  ISETP.GT.AND P6, PT, R14, 0x41, PT ;  /* 0x000000410e00780c */ /* 0x000fe20003fc4270 */
[----:B---3--:R-:W-:Y:S01]  /*6a90*/  FFMA.FTZ R28, R29, UR12, -R10 ;  /* 0x0000000c1d1c7c23 */ /* 0x008fe2000801080a */
[----:B------:R1:W-:Y:S01]  /*6aa0*/  MUFU.EX2 R14, R27 ;  /* 0x0000001b000e7308 */ /* 0x0003e20000000800 */
[----:B------:R-:W-:-:S05]  /*6ab0*/  VIADD R26, R17, 0x2c500 ;  /* 0x0002c500111a7836 */ /* 0x000fca0000000000 */
[----:B------:R-:W-:Y:S01]  /*6ac0*/  SHF.R.U32.HI R26, RZ, 0x4, R26 ;  /* 0x00000004ff1a7819 */ /* 0x000fe2000001161a */
[----:B------:R-:W-:Y:S02]  /*6ad0*/  WARPGROUP.DEPBAR.LE gsb0, 0x0 ;  /* 0x00008000000079c5 */ /* 0x000fe40000010000 */
[----:B-1----:R-:W1:Y:S04]  /*6ae0*/  LDS R27, [R32+0x2c300] ;  /* 0x02c30000201b7984 */ /* 0x002e680000000800 */
[----:B------:R-:W2:Y:S01]  /*6af0*/  LDS R29, [R32+0x2c320] ;  /* 0x02c32000201d7984 */ /* 0x000ea20000000800 */
[----:B------:R-:W-:Y:S01]  /*6b00*/  LOP3.LUT R26, R26, 0x3fff, RZ, 0xc0, !PT ;  /* 0x00003fff1a1a7812 */ /* 0x000fe200078ec0ff */
[--C-:B------:R-:W-:Y:S01]  /*6b10*/  FFMA.FTZ R36, R36, UR12, -R15.reuse ;  /* 0x0000000c24247c23 */ /* 0x100fe2000801080f */
[----:B------:R-:W-:Y:S01]  /*6b20*/  FSEL R35, R35, -INF , P2 ;  /* 0xff80000023237808 */ /* 0x000fe20001000000 */
[--C-:B------:R-:W-:Y:S01]  /*6b30*/  FFMA.FTZ R40, R40, UR12, -R15.reuse ;  /* 0x0000000c28287c23 */ /* 0x100fe2000801080f */
[----:B------:R-:W-:Y:S01]  /*6b40*/  FSEL R33, R34, -INF , P1 ;  /* 0xff80000022217808 */ /* 0x000fe20000800000 */
[----:B------:R-:W-:Y:S01]  /*6b50*/  FFMA.FTZ R12, R12, UR12, -R15 ;  /* 0x0000000c0c0c7c23 */ /* 0x000fe2000801080f */
[----:B------:R-:W-:-:S02]  /*6b60*/  FSEL R41, R38, -INF , P3 ;  /* 0xff80000026297808 */ /* 0x000fc40001800000 */
[----:B------:R-:W-:Y:S02]  /*6b70*/  FSEL R39, R39, -INF , P4 ;  /* 0xff80000027277808 */ /* 0x000fe40002000000 */
[----:B------:R-:W-:Y:S02]  /*6b80*/  FSEL R37, R42, -INF , P5 ;  /* 0xff8000002a257808 */ /* 0x000fe40002800000 */
[----:B------:R-:W-:Y:S01]  /*6b90*/  FSEL R43, R43, -INF , P6 ;  /* 0xff8000002b2b7808 */ /* 0x000fe20003000000 */
[--C-:B------:R-:W-:Y:S01]  /*6ba0*/  FFMA.FTZ R25, R25, UR12, -R10.reuse ;  /* 0x0000000c19197c23 */ /* 0x100fe2000801080a */
[----:B------:R-:W-:Y:S01]  /*6bb0*/  LOP3.LUT R26, R26, 0x80000, RZ, 0xfc, !PT ;  /* 0x000800001a1a7812 */ /* 0x000fe200078efcff */
[----:B------:R-:W-:Y:S01]  /*6bc0*/  FFMA.FTZ R22, R22, UR12, -R15 ;  /* 0x0000000c16167c23 */ /* 0x000fe2000801080f */
[--C-:B------:R-:W-:Y:S01]  /*6bd0*/  FFMA.FTZ R38, R31, UR12, -R10.reuse ;  /* 0x0000000c1f267c23 */ /* 0x100fe2000801080a */
[----:B------:R3:W-:Y:S01]  /*6be0*/  MUFU.EX2 R15, R36 ;  /* 0x00000024000f7308 */ /* 0x0007e20000000800 */
[--C-:B------:R-:W-:Y:S01]  /*6bf0*/  FFMA.FTZ R31, R35, UR12, -R10.reuse ;  /* 0x0000000c231f7c23 */ /* 0x100fe2000801080a */
[--C-:B------:R-:W-:Y:S01]  /*6c00*/  FFMA.FTZ R41, R41, UR12, -R10.reuse ;  /* 0x0000000c29297c23 */ /* 0x100fe2000801080a */
[--C-:B------:R-:W-:Y:S01]  /*6c10*/  FFMA.FTZ R35, R37, UR12, -R10.reuse ;  /* 0x0000000c25237c23 */ /* 0x100fe2000801080a */
[----:B------:R-:W-:-:S04]  /*6c20*/  FFMA.FTZ R34, R43, UR12, -R10 ;  /* 0x0000000c2b227c23 */ /* 0x000fc8000801080a */
[----:B------:R5:W-:Y:S01]  /*6c30*/  MUFU.EX2 R18, R30 ;  /* 0x0000001e00127308 */ /* 0x000be20000000800 */
[----:B---3--:R-:W-:-:S07]  /*6c40*/  FFMA.FTZ R36, R39, UR12, -R10 ;  /* 0x0000000c27247c23 */ /* 0x008fce000801080a */
[----:B------:R3:W-:Y:S01]  /*6c50*/  MUFU.EX2 R23, R40 ;  /* 0x0000002800177308 */ /* 0x0007e20000000800 */
[--C-:B-----5:R-:W-:Y:S01]  /*6c60*/  FFMA.FTZ R30, R225, UR12, -R10.reuse ;  /* 0x0000000ce11e7c23 */ /* 0x120fe2000801080a */
[----:B---3--:R-:W-:Y:S01]  /*6c70*/  FFMA.FTZ R40, R33, UR12, -R10 ;  /* 0x0000000c21287c23 */ /* 0x008fe2000801080a */
[----:B------:R-:W-:-:S05]  /*6c80*/  VIADD R10, R26, 0x80 ;  /* 0x000000801a0a7836 */ /* 0x000fca0000000000 */
[----:B------:R-:W3:Y:S01]  /*6c90*/  MUFU.EX2 R11, R11 ;  /* 0x0000000b000b7308 */ /* 0x000ee20000000800 */
[----:B------:R-:W-:-:S07]  /*6ca0*/  R2UR UR4, R10 ;  /* 0x000000000a0472ca */ /* 0x000fce00000e0000 */
[----:B------:R-:W5:Y:S01]  /*6cb0*/  MUFU.EX2 R12, R12 ;  /* 0x0000000c000c7308 */ /* 0x000f620000000800 */
[----:B------:R-:W-:-:S07]  /*6cc0*/  VIADD R10, R26, 0x100 ;  /* 0x000001001a0a7836 */ /* 0x000fce0000000000 */
[----:B------:R-:W-:Y:S08]  /*6cd0*/  MUFU.EX2 R25, R25 ;  /* 0x0000001900197308 */ /* 0x000ff00000000800 */
[----:B------:R-:W4:Y:S01]  /*6ce0*/  MUFU.EX2 R28, R28 ;  /* 0x0000001c001c7308 */ /* 0x000f220000000800 */
[----:B------:R-:W-:Y:S01]  /*6cf0*/  R2UR UR5, R10 ;  /* 0x000000000a0572ca */ /* 0x000fe200000e0000 */
[----:B------:R-:W-:-:S02]  /*6d00*/  VIADD R10, R26, 0x180 ;  /* 0x000001801a0a7836 */ /* 0x000fc40000000000 */
[----:B-1----:R-:W-:Y:S01]  /*6d10*/  FADD.FTZ R44, R44, -R27 ;  /* 0x8000001b2c2c7221 */ /* 0x002fe20000010000 */
[----:B--2---:R-:W-:Y:S01]  /*6d20*/  FADD.FTZ R46, R46, -R29 ;  /* 0x8000001d2e2e7221 */ /* 0x004fe20000010000 */
[--C-:B------:R-:W-:Y:S01]  /*6d30*/  FADD.FTZ R45, R45, -R27.reuse ;  /* 0x8000001b2d2d7221 */ /* 0x100fe20000010000 */
[--C-:B------:R-:W-:Y:S01]  /*6d40*/  FADD.FTZ R48, R48, -R27.reuse ;  /* 0x8000001b30307221 */ /* 0x100fe20000010000 */
[----:B------:R-:W-:Y:S01]  /*6d50*/  R2UR UR6, R10 ;  /* 0x000000000a0672ca */ /* 0x000fe200000e0000 */
[----:B------:R-:W1:Y:S01]  /*6d60*/  MUFU.EX2 R22, R22 ;  /* 0x0000001600167308 */ /* 0x000e620000000800 */
[--C-:B------:R-:W-:Y:S01]  /*6d70*/  FADD.FTZ R49, R49, -R27.reuse ;  /* 0x8000001b31317221 */ /* 0x100fe20000010000 */
[--C-:B------:R-:W-:Y:S01]  /*6d80*/  FADD.FTZ R52, R52, -R27.reuse ;  /* 0x8000001b34347221 */ /* 0x100fe20000010000 */
[--C-:B------:R-:W-:Y:S01]  /*6d90*/  FADD.FTZ R53, R53, -R27.reuse ;  /* 0x8000001b35357221 */ /* 0x100fe20000010000 */
[--C-:B------:R-:W-:Y:S01]  /*6da0*/  FADD.FTZ R216, R216, -R27.reuse ;  /* 0x8000001bd8d87221 */ /* 0x100fe20000010000 */
[--C-:B------:R-:W-:Y:S01]  /*6db0*/  FADD.FTZ R217, R217, -R27.reuse ;  /* 0x8000001bd9d97221 */ /* 0x100fe20000010000 */
[--C-:B------:R-:W-:Y:S01]  /*6dc0*/  FADD.FTZ R220, R220, -R27.reuse ;  /* 0x8000001bdcdc7221 */ /* 0x100fe20000010000 */
[----:B------:R-:W-:Y:S01]  /*6dd0*/  FADD.FTZ R221, R221, -R27 ;  /* 0x8000001bdddd7221 */ /* 0x000fe20000010000 */
[----:B------:R-:W2:Y:S01]  /*6de0*/  MUFU.EX2 R13, R13 ;  /* 0x0000000d000d7308 */ /* 0x000ea20000000800 */
[----:B---3--:R-:W-:Y:S01]  /*6df0*/  FMUL.FTZ R44, R11, R44 ;  /* 0x0000002c0b2c7220 */ /* 0x008fe20000410000 */
[----:B-----5:R-:W-:-:S02]  /*6e00*/  F2FP.BF16.F32.PACK_AB R10, R12, R11 ;  /* 0x0000000b0c0a723e */ /* 0x020fc400000010ff */
[----:B----4-:R-:W-:Y:S01]  /*6e10*/  F2FP.BF16.F32.PACK_AB R11, R28, R25 ;  /* 0x000000191c0b723e */ /* 0x010fe200000010ff */
[----:B------:R-:W-:Y:S06]  /*6e20*/  BAR.SYNC.DEFER_BLOCKING 0x9, 0x100 ;  /* 0x0244000000007b1d */ /* 0x000fec0000010000 */
[----:B------:R-:W3:Y:S08]  /*6e30*/  MUFU.EX2 R19, R19 ;  /* 0x0000001300137308 */ /* 0x000ef00000000800 */
[----:B------:R-:W-:Y:S08]  /*6e40*/  MUFU.EX2 R30, R30 ;  /* 0x0000001e001e7308 */ /* 0x000ff00000000800 */
[----:B------:R-:W4:Y:S08]  /*6e50*/  MUFU.EX2 R33, R38 ;  /* 0x0000002600217308 */ /* 0x000f300000000800 */
[----:B------:R5:W-:Y:S08]  /*6e60*/  MUFU.EX2 R27, R41 ;  /* 0x00000029001b7308 */ /* 0x000bf00000000800 */
[----:B------:R-:W-:Y:S01]  /*6e70*/  MUFU.EX2 R32, R40 ;  /* 0x0000002800207308 */ /* 0x000fe20000000800 */
[----:B-----5:R-:W-:-:S07]  /*6e80*/  FMUL.FTZ R41, R25, R46 ;  /* 0x0000002e19297220 */ /* 0x020fce0000410000 */
[----:B------:R-:W-:Y:S08]  /*6e90*/  MUFU.EX2 R31, R31 ;  /* 0x0000001f001f7308 */ /* 0x000ff00000000800 */
[----:B------:R-:W-:Y:S08]  /*6ea0*/  MUFU.EX2 R36, R36 ;  /* 0x0000002400247308 */ /* 0x000ff00000000800 */
[----:B------:R-:W5:Y:S08]  /*6eb0*/  MUFU.EX2 R25, R35 ;  /* 0x0000002300197308 */ /* 0x000f700000000800 */
[----:B------:R-:W5:Y:S01]  /*6ec0*/  MUFU.EX2 R34, R34 ;  /* 0x0000002200227308 */ /* 0x000f620000000800 */
[--C-:B------:R-:W-:Y:S01]  /*6ed0*/  FADD.FTZ R47, R47, -R29.reuse ;  /* 0x8000001d2f2f7221 */ /* 0x100fe20000010000 */
[----:B------:R-:W-:Y:S01]  /*6ee0*/  FMUL.FTZ R45, R12, R45 ;  /* 0x0000002d0c2d7220 */ /* 0x000fe20000410000 */
[----:B------:R-:W-:Y:S01]  /*6ef0*/  FADD.FTZ R222, R222, -R29 ;  /* 0x8000001ddede7221 */ /* 0x000fe20000010000 */
[----:B------:R-:W-:Y:S01]  /*6f00*/  FMUL.FTZ R53, R14, R53 ;  /* 0x000000350e357220 */ /* 0x000fe20000410000 */
[----:B------:R-:W-:Y:S01]  /*6f10*/  FMUL.FTZ R12, R28, R47 ;  /* 0x0000002f1c0c7220 */ /* 0x000fe20000410000 */
[----:B------:R-:W-:Y:S01]  /*6f20*/  FMUL.FTZ R221, R24, R221 ;  /* 0x000000dd18dd7220 */ /* 0x000fe20000410000 */
[----:B-1----:R-:W-:Y:S01]  /*6f30*/  FMUL.FTZ R49, R22, R49 ;  /* 0x0000003116317220 */ /* 0x002fe20000410000 */
[----:B--2---:R-:W-:Y:S01]  /*6f40*/  FMUL.FTZ R52, R13, R52 ;  /* 0x000000340d347220 */ /* 0x004fe20000410000 */
[----:B------:R-:W-:Y:S01]  /*6f50*/  F2FP.BF16.F32.PACK_AB R14, R14, R13 ;  /* 0x0000000d0e0e723e */ /* 0x000fe200000010ff */
[----:B------:R-:W-:Y:S01]  /*6f60*/  FMUL.FTZ R28, R18, R217 ;  /* 0x000000d9121c7220 */ /* 0x000fe20000410000 */
[----:B------:R-:W-:Y:S01]  /*6f70*/  FMUL.FTZ R220, R23, R220 ;  /* 0x000000dc17dc7220 */ /* 0x000fe20000410000 */
[----:B------:R-:W-:Y:S01]  /*6f80*/  F2FP.BF16.F32.PACK_AB R24, R24, R23 ;  /* 0x000000171818723e */ /* 0x000fe200000010ff */
[----:B------:R-:W-:Y:S01]  /*6f90*/  FMUL.FTZ R13, R15, R216 ;  /* 0x000000d80f0d7220 */ /* 0x000fe20000410000 */
[----:B---3--:R-:W-:Y:S01]  /*6fa0*/  F2FP.BF16.F32.PACK_AB R22, R22, R19 ;  /* 0x000000131616723e */ /* 0x008fe200000010ff */
[----:B------:R-:W-:Y:S01]  /*6fb0*/  FMUL.FTZ R48, R19, R48 ;  /* 0x0000003013307220 */ /* 0x000fe20000410000 */
[----:B------:R-:W-:-:S02]  /*6fc0*/  F2FP.BF16.F32.PACK_AB R18, R18, R15 ;  /* 0x0000000f1212723e */ /* 0x000fc400000010ff */
[----:B----4-:R-:W-:Y:S01]  /*6fd0*/  F2FP.BF16.F32.PACK_AB R23, R33, R30 ;  /* 0x0000001e2117723e */ /* 0x010fe200000010ff */
[----:B-----5:R-:W-:Y:S01]  /*6fe0*/  FMUL.FTZ R222, R25, R222 ;  /* 0x000000de19de7220 */ /* 0x020fe20000410000 */
[----:B------:R-:W-:Y:S02]  /*6ff0*/  F2FP.BF16.F32.PACK_AB R15, R31, R32 ;  /* 0x000000201f0f723e */ /* 0x000fe400000010ff */
[----:B------:R-:W-:Y:S01]  /*7000*/  F2FP.BF16.F32.PACK_AB R19, R36, R27 ;  /* 0x0000001b2413723e */ /* 0x000fe200000010ff */
[----:B------:R1:W-:Y:S01]  /*7010*/  STSM.16.M88.2 [R0+0x2c500], R10 ;  /* 0x02c5000a00007844 */ /* 0x0003e20000000100 */
[----:B------:R-:W-:-:S03]  /*7020*/  F2FP.BF16.F32.PACK_AB R25, R34, R25 ;  /* 0x000000192219723e */ /* 0x000fc600000010ff */
[----:B------:R-:W-:Y:S04]  /*7030*/  STSM.16.M88.2 [R0+0x2cd00], R22 ;  /* 0x02cd001600007844 */ /* 0x000fe80000000100 */
[----:B------:R2:W-:Y:S04]  /*7040*/  STSM.16.M88.2 [R0+0x2d500], R14 ;  /* 0x02d5000e00007844 */ /* 0x0005e80000000100 */
[----:B------:R-:W-:Y:S04]  /*7050*/  STSM.16.M88.2 [R0+0x2dd00], R18 ;  /* 0x02dd001200007844 */ /* 0x000fe80000000100 */
[----:B------:R-:W-:Y:S01]  /*7060*/  STSM.16.M88.2 [R0+0x2e500], R24 ;  /* 0x02e5001800007844 */ /* 0x000fe20000000100 */
[----:B------:R-:W-:Y:S01]  /*7070*/  @!PT LDS RZ, [RZ] ;  /* 0x00000000fffff984 */ /* 0x000fe20000000800 */
[----:B------:R-:W-:Y:S01]  /*7080*/  @!PT LDS RZ, [RZ] ;  /* 0x00000000fffff984 */ /* 0x000fe20000000800 */
[----:B------:R-:W-:Y:S01]  /*7090*/  @!PT LDS RZ, [RZ] ;  /* 0x00000000fffff984 */ /* 0x000fe20000000800 */
[----:B------:R-:W-:Y:S01]  /*70a0*/  @!PT LDS RZ, [RZ] ;  /* 0x00000000fffff984 */ /* 0x000fe20000000800 */
[----:B------:R3:W-:Y:S06]  /*70b0*/  MEMBAR.ALL.CTA ;  /* 0x0000000000007992 */ /* 0x0007ec0000008000 */
[----:B---3--:R-:W3:Y:S01]  /*70c0*/  FENCE.VIEW.ASYNC.S ;  /* 0x00000000000073c6 */ /* 0x008ee20000000000 */
[----:B------:R-:W-:-:S02]  /*70d0*/  VIADD R37, R26, 0x200 ;  /* 0x000002001a257836 */ /* 0x000fc40000000000 */
[----:B------:R-:W-:Y:S02]  /*70e0*/  IMAD R216, R4, 0x2000, R5 ;  /* 0x0000200004d87824 */ /* 0x000fe400078e0205 */
[--C-:B------:R-:W-:Y:S01]  /*70f0*/  FADD.FTZ R38, R51, -R29.reuse ;  /* 0x8000001d33267221 */ /* 0x100fe20000010000 */
[----:B------:R-:W-:Y:S01]  /*7100*/  R2UR UR7, R37 ;  /* 0x00000000250772ca */ /* 0x000fe200000e0000 */
[--C-:B------:R-:W-:Y:S01]  /*7110*/  FADD.FTZ R37, R50, -R29.reuse ;  /* 0x8000001d32257221 */ /* 0x100fe20000010000 */
[--C-:B------:R-:W-:Y:S01]  /*7120*/  FADD.FTZ R39, R54, -R29.reuse ;  /* 0x8000001d36277221 */ /* 0x100fe20000010000 */
[--C-:B------:R-:W-:Y:S01]  /*7130*/  FADD.FTZ R40, R55, -R29.reuse ;  /* 0x8000001d37287221 */ /* 0x100fe20000010000 */
[--C-:B------:R-:W-:Y:S01]  /*7140*/  FADD.FTZ R218, R218, -R29.reuse ;  /* 0x8000001ddada7221 */ /* 0x100fe20000010000 */
[--C-:B------:R-:W-:Y:S01]  /*7150*/  FADD.FTZ R219, R219, -R29.reuse ;  /* 0x8000001ddbdb7221 */ /* 0x100fe20000010000 */
[----:B------:R-:W-:Y:S01]  /*7160*/  FADD.FTZ R29, R223, -R29 ;  /* 0x8000001ddf1d7221 */ /* 0x000fe20000010000 */
[----:B------:R-:W-:Y:S01]  /*7170*/  SHF.R.U32.HI R217, RZ, 0x4, R216 ;  /* 0x00000004ffd97819 */ /* 0x000fe200000116d8 */
[----:B------:R-:W-:Y:S01]  /*7180*/  FMUL.FTZ R37, R30, R37 ;  /* 0x000000251e257220 */ /* 0x000fe20000410000 */
[----:B------:R-:W-:Y:S01]  /*7190*/  FMUL.FTZ R38, R33, R38 ;  /* 0x0000002621267220 */ /* 0x000fe20000410000 */
[----:B------:R-:W-:Y:S01]  /*71a0*/  FMUL.FTZ R39, R32, R39 ;  /* 0x0000002720277220 */ /* 0x000fe20000410000 */
[----:B-1----:R-:W-:Y:S01]  /*71b0*/  FMUL.FTZ R10, R31, R40 ;  /* 0x000000281f0a7220 */ /* 0x002fe20000410000 */
[----:B------:R-:W-:Y:S01]  /*71c0*/  FMUL.FTZ R218, R27, R218 ;  /* 0x000000da1bda7220 */ /* 0x000fe20000410000 */
[----:B------:R-:W-:Y:S01]  /*71d0*/  FMUL.FTZ R219, R36, R219 ;  /* 0x000000db24db7220 */ /* 0x000fe20000410000 */
[----:B------:R-:W-:Y:S01]  /*71e0*/  FMUL.FTZ R11, R34, R29 ;  /* 0x0000001d220b7220 */ /* 0x000fe20000410000 */
[----:B------:R-:W-:-:S02]  /*71f0*/  LOP3.LUT R217, R217, 0x3fff, RZ, 0xc0, !PT ;  /* 0x00003fffd9d97812 */ /* 0x000fc400078ec0ff */
[----:B------:R-:W-:Y:S02]  /*7200*/  F2FP.BF16.F32.PACK_AB R40, R45, R44 ;  /* 0x0000002c2d28723e */ /* 0x000fe400000010ff */
[----:B------:R-:W-:Y:S02]  /*7210*/  F2FP.BF16.F32.PACK_AB R48, R49, R48 ;  /* 0x000000303130723e */ /* 0x000fe400000010ff */
[----:B------:R-:W-:Y:S01]  /*7220*/  F2FP.BF16.F32.PACK_AB R41, R12, R41 ;  /* 0x000000290c29723e */ /* 0x000fe200000010ff */
[----:B---3--:R-:W-:Y:S01]  /*7230*/  BAR.SYNC.DEFER_BLOCKING 0x9, 0x100 ;  /* 0x0244000000007b1d */ /* 0x008fe20000010000 */
[----:B------:R-:W-:Y:S02]  /*7240*/  F2FP.BF16.F32.PACK_AB R52, R53, R52 ;  /* 0x000000343534723e */ /* 0x000fe400000010ff */
[----:B------:R-:W-:Y:S02]  /*7250*/  F2FP.BF16.F32.PACK_AB R49, R38, R37 ;  /* 0x000000252631723e */ /* 0x000fe400000010ff */
[----:B------:R-:W-:-:S02]  /*7260*/  F2FP.BF16.F32.PACK_AB R53, R10, R39 ;  /* 0x000000270a35723e */ /* 0x000fc400000010ff */
[----:B------:R-:W-:Y:S02]  /*7270*/  F2FP.BF16.F32.PACK_AB R28, R28, R13 ;  /* 0x0000000d1c1c723e */ /* 0x000fe400000010ff */
[----:B------:R-:W-:Y:S02]  /*7280*/  F2FP.BF16.F32.PACK_AB R220, R221, R220 ;  /* 0x000000dcdddc723e */ /* 0x000fe400000010ff */
[----:B------:R-:W-:Y:S02]  /*7290*/  R2UR UR56, R217 ;  /* 0x00000000d93872ca */ /* 0x000fe400000e0000 */
[----:B------:R-:W-:Y:S02]  /*72a0*/  R2UR UR58, R26 ;  /* 0x000000001a3a72ca */ /* 0x000fe400000e0000 */
[----:B------:R-:W-:Y:S02]  /*72b0*/  F2FP.BF16.F32.PACK_AB R29, R219, R218 ;  /* 0x000000dadb1d723e */ /* 0x000fe400000010ff */
[----:B------:R-:W-:Y:S01]  /*72c0*/  F2FP.BF16.F32.PACK_AB R221, R11, R222 ;  /* 0x000000de0bdd723e */ /* 0x000fe200000010ff */
[----:B------:R-:W-:Y:S04]  /*72d0*/  STSM.16.M88.2 [R0+0x2ed00], R40 ;  /* 0x02ed002800007844 */ /* 0x000fe80000000100 */
[----:B------:R-:W-:Y:S04]  /*72e0*/  STSM.16.M88.2 [R0+0x2f500], R48 ;  /* 0x02f5003000007844 */ /* 0x000fe80000000100 */
[----:B------:R-:W-:Y:S04]  /*72f0*/  STSM.16.M88.2 [R0+0x2fd00], R52 ;  /* 0x02fd003400007844 */ /* 0x000fe80000000100 */
[----:B------:R-:W-:Y:S04]  /*7300*/  STSM.16.M88.2 [R0+0x30500], R28 ;  /* 0x0305001c00007844 */ /* 0x000fe80000000100 */
[----:B------:R1:W-:Y:S01]  /*7310*/  STSM.16.M88.2 [R0+0x30d00], R220 ;  /* 0x030d00dc00007844 */ /* 0x0003e20000000100 */
[----:B------:R-:W-:-:S06]  /*7320*/  WARPGROUP.ARRIVE ;  /* 0x00000000000079c5 */ /* 0x000fcc0000000000 */
[----:B------:R-:W-:Y:S01]  /*7330*/  HGMMA.64x16x16.F32.BF16 R136, gdesc[UR56].tnspA.tnspB, R136, gsb0 ;  /* 0x60200000388879f0 */ /* 0x000fe20008001888 */
        /* <DEDUP_REMOVED lines=25> */
[----:B------:R-:W-:Y:S01]  /*74d0*/  UMOV UR15, 0x40 ;  /* 0x00000040000f7882 */ /* 0x000fe20000000000 */
[----:B------:R-:W-:Y:S02]  /*74e0*/  WARPGROUP.DEPBAR.LE gsb0, 0x0 ;  /* 0x00008000000079c5 */ /* 0x000fe40000010000 */
[----:B------:R-:W-:-:S06]  /*74f0*/  WARPGROUP.ARRIVE ;  /* 0x00000000000079c5 */ /* 0x000fcc0000000000 */
[----:B------:R-:W-:Y:S01]  /*7500*/  HGMMA.64x16x16.F32.BF16 R200, gdesc[UR12].tnspA.tnspB, R200, gsb0 ;  /* 0x602000000cc879f0 */ /* 0x000fe200080018c8 */
[----:B------:R-:W-:Y:S02]  /*7510*/  VIADD R5, R217, 0x80 ;  /* 0x00000080d9057836 */ /* 0x000fe40000000000 */
[----:B------:R-:W-:-:S03]  /*7520*/  VIADD R10, R26, 0x10 ;  /* 0x000000101a0a7836 */ /* 0x000fc60000000000 */
[----:B------:R-:W-:Y:S02]  /*7530*/  R2UR UR52, R5 ;  /* 0x00000000053472ca */ /* 0x000fe400000e0000 */
[----:B------:R-:W-:Y:S01]  /*7540*/  R2UR UR54, R10 ;  /* 0x000000000a3672ca */ /* 0x000fe200000e0000 */
[----:B------:R-:W-:Y:S02]  /*7550*/  WARPGROUP.DEPBAR.LE gsb0, 0x0 ;  /* 0x00008000000079c5 */ /* 0x000fe40000010000 */
[----:B------:R-:W-:-:S10]  /*7560*/  WARPGROUP.ARRIVE ;  /* 0x00000000000079c5 */ /* 0x000fd40000000000 */
[----:B------:R-:W-:Y:S01]  /*7570*/  HGMMA.64x16x16.F32.BF16 R136, gdesc[UR52].tnspA.tnspB, R136, gsb0 ;  /* 0x60200000348879f0 */ /* 0x000fe20008001888 */
[----:B------:R-:W-:-:S05]  /*7580*/  VIADD R5, R26, 0x90 ;  /* 0x000000901a057836 */ /* 0x000fca0000000000 */
[----:B------:R-:W-:Y:S01]  /*7590*/  R2UR UR4, R5 ;  /* 0x00000000050472ca */ /* 0x000fe200000e0000 */
[----:B------:R-:W-:Y:S01]  /*75a0*/  UMOV UR44, UR14 ;  /* 0x0000000e002c7c82 */ /* 0x000fe20008000000 */
[----:B------:R-:W-:Y:S01]  /*75b0*/  UMOV UR45, UR15 ;  /* 0x0000000f002d7c82 */ /* 0x000fe20008000000 */
[----:B------:R-:W-:Y:S01]  /*75c0*/  UMOV UR12, UR52 ;  /* 0x00000034000c7c82 */ /* 0x000fe20008000000 */
        /* <DEDUP_REMOVED lines=75> */
[----:B------:R-:W-:Y:S01]  /*7a80*/  VIADD R10, R26, 0x30 ;  /* 0x000000301a0a7836 */ /* 0x000fe20000000000 */
[----:B------:R-:W-:Y:S02]  /*7a90*/  UMOV UR46, UR22 ;  /* 0x00000016002e7c82 */ /* 0x000fe40008000000 */
[----:B------:R-:W-:Y:S02]  /*7aa0*/  R2UR UR20, R5 ;  /* 0x00000000051472ca */ /* 0x000fe400000e0000 */
[----:B------:R-:W-:Y:S01]  /*7ab0*/  R2UR UR22, R10 ;  /* 0x000000000a1672ca */ /* 0x000fe200000e0000 */
[----:B------:R-:W-:Y:S01]  /*7ac0*/  UMOV UR47, UR23 ;  /* 0x00000017002f7c82 */ /* 0x000fe20008000000 */
[----:B------:R-:W-:Y:S01]  /*7ad0*/  UMOV UR21, 0x40000040 ;  /* 0x4000004000157882 */ /* 0x000fe20000000000 */
[----:B------:R-:W-:Y:S01]  /*7ae0*/  UMOV UR23, 0x40 ;  /* 0x0000004000177882 */ /* 0x000fe20000000000 */
[----:B------:R-:W-:-:S02]  /*7af0*/  WARPGROUP.DEPBAR.LE gsb0, 0x0 ;  /* 0x00008000000079c5 */ /* 0x000fc40000010000 */
[----:B------:R-:W-:-:S07]  /*7b00*/  WARPGROUP.ARRIVE ;  /* 0x00000000000079c5 */ /* 0x000fce0000000000 */
[----:B------:R-:W-:Y:S01]  /*7b10*/  HGMMA.64x16x16.F32.BF16 R136, gdesc[UR20].tnspA.tnspB, R136, gsb0 ;  /* 0x60200000148879f0 */ /* 0x000fe20008001888 */
[----:B--2---:R-:W-:Y:S01]  /*7b20*/  VIADD R14, R26, 0xb0 ;  /* 0x000000b01a0e7836 */ /* 0x004fe20000000000 */
[----:B------:R-:W-:Y:S01]  /*7b30*/  MOV R218, UR44 ;  /* 0x0000002c00da7c02 */ /* 0x000fe20008000f00 */
[----:B------:R-:W-:-:S03]  /*7b40*/  UMOV UR44, UR10 ;  /* 0x0000000a002c7c82 */ /* 0x000fc60008000000 */
[----:B------:R-:W-:Y:S01]  /*7b50*/  R2UR UR10, R14 ;  /* 0x000000000e0a72ca */ /* 0x000fe200000e0000 */
[----:B------:R-:W-:Y:S01]  /*7b60*/  UMOV UR52, UR8 ;  /* 0x0000000800347c82 */ /* 0x000fe20008000000 */
[----:B------:R-:W-:Y:S01]  /*7b70*/  MOV R11, UR45 ;  /* 0x0000002d000b7c02 */ /* 0x000fe20008000f00 */
        /* <DEDUP_REMOVED lines=16> */
[----:B------:R-:W-:Y:S01]  /*7c80*/  VIADD R14, R26, 0x1b0 ;  /* 0x000001b01a0e7836 */ /* 0x000fe20000000000 */
[----:B------:R-:W-:-:S04]  /*7c90*/  UMOV UR60, UR14 ;  /* 0x0000000e003c7c82 */ /* 0x000fc80008000000 */
[----:B------:R-:W-:Y:S01]  /*7ca0*/  R2UR UR14, R14 ;  /* 0x000000000e0e72ca */ /* 0x000fe200000e0000 */
[----:B------:R-:W-:Y:S01]  /*7cb0*/  UMOV UR61, UR15 ;  /* 0x0000000f003d7c82 */ /* 0x000fe20008000000 */
[----:B------:R-:W-:Y:S01]  /*7cc0*/  UMOV UR12, UR20 ;  /* 0x00000014000c7c82 */ /* 0x000fe20008000000 */
[----:B------:R-:W-:Y:S01]  /*7cd0*/  UMOV UR13, UR21 ;  /* 0x00000015000d7c82 */ /* 0x000fe20008000000 */
[----:B------:R-:W-:Y:S01]  /*7ce0*/  UMOV UR15, 0x40 ;  /* 0x00000040000f7882 */ /* 0x000fe20000000000 */
[----:B------:R-:W-:Y:S01]  /*7cf0*/  IMAD R5, R4, 0x2800, R17 ;  /* 0x0000280004057824 */ /* 0x000fe200078e0211 */
[----:B------:R-:W-:Y:S02]  /*7d00*/  WARPGROUP.DEPBAR.LE gsb0, 0x0 ;  /* 0x00008000000079c5 */ /* 0x000fe40000010000 */
[----:B------:R-:W-:-:S06]  /*7d10*/  WARPGROUP.ARRIVE ;  /* 0x00000000000079c5 */ /* 0x000fcc0000000000 */
[----:B------:R-:W-:Y:S01]  /*7d20*/  HGMMA.64x16x16.F32.BF16 R184, gdesc[UR12].tnspA.tnspB, R184, gsb0 ;  /* 0x602000000cb879f0 */ /* 0x000fe200080018b8 */
[----:B------:R-:W-:Y:S01]  /*7d30*/  SHF.R.U32.HI R5, RZ, 0x4, R5 ;  /* 0x00000004ff057819 */ /* 0x000fe20000011605 */
[----:B------:R-:W-:-:S03]  /*7d40*/  VIADD R26, R26, 0x230 ;  /* 0x000002301a1a7836 */ /* 0x000fc60000000000 */
[----:B------:R-:W-:-:S04]  /*7d50*/  LOP3.LUT R5, R5, 0x3fff, RZ, 0xc0, !PT ;  /* 0x00003fff05057812 */ /* 0x000fc800078ec0ff */
[----:B------:R-:W-:Y:S02]  /*7d60*/  R2UR UR16, R5 ;  /* 0x00000000051072ca */ /* 0x000fe400000e0000 */
[----:B------:R-:W-:Y:S02]  /*7d70*/  R2UR UR18, R26 ;  /* 0x000000001a1272ca */ /* 0x000fe400000e0000 */
[----:B------:R-:W-:Y:S01]  /*7d80*/  MOV R219, UR40 ;  /* 0x0000002800db7c02 */ /* 0x000fe20008000f00 */
[----:B------:R-:W-:-:S08]  /*7d90*/  UMOV UR17, UR21 ;  /* 0x0000001500117c82 */ /* 0x000fd00008000000 */
[----:B------:R-:W-:Y:S01]  /*7da0*/  UMOV UR40, UR16 ;  /* 0x0000001000287c82 */ /* 0x000fe20008000000 */
[----:B------:R-:W-:Y:S01]  /*7db0*/  UMOV UR16, UR20 ;  /* 0x0000001400107c82 */ /* 0x000fe20008000000 */
[----:B------:R-:W-:Y:S02]  /*7dc0*/  WARPGROUP.DEPBAR.LE gsb0, 0x0 ;  /* 0x00008000000079c5 */ /* 0x000fe40000010000 */
[----:B------:R-:W-:-:S06]  /*7dd0*/  WARPGROUP.ARRIVE ;  /* 0x00000000000079c5 */ /* 0x000fcc0000000000 */
[----:B------:R-:W-:Y:S01]  /*7de0*/  HGMMA.64x16x16.F32.BF16 R200, gdesc[UR16].tnspA.tnspB, R200, gsb0 ;  /* 0x6020000010c879f0 */ /* 0x000fe200080018c8 */
[----:B------:R-:W-:-:S05]  /*7df0*/  VIADD R10, R17, 0x2ed00 ;  /* 0x0002ed00110a7836 */ /* 0x000fca0000000000 */
[----:B------:R-:W-:-:S04]  /*7e00*/  SHF.R.U32.HI R10, RZ, 0x4, R10 ;  /* 0x00000004ff0a7819 */ /* 0x000fc8000001160a */
[----:B------:R-:W-:-:S04]  /*7e10*/  LOP3.LUT R22, R10, 0x3fff, RZ, 0xc0, !PT ;  /* 0x00003fff0a167812 */ /* 0x000fc800078ec0ff */
[----:B------:R-:W-:Y:S01]  /*7e20*/  LOP3.LUT R23, R22, 0x400000, RZ, 0xfc, !PT ;  /* 0x0040000016177812 */ /* 0x000fe200078efcff */
[----:B------:R-:W-:Y:S02]  /*7e30*/  WARPGROUP.DEPBAR.LE gsb0, 0x0 ;  /* 0x00008000000079c5 */ /* 0x000fe40000010000 */
[----:B------:R-:W-:Y:S01]  /*7e40*/  @!PT LDS RZ, [RZ] ;  /* 0x00000000fffff984 */ /* 0x000fe20000000800 */
[----:B------:R-:W-:Y:S01]  /*7e50*/  @!PT LDS RZ, [RZ] ;  /* 0x00000000fffff984 */ /* 0x000fe20000000800 */
[----:B------:R-:W-:Y:S01]  /*7e60*/  @!PT LDS RZ, [RZ] ;  /* 0x00000000fffff984 */ /* 0x000fe20000000800 */
[----:B------:R-:W-:Y:S01]  /*7e70*/  @!PT LDS RZ, [RZ] ;  /* 0x00000000fffff984 */ /* 0x000fe20000000800 */
[----:B------:R2:W-:Y:S06]  /*7e80*/  MEMBAR.ALL.CTA ;  /* 0x0000000000007992 */ /* 0x0005ec0000008000 */
[----:B--2---:R-:W2:Y:S01]  /*7e90*/  FENCE.VIEW.ASYNC.S ;  /* 0x00000000000073c6 */ /* 0x004ea20000000000 */
[----:B------:R-:W-:Y:S01]  /*7ea0*/  R2UR UR24, R23 ;  /* 0x00000000171872ca */ /* 0x000fe200000e0000 */
[----:B--2---:R-:W-:Y:S01]  /*7eb0*/  BAR.SYNC.DEFER_BLOCKING 0x9, 0x100 ;  /* 0x0244000000007b1d */ /* 0x004fe20000010000 */
[----:B------:R-:W-:-:S02]  /*7ec0*/  MOV R12, UR43 ;  /* 0x0000002b000c7c02 */ /* 0x000fc40008000f00 */
[----:B-1----:R-:W-:Y:S02]  /*7ed0*/  MOV R220, UR42 ;  /* 0x0000002a00dc7c02 */ /* 0x002fe40008000f00 */
[----:B------:R-:W-:Y:S01]  /*7ee0*/  MOV R13, UR41 ;  /* 0x00000029000d7c02 */ /* 0x000fe20008000f00 */
[----:B------:R-:W-:-:S06]  /*7ef0*/  UMOV UR41, 0x40000040 ;  /* 0x4000004000297882 */ /* 0x000fcc0000000000 */
[----:B------:R-:W-:Y:S01]  /*7f00*/  UMOV UR42, UR24 ;  /* 0x00000018002a7c82 */ /* 0x000fe20008000000 */
[----:B------:R-:W-:Y:S01]  /*7f10*/  UMOV UR43, 0x8 ;  /* 0x00000008002b7882 */ /* 0x000fe20000000000 */
[----:B------:R-:W-:-:S06]  /*7f20*/  WARPGROUP.ARRIVE ;  /* 0x00000000000079c5 */ /* 0x000fcc0000000000 */
[----:B------:R-:W-:Y:S01]  /*7f30*/  HGMMA.64x64x16.F32.BF16 R24, gdesc[UR40].tnspA, RZ, !UPT, gsb0 ;  /* 0x20e00000281879f0 */ /* 0x000fe2000c0018ff */
[----:B------:R-:W-:Y:S02]  /*7f40*/  VIADD R10, R5, 0x80 ;  /* 0x00000080050a7836 */ /* 0x000fe40000000000 */
[----:B------:R-:W-:-:S03]  /*7f50*/  VIADD R14, R23, 0x80 ;  /* 0x00000080170e7836 */ /* 0x000fc60000000000 */
[----:B------:R-:W-:Y:S02]  /*7f60*/  R2UR UR4, R10 ;  /* 0x000000000a0472ca */ /* 0x000fe400000e0000 */
[----:B------:R-:W-:Y:S01]  /*7f70*/  R2UR UR5, R14 ;  /* 0x000000000e0572ca */ /* 0x000fe200000e0000 */
[----:B------:R-:W-:Y:S01]  /*7f80*/  IMAD.U32 R18, RZ, RZ, UR42 ;  /* 0x0000002aff127e24 */ /* 0x000fe2000f8e00ff */
[----:B------:R-:W-:Y:S01]  /*7f90*/  UMOV UR41, 0x40000040 ;  /* 0x4000004000297882 */ /* 0x000fe20000000000 */
[----:B------:R-:W-:Y:S01]  /*7fa0*/  IMAD.U32 R19, RZ, RZ, UR43 ;  /* 0x0000002bff137e24 */ /* 0x000fe2000f8e00ff */
[----:B------:R-:W-:-:S07]  /*7fb0*/  UMOV UR43, 0x8 ;  /* 0x00000008002b7882 */ /* 0x000fce0000000000 */
[----:B------:R-:W-:Y:S02]  /*7fc0*/  UMOV UR40, UR4 ;  /* 0x0000000400287c82 */ /* 0x000fe40008000000 */
[----:B------:R-:W-:Y:S01]  /*7fd0*/  UMOV UR42, UR5 ;  /* 0x00000005002a7c82 */ /* 0x000fe20008000000 */
[----:B------:R-:W-:Y:S02]  /*7fe0*/  WARPGROUP.DEPBAR.LE gsb0, 0x0 ;  /* 0x00008000000079c5 */ /* 0x000fe40000010000 */
[----:B------:R-:W-:-:S06]  /*7ff0*/  WARPGROUP.ARRIVE ;  /* 0x00000000000079c5 */ /* 0x000fcc0000000000 */
[----:B------:R-:W-:Y:S01]  /*8000*/  HGMMA.64x64x16.F32.BF16 R24, gdesc[UR40].tnspA, R24, gsb0 ;  /* 0x20e00000281879f0 */ /* 0x000fe20008001818 */
[----:B------:R-:W-:Y:S01]  /*8010*/  IMAD.U32 R15, RZ, RZ, UR43 ;  /* 0x0000002bff0f7e24 */ /* 0x000fe2000f8e00ff */
[----:B------:R-:W-:Y:S01]  /*8020*/  R2UR UR43, R12 ;  /* 0x000000000c2b72ca */ /* 0x000fe200000e0000 */
[----:B------:R-:W-:Y:S02]  /*8030*/  VIADD R10, R5, 0x100 ;  /* 0x00000100050a7836 */ /* 0x000fe40000000000 */
[----:B------:R-:W-:-:S03]  /*8040*/  VIADD R12, R23, 0x100 ;  /* 0x00000100170c7836 */ /* 0x000fc60000000000 */
[----:B------:R-:W-:Y:S02]  /*8050*/  R2UR UR4, R10 ;  /* 0x000000000a0472ca */ /* 0x000fe400000e0000 */
[----:B------:R-:W-:Y:S01]  /*8060*/  R2UR UR5, R12 ;  /* 0x000000000c0572ca */ /* 0x000fe200000e0000 */
[----:B------:R-:W-:Y:S01]  /*8070*/  UMOV UR8, UR44 ;  /* 0x0000002c00087c82 */ /* 0x000fe20008000000 */
[----:B------:R-:W-:Y:S01]  /*8080*/  UMOV UR9, UR45 ;  /* 0x0000002d00097c82 */ /* 0x000fe20008000000 */
[----:B------:R-:W-:Y:S01]  /*8090*/  UMOV UR12, UR46 ;  /* 0x0000002e000c7c82 */ /* 0x000fe20008000000 */
[----:B------:R-:W-:Y:S01]  /*80a0*/  UMOV UR13, UR47 ;  /* 0x0000002f000d7c82 */ /* 0x000fe20008000000 */
[----:B------:R-:W-:Y:S01]  /*80b0*/  UMOV UR45, 0x40000040 ;  /* 0x40000040002d7882 */ /* 0x000fe20000000000 */
[----:B------:R-:W-:-:S05]  /*80c0*/  UMOV UR47, 0x8 ;  /* 0x00000008002f7882 */ /* 0x000fca0000000000 */
[----:B------:R-:W-:Y:S02]  /*80d0*/  UMOV UR44, UR4 ;  /* 0x00000004002c7c82 */ /* 0x000fe40008000000 */
[----:B------:R-:W-:Y:S01]  /*80e0*/  UMOV UR46, UR5 ;  /* 0x00000005002e7c82 */ /* 0x000fe20008000000 */
[----:B------:R-:W-:Y:S02]  /*80f0*/  WARPGROUP.DEPBAR.LE gsb0, 0x0 ;  /* 0x00008000000079c5 */ /* 0x000fe40000010000 */
[----:B------:R-:W-:-:S06]  /*8100*/  WARPGROUP.ARRIVE ;  /* 0x00000000000079c5 */ /* 0x000fcc0000000000 */
[----:B------:R-:W-:Y:S01]  /*8110*/  HGMMA.64x64x16.F32.BF16 R24, gdesc[UR44].tnspA, R24, gsb0 ;  /* 0x20e000002c1879f0 */ /* 0x000fe20008001818 */
[----:B------:R-:W-:Y:S01]  /*8120*/  R2UR UR45, R11 ;  /* 0x000000000b2d72ca */ /* 0x000fe200000e0000 */
[----:B------:R-:W-:Y:S02]  /*8130*/  VIADD R10, R5, 0x180 ;  /* 0x00000180050a7836 */ /* 0x000fe40000000000 */
[----:B------:R-:W-:Y:S01]  /*8140*/  VIADD R11, R23, 0x180 ;  /* 0x00000180170b7836 */ /* 0x000fe20000000000 */
[----:B------:R-:W-:Y:S02]  /*8150*/  R2UR UR44, R218 ;  /* 0x00000000da2c72ca */ /* 0x000fe400000e0000 */
[----:B------:R-:W-:Y:S02]  /*8160*/  R2UR UR4, R10 ;  /* 0x000000000a0472ca */ /* 0x000fe400000e0000 */
[----:B------:R-:W-:Y:S01]  /*8170*/  R2UR UR5, R11 ;  /* 0x000000000b0572ca */ /* 0x000fe200000e0000 */
[----:B------:R-:W-:Y:S01]  /*8180*/  UMOV UR28, UR52 ;  /* 0x00000034001c7c82 */ /* 0x000fe20008000000 */
[----:B------:R-:W-:Y:S01]  /*8190*/  R2UR UR41, R13 ;  /* 0x000000000d2972ca */ /* 0x000fe200000e0000 */
[----:B------:R-:W-:Y:S01]  /*81a0*/  UMOV UR29, UR53 ;  /* 0x00000035001d7c82 */ /* 0x000fe20008000000 */
[----:B------:R-:W-:Y:S01]  /*81b0*/  IMAD.U32 R12, RZ, RZ, UR46 ;  /* 0x0000002eff0c7e24 */ /* 0x000fe2000f8e00ff */
[----:B------:R-:W-:Y:S01]  /*81c0*/  UMOV UR53, UR45 ;  /* 0x0000002d00357c82 */ /* 0x000fe20008000000 */
[----:B------:R-:W-:Y:S01]  /*81d0*/  IMAD.U32 R13, RZ, RZ, UR47 ;  /* 0x0000002fff0d7e24 */ /* 0x000fe2000f8e00ff */
[----:B------:R-:W-:Y:S01]  /*81e0*/  UMOV UR45, 0x40000040 ;  /* 0x40000040002d7882 */ /* 0x000fe20000000000 */
[----:B------:R-:W-:Y:S01]  /*81f0*/  UMOV UR47, 0x8 ;  /* 0x00000008002f7882 */ /* 0x000fe20000000000 */
[----:B------:R-:W-:-:S02]  /*8200*/  UMOV UR52, UR44 ;  /* 0x0000002c00347c82 */ /* 0x000fc40008000000 */
        /* <DEDUP_REMOVED lines=8> */
[----:B------:R-:W-:Y:S01]  /*8290*/  R2UR UR40, R219 ;  /* 0x00000000db2872ca */ /* 0x000fe200000e0000 */
[----:B------:R-:W-:Y:S01]  /*82a0*/  IMAD.U32 R14, RZ, RZ, UR42 ;  /* 0x0000002aff0e7e24 */ /* 0x000fe2000f8e00ff */
[----:B------:R-:W-:Y:S02]  /*82b0*/  R2UR UR42, R220 ;  /* 0x00000000dc2a72ca */ /* 0x000fe400000e0000 */
[----:B------:R-:W-:Y:S02]  /*82c0*/  R2UR UR4, R6 ;  /* 0x00000000060472ca */ /* 0x000fe400000e0000 */
[----:B------:R-:W-:Y:S01]  /*82d0*/  R2UR UR5, R23 ;  /* 0x00000000170572ca */ /* 0x000fe200000e0000 */
[----:B------:R-:W-:Y:S01]  /*82e0*/  UMOV UR33, UR43 ;  /* 0x0000002b00217c82 */ /* 0x000fe20008000000 */
[----:B------:R-:W-:Y:S01]  /*82f0*/  UMOV UR37, UR41 ;  /* 0x0000002900257c82 */ /* 0x000fe20008000000 */
[----:B------:R-:W-:Y:S01]  /*8300*/  UMOV UR41, 0x40000040 ;  /* 0x4000004000297882 */ /* 0x000fe20000000000 */
[----:B------:R-:W-:-:S03]  /*8310*/  UMOV UR43, 0x8 ;  /* 0x00000008002b7882 */ /* 0x000fc60000000000 */
[----:B------:R-:W-:Y:S02]  /*8320*/  UMOV UR36, UR40 ;  /* 0x0000002800247c82 */ /* 0x000fe40008000000 */
[----:B------:R-:W-:Y:S02]  /*8330*/  UMOV UR32, UR42 ;  /* 0x0000002a00207c82 */ /* 0x000fe40008000000 */
[----:B------:R-:W-:Y:S02]  /*8340*/  UMOV UR40, UR4 ;  /* 0x0000000400287c82 */ /* 0x000fe40008000000 */
[----:B------:R-:W-:Y:S01]  /*8350*/  UMOV UR42, UR5 ;  /* 0x00000005002a7c82 */ /* 0x000fe20008000000 */
[----:B------:R-:W-:Y:S01]  /*8360*/  IMAD.U32 R10, RZ, RZ, UR46 ;  /* 0x0000002eff0a7e24 */ /* 0x000fe2000f8e00ff */
[----:B------:R-:W-:Y:S02]  /*8370*/  WARPGROUP.DEPBAR.LE gsb0, 0x0 ;  /* 0x00008000000079c5 */ /* 0x000fe40000010000 */
[----:B------:R-:W-:Y:S01]  /*8380*/  WARPGROUP.ARRIVE ;  /* 0x00000000000079c5 */ /* 0x000fe20000000000 */
[----:B------:R-:W-:Y:S01]  /*8390*/  UMOV UR48, UR56 ;  /* 0x0000003800307c82 */ /* 0x000fe20008000000 */
[----:B------:R-:W-:Y:S01]  /*83a0*/  UMOV UR49, UR57 ;  /* 0x0000003900317c82 */ /* 0x000fe20008000000 */
[----:B------:R-:W-:Y:S01]  /*83b0*/  UMOV UR21, 0x40000040 ;  /* 0x4000004000157882 */ /* 0x000fe20000000000 */
[----:B------:R-:W-:Y:S01]  /*83c0*/  IMAD.U32 R11, RZ, RZ, UR47 ;  /* 0x0000002fff0b7e24 */ /* 0x000fe2000f8e00ff */
[----:B------:R-:W-:Y:S01]  /*83d0*/  ULDC.64 UR4, c[0x0][0x2c0] ;  /* 0x0000b00000047ab9 */ /* 0x000fe20000000a00 */
[----:B------:R-:W-:Y:S01]  /*83e0*/  HGMMA.64x64x16.F32.BF16 R24, gdesc[UR40].tnspA, R24, gsb0 ;  /* 0x20e00000281879f0 */ /* 0x000fe20008001818 */
[----:B------:R-:W-:Y:S01]  /*83f0*/  R2UR UR46, R8 ;  /* 0x00000000082e72ca */ /* 0x000fe200000e0000 */
[----:B------:R-:W-:-:S05]  /*8400*/  VIADD R8, R217, 0x400 ;  /* 0x00000400d9087836 */ /* 0x000fca0000000000 */
[----:B------:R-:W-:Y:S01]  /*8410*/  R2UR UR56, R8 ;  /* 0x00000000083872ca */ /* 0x000fe200000e0000 */
[----:B------:R-:W-:Y:S01]  /*8420*/  UMOV UR57, 0x40000040 ;  /* 0x4000004000397882 */ /* 0x000fe20000000000 */
[----:B------:R-:W-:Y:S02]  /*8430*/  WARPGROUP.DEPBAR.LE gsb0, 0x0 ;  /* 0x00008000000079c5 */ /* 0x000fe40000010000 */
[----:B------:R-:W-:-:S09]  /*8440*/  WARPGROUP.ARRIVE ;  /* 0x00000000000079c5 */ /* 0x000fd20000000000 */
        /* <DEDUP_REMOVED lines=18> */
[----:B------:R-:W-:Y:S01]  /*8570*/  VIADD R8, R217, 0x480 ;  /* 0x00000480d9087836 */ /* 0x000fe20000000000 */
[----:B------:R-:W-:Y:S02]  /*8580*/  WARPGROUP.DEPBAR.LE gsb0, 0x0 ;  /* 0x00008000000079c5 */ /* 0x000fe40000010000 */
[----:B------:R-:W-:-:S06]  /*8590*/  WARPGROUP.ARRIVE ;  /* 0x00000000000079c5 */ /* 0x000fcc0000000000 */
[----:B------:R-:W-:Y:S01]  /*85a0*/  HGMMA.64x16x16.F32.BF16 R208, gdesc[UR56].tnspA.tnspB, R208, gsb0 ;  /* 0x6020000038d079f0 */ /* 0x000fe200080018d0 */
        /* <DEDUP_REMOVED lines=52> */
[----:B------:R-:W-:Y:S02]  /*88f0*/  R2UR UR20, R217 ;  /* 0x00000000d91472ca */ /* 0x000fe400000e0000 */
[----:B------:R-:W-:Y:S02]  /*8900*/  WARPGROUP.DEPBAR.LE gsb0, 0x0 ;  /* 0x00008000000079c5 */ /* 0x000fe40000010000 */
[----:B------:R-:W-:-:S09]  /*8910*/  WARPGROUP.ARRIVE ;  /* 0x00000000000079c5 */ /* 0x000fd20000000000 */
[----:B------:R-:W-:Y:S01]  /*8920*/  HGMMA.64x16x16.F32.BF16 R144, gdesc[UR20].tnspA.tnspB, R144, gsb0 ;  /* 0x60200000149079f0 */ /* 0x000fe20008001890 */
[----:B------:R-:W-:Y:S01]  /*8930*/  UMOV UR8, UR20 ;  /* 0x0000001400087c82 */ /* 0x000fe20008000000 */
[----:B------:R-:W-:Y:S01]  /*8940*/  UMOV UR9, UR21 ;  /* 0x0000001500097c82 */ /* 0x000fe20008000000 */
[----:B------:R-:W-:Y:S01]  /*8950*/  R2UR UR47, R9 ;  /* 0x00000000092f72ca */ /* 0x000fe200000e0000 */
[----:B------:R-:W-:Y:S02]  /*8960*/  WARPGROUP.DEPBAR.LE gsb0, 0x0 ;  /* 0x00008000000079c5 */ /* 0x000fe40000010000 */
[----:B------:R-:W-:-:S06]  /*8970*/  WARPGROUP.ARRIVE ;  /* 0x00000000000079c5 */ /* 0x000fcc0000000000 */
[----:B------:R-:W-:Y:S01]  /*8980*/  HGMMA.64x16x16.F32.BF16 R160, gdesc[UR8].tnspA.tnspB, R160, gsb0 ;  /* 0x6020000008a079f0 */ /* 0x000fe200080018a0 */
[----:B------:R-:W-:Y:S01]  /*8990*/  IMAD.SHL.U32 R9, R3, 0x4000, RZ ;  /* 0x0000400003097824 */ /* 0x000fe200078e00ff */
[----:B------:R-:W-:-:S04]  /*89a0*/  R2UR UR40, R20 ;  /* 0x00000000142872ca */ /* 0x000fc800000e0000 */
[----:B------:R-:W-:-:S04]  /*89b0*/  IADD3 R20, P1, R9, R234, RZ ;  /* 0x000000ea09147210 */ /* 0x000fc80007f3e0ff */
[----:B------:R-:W-:Y:S02]  /*89c0*/  LEA.HI.X.SX32 R9, R9, R224, 0x1, P1 ;  /* 0x000000e009097211 */ /* 0x000fe400008f0eff */
[----:B------:R-:W-:Y:S01]  /*89d0*/  LEA R8, P1, R20, UR4, 0x2 ;  /* 0x0000000414087c11 */ /* 0x000fe2000f8210ff */
[----:B------:R-:W-:-:S03]  /*89e0*/  UMOV UR4, UR20 ;  /* 0x0000001400047c82 */ /* 0x000fc60008000000 */
[----:B------:R-:W-:Y:S01]  /*89f0*/  LEA.HI.X R9, R20, UR5, R9, 0x2, P1 ;  /* 0x0000000514097c11 */ /* 0x000fe200088f1409 */
[----:B------:R-:W-:Y:S01]  /*8a00*/  UMOV UR5, UR21 ;  /* 0x0000001500057c82 */ /* 0x000fe20008000000 */
[----:B------:R-:W-:Y:S01]  /*8a10*/  UMOV UR12, UR20 ;  /* 0x00000014000c7c82 */ /* 0x000fe20008000000 */
[----:B------:R-:W-:Y:S01]  /*8a20*/  UMOV UR13, UR21 ;  /* 0x00000015000d7c82 */ /* 0x000fe20008000000 */
[----:B------:R-:W-:Y:S01]  /*8a30*/  UMOV UR16, UR20 ;  /* 0x0000001400107c82 */ /* 0x000fe20008000000 */
[----:B------:R-:W-:Y:S01]  /*8a40*/  UMOV UR17, UR21 ;  /* 0x0000001500117c82 */ /* 0x000fe20008000000 */
[----:B------:R-:W-:Y:S01]  /*8a50*/  VIADD R216, R216, 0xffff0000 ;  /* 0xffff0000d8d87836 */ /* 0x000fe20000000000 */
[----:B------:R1:W-:Y:S01]  /*8a60*/  REDG.E.ADD.F32x4.FTZ.RN.STRONG.GPU desc[UR46][R8.64], R24 ;  /* 0x00000018080079a6 */ /* 0x0003e2000c10f7ae */
[----:B------:R-:W-:Y:S02]  /*8a70*/  WARPGROUP.DEPBAR.LE gsb0, 0x0 ;  /* 0x00008000000079c5 */ /* 0x000fe40000010000 */
[----:B------:R-:W-:Y:S01]  /*8a80*/  WARPGROUP.ARRIVE ;  /* 0x00000000000079c5 */ /* 0x000fe20000000000 */
[----:B------:R-:W-:Y:S01]  /*8a90*/  SHF.R.U32.HI R216, RZ, 0x4, R216 ;  /* 0x00000004ffd87819 */ /* 0x000fe200000116d8 */
[----:B------:R-:W-:Y:S01]  /*8aa0*/  UMOV UR55, 0x40 ;  /* 0x0000004000377882 */ /* 0x000fe20000000000 */
[----:B-1----:R-:W-:Y:S01]  /*8ab0*/  LOP3.LUT R24, R22, 0x80000, RZ, 0xfc, !PT ;  /* 0x0008000016187812 */ /* 0x002fe200078efcff */
[----:B------:R-:W-:Y:S01]  /*8ac0*/  UMOV UR53, 0x40000040 ;  /* 0x4000004000357882 */ /* 0x000fe20000000000 */
[----:B------:R-:W-:Y:S01]  /*8ad0*/  UMOV UR59, 0x40 ;  /* 0x00000040003b7882 */ /* 0x000fe20000000000 */
[----:B------:R-:W-:Y:S01]  /*8ae0*/  HGMMA.64x16x16.F32.BF16 R176, gdesc[UR4].tnspA.tnspB, R176, gsb0 ;  /* 0x6020000004b079f0 */ /* 0x000fe200080018b0 */
        /* <DEDUP_REMOVED lines=9> */
[----:B------:R1:W-:Y:S01]  /*8b80*/  REDG.E.ADD.F32x4.FTZ.RN.STRONG.GPU desc[UR46][R8.64+0x800], R28 ;  /* 0x0008001c080079a6 */ /* 0x0003e2000c10f7ae */
[----:B------:R-:W-:-:S02]  /*8b90*/  WARPGROUP.DEPBAR.LE gsb0, 0x0 ;  /* 0x00008000000079c5 */ /* 0x000fc40000010000 */
[----:B------:R-:W-:Y:S01]  /*8ba0*/  WARPGROUP.ARRIVE ;  /* 0x00000000000079c5 */ /* 0x000fe20000000000 */
[----:B------:R-:W-:Y:S02]  /*8bb0*/  LOP3.LUT R237, R216, 0x3fff, RZ, 0xc0, !PT ;  /* 0x00003fffd8ed7812 */ /* 0x000fe400078ec0ff */
[C---:B------:R-:W-:Y:S01]  /*8bc0*/  R2UR UR54, R24.reuse ;  /* 0x00000000183672ca */ /* 0x040fe200000e0000 */
[----:B------:R-:W-:Y:S01]  /*8bd0*/  VIADD R20, R24, 0x80 ;  /* 0x0000008018147836 */ /* 0x000fe20000000000 */
[----:B------:R-:W-:Y:S01]  /*8be0*/  UMOV UR57, UR53 ;  /* 0x0000003500397c82 */ /* 0x000fe20008000000 */
[----:B------:R-:W-:Y:S01]  /*8bf0*/  HGMMA.64x16x16.F32.BF16 R192, gdesc[UR12].tnspA.tnspB, R192, gsb0 ;  /* 0x602000000cc079f0 */ /* 0x000fe200080018c0 */
[----:B------:R-:W-:Y:S01]  /*8c00*/  IMAD R237, R2, 0x800, R237 ;  /* 0x0000080002ed7824 */ /* 0x000fe200078e02ed */
[----:B------:R-:W-:Y:S01]  /*8c10*/  UMOV UR9, UR53 ;  /* 0x0000003500097c82 */ /* 0x000fe20008000000 */
[----:B------:R-:W-:Y:S02]  /*8c20*/  VIADD R25, R24, 0x200 ;  /* 0x0000020018197836 */ /* 0x000fe40000000000 */
[----:B------:R-:W-:-:S02]  /*8c30*/  IMAD.U32 R217, RZ, RZ, UR11 ;  /* 0x0000000bffd97e24 */ /* 0x000fc4000f8e00ff */
[----:B------:R-:W-:Y:S01]  /*8c40*/  VIADD R26, R24, 0x10 ;  /* 0x00000010181a7836 */ /* 0x000fe20000000000 */
[----:B------:R-:W-:Y:S01]  /*8c50*/  UMOV UR37, UR25 ;  /* 0x0000001900257c82 */ /* 0x000fe20008000000 */
[----:B------:R-:W-:Y:S01]  /*8c60*/  UMOV UR33, UR25 ;  /* 0x0000001900217c82 */ /* 0x000fe20008000000 */
[----:B------:R-:W-:Y:S01]  /*8c70*/  UMOV UR29, UR25 ;  /* 0x00000019001d7c82 */ /* 0x000fe20008000000 */
[----:B------:R-:W-:Y:S01]  /*8c80*/  UMOV UR7, 0x40 ;  /* 0x0000004000077882 */ /* 0x000fe20000000000 */
[----:B------:R1:W-:Y:S01]  /*8c90*/  REDG.E.ADD.F32x4.FTZ.RN.STRONG.GPU desc[UR46][R8.64+0x1000], R32 ;  /* 0x00100020080079a6 */ /* 0x0003e2000c10f7ae */
[----:B------:R-:W-:Y:S02]  /*8ca0*/  WARPGROUP.DEPBAR.LE gsb0, 0x0 ;  /* 0x00008000000079c5 */ /* 0x000fe40000010000 */
[----:B------:R-:W-:Y:S01]  /*8cb0*/  WARPGROUP.ARRIVE ;  /* 0x00000000000079c5 */ /* 0x000fe20000000000 */
[----:B------:R-:W-:Y:S02]  /*8cc0*/  R2UR UR52, R237 ;  /* 0x00000000ed3472ca */ /* 0x000fe400000e0000 */
[----:B------:R-:W-:Y:S01]  /*8cd0*/  R2UR UR24, R20 ;  /* 0x00000000141872ca */ /* 0x000fe200000e0000 */
[----:B------:R-:W-:Y:S01]  /*8ce0*/  UMOV UR13, UR53 ;  /* 0x00000035000d7c82 */ /* 0x000fe20008000000 */
[----:B------:R-:W-:Y:S01]  /*8cf0*/  UMOV UR15, 0x40 ;  /* 0x00000040000f7882 */ /* 0x000fe20000000000 */
[----:B------:R-:W-:Y:S01]  /*8d00*/  HGMMA.64x16x16.F32.BF16 R208, gdesc[UR16].tnspA.tnspB, R208, gsb0 ;  /* 0x6020000010d079f0 */ /* 0x000fe200080018d0 */
[----:B------:R-:W-:Y:S01]  /*8d10*/  R2UR UR50, R26 ;  /* 0x000000001a3272ca */ /* 0x000fe200000e0000 */
[----:B------:R1:W-:Y:S01]  /*8d20*/  REDG.E.ADD.F32x4.FTZ.RN.STRONG.GPU desc[UR46][R8.64+0x1800], R36 ;  /* 0x00180024080079a6 */ /* 0x0003e2000c10f7ae */
[----:B------:R-:W-:-:S02]  /*8d30*/  WARPGROUP.DEPBAR.LE gsb0, 0x0 ;  /* 0x00008000000079c5 */ /* 0x000fc40000010000 */
[----:B------:R-:W-:-:S03]  /*8d40*/  WARPGROUP.ARRIVE ;  /* 0x00000000000079c5 */ /* 0x000fc60000000000 */
[----:B------:R-:W-:Y:S02]  /*8d50*/  UMOV UR56, UR52 ;  /* 0x0000003400387c82 */ /* 0x000fe40008000000 */
[----:B------:R-:W-:Y:S01]  /*8d60*/  UMOV UR58, UR24 ;  /* 0x00000018003a7c82 */ /* 0x000fe20008000000 */
[C---:B------:R-:W-:Y:S01]  /*8d70*/  VIADD R20, R24.reuse, 0x100 ;  /* 0x0000010018147836 */ /* 0x040fe20000000000 */
[----:B------:R-:W-:Y:S01]  /*8d80*/  UMOV UR12, UR52 ;  /* 0x00000034000c7c82 */ /* 0x000fe20008000000 */
[----:B------:R-:W-:Y:S01]  /*8d90*/  VIADD R26, R24, 0x90 ;  /* 0x00000090181a7836 */ /* 0x000fe20000000000 */
[----:B------:R-:W-:Y:S01]  /*8da0*/  HGMMA.64x16x16.F32.BF16 R56, gdesc[UR52].tnspA.tnspB, R56, gsb0 ;  /* 0x60200000343879f0 */ /* 0x000fe20008001838 */
[----:B------:R-:W-:Y:S01]  /*8db0*/  UMOV UR19, 0x40 ;  /* 0x0000004000137882 */ /* 0x000fe20000000000 */
[----:B------:R-:W-:Y:S01]  /*8dc0*/  IMAD.U32 R23, RZ, RZ, UR15 ;  /* 0x0000000fff177e24 */ /* 0x000fe2000f8e00ff */
[----:B------:R-:W-:Y:S01]  /*8dd0*/  R2UR UR45, R7 ;  /* 0x00000000072d72ca */ /* 0x000fe200000e0000 */
[----:B------:R1:W-:Y:S01]  /*8de0*/  REDG.E.ADD.F32x4.FTZ.RN.STRONG.GPU desc[UR46][R8.64+0x2000], R40 ;  /* 0x00200028080079a6 */ /* 0x0003e2000c10f7ae */
[----:B------:R-:W-:-:S02]  /*8df0*/  WARPGROUP.DEPBAR.LE gsb0, 0x0 ;  /* 0x00008000000079c5 */ /* 0x000fc40000010000 */
[----:B------:R-:W-:Y:S01]  /*8e00*/  WARPGROUP.ARRIVE ;  /* 0x00000000000079c5 */ /* 0x000fe20000000000 */
[----:B------:R-:W-:Y:S01]  /*8e10*/  R2UR UR8, R20 ;  /* 0x00000000140872ca */ /* 0x000fe200000e0000 */
[----:B------:R-:W-:Y:S01]  /*8e20*/  IMAD.U32 R7, RZ, RZ, UR43 ;  /* 0x0000002bff077e24 */ /* 0x000fe2000f8e00ff */
[----:B------:R1:W-:Y:S03]  /*8e30*/  REDG.E.ADD.F32x4.FTZ.RN.STRONG.GPU desc[UR46][R8.64+0x2800], R44 ;  /* 0x0028002c080079a6 */ /* 0x0003e6000c10f7ae */
[----:B------:R-:W-:Y:S08]  /*8e40*/  HGMMA.64x16x16.F32.BF16 R64, gdesc[UR56].tnspA.tnspB, R64, gsb0 ;  /* 0x60200000384079f0 */ /* 0x000ff00008001840 */
[----:B------:R-:W-:Y:S01]  /*8e50*/  UMOV UR14, UR8 ;  /* 0x00000008000e7c82 */ /* 0x000fe20008000000 */
[----:B------:R-:W-:Y:S01]  /*8e60*/  VIADD R20, R24, 0x180 ;  /* 0x0000018018147836 */ /* 0x000fe20000000000 */
[----:B------:R-:W-:Y:S01]  /*8e70*/  R2UR UR43, R21 ;  /* 0x00000000152b72ca */ /* 0x000fe200000e0000 */
[----:B------:R1:W-:Y:S01]  /*8e80*/  REDG.E.ADD.F32x4.FTZ.RN.STRONG.GPU desc[UR46][R8.64+0x3000], R48 ;  /* 0x00300030080079a6 */ /* 0x0003e2000c10f7ae */
[----:B------:R-:W-:-:S02]  /*8e90*/  WARPGROUP.DEPBAR.LE gsb0, 0x0 ;  /* 0x00008000000079c5 */ /* 0x000fc40000010000 */
[----:B------:R-:W-:Y:S01]  /*8ea0*/  WARPGROUP.ARRIVE ;  /* 0x00000000000079c5 */ /* 0x000fe20000000000 */
[----:B------:R-:W-:Y:S01]  /*8eb0*/  R2UR UR4, R20 ;  /* 0x00000000140472ca */ /* 0x000fe200000e0000 */
[----:B------:R-:W-:Y:S01]  /*8ec0*/  UMOV UR8, UR52 ;  /* 0x0000003400087c82 */ /* 0x000fe20008000000 */
[----:B------:R-:W-:Y:S01]  /*8ed0*/  IMAD.U32 R22, RZ, RZ, UR14 ;  /* 0x0000000eff167e24 */ /* 0x000fe2000f8e00ff */
[----:B------:R1:W-:Y:S02]  /*8ee0*/  REDG.E.ADD.F32x4.FTZ.RN.STRONG.GPU desc[UR46][R8.64+0x3800], R52 ;  /* 0x00380034080079a6 */ /* 0x0003e4000c10f7ae */
[----:B------:R-:W-:Y:S08]  /*8ef0*/  HGMMA.64x16x16.F32.BF16 R72, gdesc[UR12].tnspA.tnspB, R72, gsb0 ;  /* 0x602000000c4879f0 */ /* 0x000ff00008001848 */
[----:B------:R-:W-:Y:S01]  /*8f00*/  UMOV UR10, UR4 ;  /* 0x00000004000a7c82 */ /* 0x000fe20008000000 */
[----:B------:R-:W-:-:S02]  /*8f10*/  WARPGROUP.DEPBAR.LE gsb0, 0x0 ;  /* 0x00008000000079c5 */ /* 0x000fc40000010000 */
[----:B------:R-:W-:-:S06]  /*8f20*/  WARPGROUP.ARRIVE ;  /* 0x00000000000079c5 */ /* 0x000fcc0000000000 */
[----:B------:R-:W-:Y:S01]  /*8f30*/  HGMMA.64x16x16.F32.BF16 R80, gdesc[UR8].tnspA.tnspB, R80, gsb0 ;  /* 0x60200000085079f0 */ /* 0x000fe20008001850 */
[----:B------:R-:W-:Y:S01]  /*8f40*/  R2UR UR4, R25 ;  /* 0x00000000190472ca */ /* 0x000fe200000e0000 */
[----:B------:R-:W-:Y:S01]  /*8f50*/  IMAD.U32 R216, RZ, RZ, UR10 ;  /* 0x0000000affd87e24 */ /* 0x000fe2000f8e00ff */
[----:B------:R-:W-:Y:S01]  /*8f60*/  UMOV UR8, UR52 ;  /* 0x0000003400087c82 */ /* 0x000fe20008000000 */
[----:B------:R-:W-:Y:S01]  /*8f70*/  UMOV UR9, UR53 ;  /* 0x0000003500097c82 */ /* 0x000fe20008000000 */
[----:B------:R-:W-:-:S09]  /*8f80*/  UMOV UR11, 0x40 ;  /* 0x00000040000b7882 */ /* 0x000fd20000000000 */
[----:B------:R-:W-:Y:S01]  /*8f90*/  UMOV UR10, UR4 ;  /* 0x00000004000a7c82 */ /* 0x000fe20008000000 */
[----:B------:R-:W-:Y:S02]  /*8fa0*/  WARPGROUP.DEPBAR.LE gsb0, 0x0 ;  /* 0x00008000000079c5 */ /* 0x000fe40000010000 */
[----:B------:R-:W-:-:S06]  /*8fb0*/  WARPGROUP.ARRIVE ;  /* 0x00000000000079c5 */ /* 0x000fcc0000000000 */
[----:B------:R-:W-:Y:S01]  /*8fc0*/  HGMMA.64x16x16.F32.BF16 R88, gdesc[UR8].tnspA.tnspB, R88, gsb0 ;  /* 0x60200000085879f0 */ /* 0x000fe20008001858 */
[----:B------:R-:W-:-:S05]  /*8fd0*/  VIADD R25, R237, 0x80 ;  /* 0x00000080ed197836 */ /* 0x000fca0000000000 */
[----:B------:R-:W-:Y:S01]  /*8fe0*/  R2UR UR48, R25 ;  /* 0x00000000193072ca */ /* 0x000fe200000e0000 */
[----:B------:R-:W-:Y:S02]  /*8ff0*/  WARPGROUP.DEPBAR.LE gsb0, 0x0 ;  /* 0x00008000000079c5 */ /* 0x000fe40000010000 */
[----:B------:R-:W-:-:S10]  /*9000*/  WARPGROUP.ARRIVE ;  /* 0x00000000000079c5 */ /* 0x000fd40000000000 */
        /* <DEDUP_REMOVED lines=65> */
[----:B------:R-:W-:Y:S02]  /*9420*/  WARPGROUP.DEPBAR.LE gsb0, 0x0 ;  /* 0x00008000000079c5 */ /* 0x000fe40000010000 */
[----:B------:R-:W-:-:S09]  /*9430*/  WARPGROUP.ARRIVE ;  /* 0x00000000000079c5 */ /* 0x000fd20000000000 */
        /* <DEDUP_REMOVED lines=13> */
[----:B------:R-:W-:Y:S02]  /*9510*/  VIADD R26, R24, 0x30 ;  /* 0x00000030181a7836 */ /* 0x000fe40000000000 */
[----:B------:R-:W-:-:S03]  /*9520*/  VIADD R25, R237, 0x180 ;  /* 0x00000180ed197836 */ /* 0x000fc60000000000 */
[----:B------:R-:W-:Y:S02]  /*9530*/  R2UR UR6, R26 ;  /* 0x000000001a0672ca */ /* 0x000fe400000e0000 */
[----:B------:R-:W-:Y:S01]  /*9540*/  R2UR UR4, R25 ;  /* 0x00000000190472ca */ /* 0x000fe200000e0000 */
[----:B------:R-:W-:Y:S01]  /*9550*/  UMOV UR5, 0x40000040 ;  /* 0x4000004000057882 */ /* 0x000fe20000000000 */
[----:B------:R-:W-:Y:S02]  /*9560*/  WARPGROUP.DEPBAR.LE gsb0, 0x0 ;  /* 0x00008000000079c5 */ /* 0x000fe40000010000 */
[----:B------:R-:W-:-:S09]  /*9570*/  WARPGROUP.ARRIVE ;  /* 0x00000000000079c5 */ /* 0x000fd20000000000 */
        /* <DEDUP_REMOVED lines=34> */
[----:B------:R-:W-:Y:S02]  /*97a0*/  IMAD.U32 R20, RZ, RZ, UR58 ;  /* 0x0000003aff147e24 */ /* 0x000fe4000f8e00ff */
[----:B------:R-:W-:Y:S01]  /*97b0*/  IMAD.U32 R21, RZ, RZ, UR59 ;  /* 0x0000003bff157e24 */ /* 0x000fe2000f8e00ff */
[----:B------:R-:W-:Y:S02]  /*97c0*/  WARPGROUP.DEPBAR.LE gsb0, 0x0 ;  /* 0x00008000000079c5 */ /* 0x000fe40000010000 */
[----:B-1----:R-:W-:Y:S05]  /*97d0*/  @!P0 BRA `(.L_x_708) ;  /* 0x0000000000048947 */ /* 0x002fea0003800000 */
[----:B------:R-:W-:Y:S01]  /*97e0*/  BPT.TRAP 0x1 ;  /* 0x000000040000795c */ /* 0x000fe20000300000 */
.L_x_708:
        /* <DEDUP_REMOVED lines=61> */
[----:B------:R1:W-:Y:S01]  /*9bc0*/  REDG.E.ADD.F32x4.FTZ.RN.STRONG.GPU desc[UR46][R8.64+0x4800], R28 ;  /* 0x0048001c080079a6 */ /* 0x0003e2000c10f7ae */
[----:B------:R-:W-:Y:S02]  /*9bd0*/  WARPGROUP.DEPBAR.LE gsb0, 0x0 ;  /* 0x00008000000079c5 */ /* 0x000fe40000010000 */
        /* <DEDUP_REMOVED lines=19> */
[----:B------:R-:W-:Y:S02]  /*9d10*/  UMOV UR32, UR24 ;  /* 0x0000001800207c82 */ /* 0x000fe40008000000 */
        /* <DEDUP_REMOVED lines=74> */
.L_x_709:
[----:B------:R-:W-:Y:S01]  /*a1c0*/  VIADD R3, R3, 0x1 ;  /* 0x0000000103037836 */ /* 0x000fe20000000000 */
[----:B------:R-:W-:Y:S01]  /*a1d0*/  LOP3.LUT R230, R230, 0x1, RZ, 0x3c, !PT ;  /* 0x00000001e6e67812 */ /* 0x000fe200078e3cff */
        /* <DEDUP_REMOVED lines=92> */
.L_x_697:
        /* <DEDUP_REMOVED lines=23> */
.L_x_712:
        /* <DEDUP_REMOVED lines=20> */
.L_x_713:
        /* <DEDUP_REMOVED lines=18> */
.L_x_714:
        /* <DEDUP_REMOVED lines=18> */
.L_x_715:
        /* <DEDUP_REMOVED lines=138> */
[----:B------:R-:W-:Y:S01]  /*b530*/  ULDC.64 UR6, c[0x0][0x198] ;  /* 0x0000660000067ab9 */ /* 0x000fe20000000a00 */
[----:B------:R-:W-:Y:S02]  /*b540*/  UIADD3 UR40, UR37, 0xa000, URZ ;  /* 0x0000a00025287890 */ /* 0x000fe4000fffe03f */
[----:B------:R-:W-:Y:S02]  /*b550*/  UIADD3 UR4, UP0, UR6, 0x770, URZ ;  /* 0x0000077006047890 */ /* 0x000fe4000ff1e03f */
[----:B------:R-:W-:Y:S02]  /*b560*/  UIMAD UR42, UR45, 0x50, URZ ;  /* 0x000000502d2a78a4 */ /* 0x000fe4000f8e023f */
[----:B------:R-:W-:Y:S02]  /*b570*/  UIADD3.X UR5, URZ, UR7, URZ, UP0, !UPT ;  /* 0x000000073f057290 */ /* 0x000fe400087fe43f */
[----:B------:R-:W-:Y:S02]  /*b580*/  UIADD3 UR32, UR37, 0xc800, URZ ;  /* 0x0000c80025207890 */ /* 0x000fe4000fffe03f */
[----:B------:R-:W-:-:S02]  /*b590*/  UIADD3 UR16, UR37, 0xf000, URZ ;  /* 0x0000f00025107890 */ /* 0x000fc4000fffe03f */
[----:B------:R-:W-:Y:S02]  /*b5a0*/  UIADD3 UR8, UR37, 0x11800, URZ ;  /* 0x0001180025087890 */ /* 0x000fe4000fffe03f */
[----:B------:R-:W-:Y:S01]  /*b5b0*/  UIADD3 UR6, UP0, UR6, 0x670, URZ ;  /* 0x0000067006067890 */ /* 0x000fe2000ff1e03f */
[----:B------:R-:W-:Y:S01]  /*b5c0*/  UMOV UR41, URZ ;  /* 0x0000003f00297c82 */ /* 0x000fe20008000000 */
[----:B------:R-:W-:Y:S01]  /*b5d0*/  UMOV UR33, 0x40 ;  /* 0x0000004000217882 */ /* 0x000fe20000000000 */
[----:B------:R-:W-:Y:S01]  /*b5e0*/  UMOV UR35, UR43 ;  /* 0x0000002b00237c82 */ /* 0x000fe20008000000 */
[----:B------:R-:W-:Y:S01]  /*b5f0*/  UMOV UR36, UR44 ;  /* 0x0000002c00247c82 */ /* 0x000fe20008000000 */
[----:B------:R-:W-:Y:S01]  /*b600*/  UMOV UR34, UR42 ;  /* 0x0000002a00227c82 */ /* 0x000fe20008000000 */
[----:B------:R-:W-:Y:S01]  /*b610*/  UMOV UR17, 0x80 ;  /* 0x0000008000117882 */ /* 0x000fe20000000000 */
[----:B------:R-:W-:Y:S01]  /*b620*/  UMOV UR19, UR43 ;  /* 0x0000002b00137c82 */ /* 0x000fe20008000000 */
[----:B------:R-:W-:Y:S01]  /*b630*/  UMOV UR20, UR44 ;  /* 0x0000002c00147c82 */ /* 0x000fe20008000000 */
[----:B------:R1:W-:Y:S01]  /*b640*/  UTMASTG.4D [UR40], [UR4] ;  /* 0x00000028040073b5 */ /* 0x0003e20008018000 */
[----:B------:R-:W-:Y:S01]  /*b650*/  UMOV UR18, UR42 ;  /* 0x0000002a00127c82 */ /* 0x000fe20008000000 */
[----:B------:R-:W-:Y:S01]  /*b660*/  UMOV UR9, 0xc0 ;  /* 0x000000c000097882 */ /* 0x000fe20000000000 */
[----:B------:R-:W-:Y:S01]  /*b670*/  UMOV UR11, UR43 ;  /* 0x0000002b000b7c82 */ /* 0x000fe20008000000 */
[----:B------:R-:W-:Y:S01]  /*b680*/  UMOV UR12, UR44 ;  /* 0x0000002c000c7c82 */ /* 0x000fe20008000000 */
[----:B------:R-:W-:Y:S01]  /*b690*/  UMOV UR10, UR42 ;  /* 0x0000002a000a7c82 */ /* 0x000fe20008000000 */
[----:B------:R-:W-:Y:S01]  /*b6a0*/  UIADD3.X UR7, URZ, UR7, URZ, UP0, !UPT ;  /* 0x000000073f077290 */ /* 0x000fe200087fe43f */
[----:B------:R-:W-:Y:S01]  /*b6b0*/  UTMASTG.4D [UR32], [UR4] ;  /* 0x00000020040073b5 */ /* 0x000fe20008018000 */
[----:B------:R-:W-:Y:S01]  /*b6c0*/  UIADD3 UR24, UR37, 0x2800, URZ ;  /* 0x0000280025187890 */ /* 0x000fe2000fffe03f */
[----:B------:R-:W-:Y:S01]  /*b6d0*/  UMOV UR25, 0x40 ;  /* 0x0000004000197882 */ /* 0x000fe20000000000 */
[----:B------:R-:W-:Y:S01]  /*b6e0*/  UMOV UR27, UR43 ;  /* 0x0000002b001b7c82 */ /* 0x000fe20008000000 */
[----:B------:R-:W-:Y:S01]  /*b6f0*/  UMOV UR28, UR44 ;  /* 0x0000002c001c7c82 */ /* 0x000fe20008000000 */
[----:B------:R-:W-:Y:S01]  /*b700*/  UMOV UR26, UR42 ;  /* 0x0000002a001a7c82 */ /* 0x000fe20008000000 */
[----:B------:R3:W-:Y:S01]  /*b710*/  UTMASTG.4D [UR16], [UR4] ;  /* 0x00000010040073b5 */ /* 0x0007e20008018000 */
[----:B-1----:R-:W-:Y:S01]  /*b720*/  UMOV UR40, UR37 ;  /* 0x0000002500287c82 */ /* 0x002fe20008000000 */
[----:B------:R1:W-:Y:S01]  /*b730*/  UTMASTG.4D [UR8], [UR4] ;  /* 0x00000008040073b5 */ /* 0x0003e20008018000 */
[----:B------:R4:W-:Y:S01]  /*b740*/  UTMASTG.4D [UR40], [UR6] ;  /* 0x00000028060073b5 */ /* 0x0009e20008018000 */
[----:B---3--:R-:W-:Y:S01]  /*b750*/  UIADD3 UR16, UR37, 0x5000, URZ ;  /* 0x0000500025107890 */ /* 0x008fe2000fffe03f */
[----:B------:R4:W-:Y:S01]  /*b760*/  UTMASTG.4D [UR24], [UR6] ;  /* 0x00000018060073b5 */ /* 0x0009e20008018000 */
[----:B-1----:R-:W-:-:S07]  /*b770*/  UIADD3 UR8, UR37, 0x7800, URZ ;  /* 0x0000780025087890 */ /* 0x002fce000fffe03f */
[----:B------:R4:W-:Y:S02]  /*b780*/  UTMASTG.4D [UR16], [UR6] ;  /* 0x00000010060073b5 */ /* 0x0009e40008018000 */
[----:B------:R4:W-:Y:S02]  /*b790*/  UTMASTG.4D [UR8], [UR6] ;  /* 0x00000008060073b5 */ /* 0x0009e40008018000 */
[----:B----4-:R0:W-:Y:S02]  /*b7a0*/  UTMACMDFLUSH ;  /* 0x00000000000079b7 */ /* 0x0101e40000000000 */
.L_x_717:
[----:B------:R-:W-:Y:S05]  /*b7b0*/  BSYNC B0 ;  /* 0x0000000000007941 */ /* 0x000fea0003800000 */
.L_x_716:
[----:B------:R-:W-:-:S04]  /*b7c0*/  DEPBAR.LE SB0, 0x0 ;  /* 0x000080000000791a */ /* 0x000fc80000000000 */
[----:B------:R-:W-:Y:S05]  /*b7d0*/  EXIT ;  /* 0x000000000000794d */ /* 0x000fea0003800000 */
.L_x_711:
[----:B------:R-:W2:Y:S01]  /*b7e0*/  S2R R0, SR_TID.X ;  /* 0x0000000000007919 */ /* 0x000ea20000002100 */
[----:B------:R-:W3:Y:S01]  /*b7f0*/  LDC.64 R2, c[0x0][0x820] ;  /* 0x00020800ff027b82 */ /* 0x000ee20000000a00 */
[----:B------:R-:W-:Y:S01]  /*b800*/  ULDC.64 UR4, c[0x0][0x808] ;  /* 0x0002020000047ab9 */ /* 0x000fe20000000a00 */
[----:B------:R-:W-:Y:S01]  /*b810*/  USHF.R.S32.HI UR8, URZ, 0x1f, UR43 ;  /* 0x0000001f3f087899 */ /* 0x000fe2000801142b */
[----:B------:R-:W-:Y:S01]  /*b820*/  IMAD.U32 R9, RZ, RZ, UR45 ;  /* 0x0000002dff097e24 */ /* 0x000fe2000f8e00ff */
[----:B------:R-:W-:Y:S01]  /*b830*/  UIMAD UR4, UR45, -0x50, UR4 ;  /* 0xffffffb02d0478a4 */ /* 0x000fe2000f8e0204 */
[----:B------:R-:W-:Y:S01]  /*b840*/  BSSY B0, `(.L_x_718) ;  /* 0x000002d000007945 */ /* 0x000fe20003800000 */
[----:B------:R-:W-:Y:S02]  /*b850*/  USHF.R.S32.HI UR9, URZ, 0x1f, UR44 ;  /* 0x0000001f3f097899 */ /* 0x000fe4000801142c */
[----:B------:R-:W4:Y:S08]  /*b860*/  LDC.64 R10, c[0x0][0x828] ;  /* 0x00020a00ff0a7b82 */ /* 0x000f300000000a00 */
[----:B-1----:R-:W1:Y:S08]  /*b870*/  LDC.64 R16, c[0x0][0x850] ;  /* 0x00021400ff107b82 */ /* 0x002e700000000a00 */
[----:B------:R-:W1:Y:S01]  /*b880*/  LDC.64 R18, c[0x0][0x858] ;  /* 0x00021600ff127b82 */ /* 0x000e620000000a00 */
[----:B--2---:R-:W-:-:S05]  /*b890*/  VIADD R5, R0, 0xffffff80 ;  /* 0xffffff8000057836 */ /* 0x004fca0000000000 */
[----:B------:R-:W-:-:S04]  /*b8a0*/  SHF.R.S32.HI R0, RZ, 0x1f, R5 ;  /* 0x0000001fff007819 */ /* 0x000fc80000011405 */
[----:B------:R-:W-:-:S04]  /*b8b0*/  LEA.HI R4, R0, R5, RZ, 0x5 ;  /* 0x0000000500047211 */ /* 0x000fc800078f28ff */
[----:B------:R-:W-:Y:S02]  /*b8c0*/  LOP3.LUT R0, R4, 0x1fffffe0, RZ, 0xc0, !PT ;  /* 0x1fffffe004007812 */ /* 0x000fe400078ec0ff */
[----:B------:R-:W-:-:S03]  /*b8d0*/  SHF.R.S32.HI R4, RZ, 0x5, R4 ;  /* 0x00000005ff047819 */ /* 0x000fc60000011404 */
[----:B------:R-:W-:Y:S01]  /*b8e0*/  IMAD.IADD R0, R5, 0x1, -R0 ;  /* 0x0000000105007824 */ /* 0x000fe200078e0a00 */
[C---:B------:R-:W-:Y:S01]  /*b8f0*/  ISETP.GE.AND P6, PT, R4.reuse, UR4, PT ;  /* 0x0000000404007c0c */ /* 0x040fe2000bfc6270 */
[----:B------:R-:W-:Y:S02]  /*b900*/  VIADD R5, R4, 0x8 ;  /* 0x0000000804057836 */ /* 0x000fe40000000000 */
[----:B------:R-:W-:Y:S02]  /*b910*/  IMAD.SHL.U32 R6, R0, 0x8, RZ ;  /* 0x0000000800067824 */ /* 0x000fe400078e00ff */
[----:B---3--:R-:W-:Y:S01]  /*b920*/  IMAD R0, R2, UR8, RZ ;  /* 0x0000000802007c24 */ /* 0x008fe2000f8e02ff */
[----:B------:R-:W-:Y:S01]  /*b930*/  ISETP.GE.AND P5, PT, R5, UR4, PT ;  /* 0x0000000405007c0c */ /* 0x000fe2000bfa6270 */
[----:B------:R-:W-:Y:S01]  /*b940*/  VIADD R8, R4, 0x10 ;  /* 0x0000001004087836 */ /* 0x000fe20000000000 */
[----:B------:R-:W-:Y:S01]  /*b950*/  SHF.R.S32.HI R7, RZ, 0x1f, R6 ;  /* 0x0000001fff077819 */ /* 0x000fe20000011406 */
[----:B------:R-:W-:Y:S01]  /*b960*/  IMAD R5, R3, UR43, R0 ;  /* 0x0000002b03057c24 */ /* 0x000fe2000f8e0200 */
[----:B------:R-:W-:Y:S01]  /*b970*/  ISETP.GE.OR P2, PT, R6, UR5, P6 ;  /* 0x0000000506007c0c */ /* 0x000fe2000b746670 */
[----:B------:R-:W-:Y:S01]  /*b980*/  VIADD R0, R4, 0x18 ;  /* 0x0000001804007836 */ /* 0x000fe20000000000 */
[----:B------:R-:W-:Y:S01]  /*b990*/  ISETP.GE.AND P4, PT, R8, UR4, PT ;  /* 0x0000000408007c0c */ /* 0x000fe2000bf86270 */
[----:B------:R-:W-:Y:S01]  /*b9a0*/  IMAD.WIDE.U32 R2, R2, UR43, R6 ;  /* 0x0000002b02027c25 */ /* 0x000fe2000f8e0006 */
[----:B------:R-:W-:-:S02]  /*b9b0*/  ISETP.GE.OR P1, PT, R6, UR5, P5 ;  /* 0x0000000506007c0c */ /* 0x000fc4000af26670 */
[----:B------:R-:W-:Y:S01]  /*b9c0*/  ISETP.GE.AND P3, PT, R0, UR4, PT ;  /* 0x0000000400007c0c */ /* 0x000fe2000bf66270 */
[----:B------:R-:W-:Y:S01]  /*b9d0*/  IMAD.IADD R3, R3, 0x1, R5 ;  /* 0x0000000103037824 */ /* 0x000fe200078e0205 */
[----:B------:R-:W-:Y:S01]  /*b9e0*/  SHF.R.S32.HI R5, RZ, 0x1f, R4 ;  /* 0x0000001fff057819 */ /* 0x000fe20000011404 */
[----:B----4-:R-:W-:Y:S02]  /*b9f0*/  IMAD R0, R10, UR9, RZ ;  /* 0x000000090a007c24 */ /* 0x010fe4000f8e02ff */
[----:B------:R-:W-:Y:S02]  /*ba00*/  VIADD R8, R4, 0x20 ;  /* 0x0000002004087836 */ /* 0x000fe40000000000 */
[----:B------:R-:W-:Y:S02]  /*ba10*/  IMAD R11, R11, UR44, R0 ;  /* 0x0000002c0b0b7c24 */ /* 0x000fe4000f8e0200 */
[----:B------:R-:W-:Y:S01]  /*ba20*/  IMAD.WIDE.U32 R14, R10, UR44, R2 ;  /* 0x0000002c0a0e7c25 */ /* 0x000fe2000f8e0002 */
[----:B------:R-:W-:-:S03]  /*ba30*/  ISETP.GE.AND P0, PT, R8, UR4, PT ;  /* 0x0000000408007c0c */ /* 0x000fc6000bf06270 */
[----:B------:R-:W-:-:S04]  /*ba40*/  IMAD.WIDE R2, R9, 0x50, R4 ;  /* 0x0000005009027825 */ /* 0x000fc800078e0204 */
[----:B------:R-:W-:Y:S01]  /*ba50*/  IMAD.IADD R11, R15, 0x1, R11 ;  /* 0x000000010f0b7824 */ /* 0x000fe200078e020b */
[----:B-1----:R-:W-:Y:S06]  /*ba60*/  @P2 BRA `(.L_x_719) ;  /* 0x0000000000282947 */ /* 0x002fec0003800000 */
        /* <DEDUP_REMOVED lines=10> */
.L_x_719:
[----:B------:R-:W-:Y:S05]  /*bb10*/  BSYNC B0 ;  /* 0x0000000000007941 */ /* 0x000fea0003800000 */
.L_x_718:
[----:B------:R-:W-:Y:S01]  /*bb20*/  BSSY B0, `(.L_x_720) ;  /* 0x0000010000007945 */ /* 0x000fe20003800000 */
[----:B------:R-:W-:-:S03]  /*bb30*/  ISETP.GE.OR P2, PT, R6, UR5, P4 ;  /* 0x0000000506007c0c */ /* 0x000fc6000a746670 */
[----:B------:R-:W-:Y:S10]  /*bb40*/  @P1 BRA `(.L_x_721) ;  /* 0x0000000000341947 */ /* 0x000ff40003800000 */
        /* <DEDUP_REMOVED lines=13> */
.L_x_721:
[----:B------:R-:W-:Y:S05]  /*bc20*/  BSYNC B0 ;  /* 0x0000000000007941 */ /* 0x000fea0003800000 */
.L_x_720:
[----:B------:R-:W-:Y:S01]  /*bc30*/  BSSY B0, `(.L_x_722) ;  /* 0x0000010000007945 */ /* 0x000fe20003800000 */
[----:B------:R-:W-:-:S03]  /*bc40*/  ISETP.GE.OR P1, PT, R6, UR5, P3 ;  /* 0x0000000506007c0c */ /* 0x000fc60009f26670 */
[----:B------:R-:W-:Y:S10]  /*bc50*/  @P2 BRA `(.L_x_723) ;  /* 0x0000000000342947 */ /* 0x000ff40003800000 */
[----:B-12---:R-:W-:Y:S01]  /*bc60*/  IADD3 R13, P2, R2, 0x10, RZ ;  /* 0x00000010020d7810 */ /* 0x006fe20007f5e0ff */
        /* <DEDUP_REMOVED lines=12> */
.L_x_723:
[----:B------:R-:W-:Y:S05]  /*bd30*/  BSYNC B0 ;  /* 0x0000000000007941 */ /* 0x000fea0003800000 */
.L_x_722:
[----:B------:R-:W-:Y:S01]  /*bd40*/  BSSY B0, `(.L_x_724) ;  /* 0x0000011000007945 */ /* 0x000fe20003800000 */
[----:B------:R-:W-:Y:S01]  /*bd50*/  ISETP.GE.OR P2, PT, R6, UR5, P0 ;  /* 0x0000000506007c0c */ /* 0x000fe20008746670 */
[----:B-123--:R-:W-:Y:S02]  /*bd60*/  VIADD R12, R4, 0x28 ;  /* 0x00000028040c7836 */ /* 0x00efe40000000000 */
[----:B------:R-:W-:Y:S10]  /*bd70*/  @P1 BRA `(.L_x_725) ;  /* 0x0000000000341947 */ /* 0x000ff40003800000 */
        /* <DEDUP_REMOVED lines=13> */
.L_x_725:
[----:B------:R-:W-:Y:S05]  /*be50*/  BSYNC B0 ;  /* 0x0000000000007941 */ /* 0x000fea0003800000 */
.L_x_724:
[----:B------:R-:W-:Y:S01]  /*be60*/  BSSY B0, `(.L_x_726) ;  /* 0x0000010000007945 */ /* 0x000fe20003800000 */
[----:B------:R-:W-:-:S03]  /*be70*/  ISETP.GE.AND P1, PT, R12, UR4, PT ;  /* 0x000000040c007c0c */ /* 0x000fc6000bf26270 */
        /* <DEDUP_REMOVED lines=14> */
.L_x_727:
[----:B------:R-:W-:Y:S05]  /*bf60*/  BSYNC B0 ;  /* 0x0000000000007941 */ /* 0x000fea0003800000 */
.L_x_726:
[----:B------:R-:W-:Y:S01]  /*bf70*/  ISETP.GE.OR P2, PT, R6, UR5, P1 ;  /* 0x0000000506007c0c */ /* 0x000fe20008f46670 */
[----:B------:R-:W-:Y:S01]  /*bf80*/  ULDC UR6, c[0x0][0x83c] ;  /* 0x00020f0000067ab9 */ /* 0x000fe20000000800 */
[----:B------:R-:W-:Y:S01]  /*bf90*/  BSSY B0, `(.L_x_728) ;  /* 0x0000010000007945 */ /* 0x000fe20003800000 */
[----:B--2---:R-:W-:-:S10]  /*bfa0*/  VIADD R12, R4, 0x30 ;  /* 0x00000030040c7836 */ /* 0x004fd40000000000 */
        /* <DEDUP_REMOVED lines=14> */
.L_x_729:
[----:B------:R-:W-:Y:S05]  /*c090*/  BSYNC B0 ;  /* 0x0000000000007941 */ /* 0x000fea0003800000 */
.L_x_728:
[----:B------:R-:W-:Y:S01]  /*c0a0*/  ISETP.GE.OR P3, PT, R6, UR6, P3 ;  /* 0x0000000606007c0c */ /* 0x000fe20009f66670 */
[----:B------:R-:W-:Y:S01]  /*c0b0*/  BSSY B0, `(.L_x_730) ;  /* 0x000001c000007945 */ /* 0x000fe20003800000 */
[----:B------:R-:W-:Y:S01]  /*c0c0*/  ISETP.GE.AND P2, PT, R12, UR4, PT ;  /* 0x000000040c007c0c */ /* 0x000fe2000bf46270 */
[----:B------:R-:W-:Y:S01]  /*c0d0*/  VIADD R12, R4, 0x38 ;  /* 0x00000038040c7836 */ /* 0x000fe20000000000 */
[----:B------:R-:W-:Y:S02]  /*c0e0*/  P2R R23, PR, RZ, 0x8 ;  /* 0x00000008ff177803 */ /* 0x000fe40000000000 */
[C---:B------:R-:W-:Y:S02]  /*c0f0*/  ISETP.GE.OR P3, PT, R6.reuse, UR5, P2 ;  /* 0x0000000506007c0c */ /* 0x040fe40009766670 */
[C---:B------:R-:W-:Y:S02]  /*c100*/  ISETP.GE.OR P6, PT, R6.reuse, UR6, P6 ;  /* 0x0000000606007c0c */ /* 0x040fe4000b7c6670 */
[----:B------:R-:W-:-:S02]  /*c110*/  ISETP.GE.OR P5, PT, R6, UR6, P5 ;  /* 0x0000000606007c0c */ /* 0x000fc4000afa6670 */
[C---:B------:R-:W-:Y:S02]  /*c120*/  ISETP.GE.OR P4, PT, R6.reuse, UR6, P4 ;  /* 0x0000000606007c0c */ /* 0x040fe4000a786670 */
[----:B-12---:R-:W-:Y:S02]  /*c130*/  P2R R20, PR, RZ, 0x40 ;  /* 0x00000040ff147803 */ /* 0x006fe40000000000 */
[----:B------:R-:W-:Y:S02]  /*c140*/  P2R R21, PR, RZ, 0x20 ;  /* 0x00000020ff157803 */ /* 0x000fe40000000000 */
[C---:B------:R-:W-:Y:S02]  /*c150*/  ISETP.GE.OR P0, PT, R6.reuse, UR6, P0 ;  /* 0x0000000606007c0c */ /* 0x040fe40008706670 */
[----:B------:R-:W-:Y:S02]  /*c160*/  P2R R22, PR, RZ, 0x10 ;  /* 0x00000010ff167803 */ /* 0x000fe40000000000 */
[----:B------:R-:W-:-:S02]  /*c170*/  ISETP.GE.OR P1, PT, R6, UR6, P1 ;  /* 0x0000000606007c0c */ /* 0x000fc40008f26670 */
[----:B------:R-:W-:Y:S01]  /*c180*/  ISETP.GE.OR P2, PT, R6, UR6, P2 ;  /* 0x0000000606007c0c */ /* 0x000fe20009746670 */
[----:B------:R-:W-:-:S12]  /*c190*/  @P3 BRA `(.L_x_731) ;  /* 0x0000000000343947 */ /* 0x000fd80003800000 */
        /* <DEDUP_REMOVED lines=13> */
.L_x_731:
[----:B------:R-:W-:Y:S05]  /*c270*/  BSYNC B0 ;  /* 0x0000000000007941 */ /* 0x000fea0003800000 */
.L_x_730:
[----:B------:R-:W-:Y:S01]  /*c280*/  ISETP.GE.AND P3, PT, R12, UR4, PT ;  /* 0x000000040c007c0c */ /* 0x000fe2000bf66270 */
[----:B------:R-:W-:Y:S01]  /*c290*/  IMAD R0, R16, UR8, RZ ;  /* 0x0000000810007c24 */ /* 0x000fe2000f8e02ff */
[----:B------:R-:W-:Y:S01]  /*c2a0*/  BSSY B0, `(.L_x_732) ;  /* 0x0000013000007945 */ /* 0x000fe20003800000 */
[----:B------:R-:W-:Y:S01]  /*c2b0*/  VIADD R12, R4, 0x40 ;  /* 0x00000040040c7836 */ /* 0x000fe20000000000 */
[C---:B------:R-:W-:Y:S01]  /*c2c0*/  ISETP.GE.OR P4, PT, R6.reuse, UR5, P3 ;  /* 0x0000000506007c0c */ /* 0x040fe20009f86670 */
[----:B------:R-:W-:Y:S01]  /*c2d0*/  IMAD R17, R17, UR43, R0 ;  /* 0x0000002b11117c24 */ /* 0x000fe2000f8e0200 */
[----:B------:R-:W-:-:S11]  /*c2e0*/  ISETP.GE.OR P3, PT, R6, UR6, P3 ;  /* 0x0000000606007c0c */ /* 0x000fd60009f66670 */
        /* <DEDUP_REMOVED lines=14> */
.L_x_733:
[----:B------:R-:W-:Y:S05]  /*c3d0*/  BSYNC B0 ;  /* 0x0000000000007941 */ /* 0x000fea0003800000 */
.L_x_732:
[----:B------:R-:W-:Y:S01]  /*c3e0*/  ISETP.GE.AND P4, PT, R12, UR4, PT ;  /* 0x000000040c007c0c */ /* 0x000fe2000bf86270 */
[----:B------:R-:W-:Y:S01]  /*c3f0*/  IMAD.WIDE.U32 R8, R16, UR43, R6 ;  /* 0x0000002b10087c25 */ /* 0x000fe2000f8e0006 */
[----:B------:R-:W-:Y:S02]  /*c400*/  BSSY B0, `(.L_x_734) ;  /* 0x0000013000007945 */ /* 0x000fe40003800000 */
[----:B------:R-:W-:Y:S01]  /*c410*/  ISETP.GE.OR P5, PT, R6, UR5, P4 ;  /* 0x0000000506007c0c */ /* 0x000fe2000a7a6670 */
[----:B------:R-:W-:Y:S01]  /*c420*/  VIADD R0, R4, 0x48 ;  /* 0x0000004804007836 */ /* 0x000fe20000000000 */
[----:B------:R-:W-:Y:S01]  /*c430*/  ISETP.GE.OR P4, PT, R6, UR6, P4 ;  /* 0x0000000606007c0c */ /* 0x000fe2000a786670 */
[----:B------:R-:W-:-:S10]  /*c440*/  IMAD.IADD R13, R9, 0x1, R17 ;  /* 0x00000001090d7824 */ /* 0x000fd400078e0211 */
        /* <DEDUP_REMOVED lines=14> */
.L_x_735:
[----:B------:R-:W-:Y:S05]  /*c530*/  BSYNC B0 ;  /* 0x0000000000007941 */ /* 0x000fea0003800000 */
.L_x_734:
[----:B------:R-:W-:Y:S01]  /*c540*/  ISETP.GE.AND P6, PT, R0, UR4, PT ;  /* 0x0000000400007c0c */ /* 0x000fe2000bfc6270 */
[----:B------:R-:W-:Y:S01]  /*c550*/  IMAD R0, R18, UR9, RZ ;  /* 0x0000000912007c24 */ /* 0x000fe2000f8e02ff */
[----:B------:R-:W-:Y:S01]  /*c560*/  BSSY B0, `(.L_x_736) ;  /* 0x0000014000007945 */ /* 0x000fe20003800000 */
[----:B------:R-:W-:Y:S01]  /*c570*/  IMAD.MOV.U32 R12, RZ, RZ, R8 ;  /* 0x000000ffff0c7224 */ /* 0x000fe200078e0008 */
[C---:B------:R-:W-:Y:S01]  /*c580*/  ISETP.GE.OR P5, PT, R6.reuse, UR5, P6 ;  /* 0x0000000506007c0c */ /* 0x040fe2000b7a6670 */
        /* <DEDUP_REMOVED lines=17> */
.L_x_737:
[----:B------:R-:W-:Y:S05]  /*c6a0*/  BSYNC B0 ;  /* 0x0000000000007941 */ /* 0x000fea0003800000 */
.L_x_736:
[----:B------:R-:W-:Y:S01]  /*c6b0*/  ISETP.NE.AND P5, PT, R20, RZ, PT ;  /* 0x000000ff1400720c */ /* 0x000fe20003fa5270 */
[----:B------:R-:W-:Y:S01]  /*c6c0*/  BSSY B0, `(.L_x_738) ;  /* 0x000000d000007945 */ /* 0x000fe20003800000 */
[----:B----4-:R-:W-:-:S11]  /*c6d0*/  IMAD.IADD R7, R13, 0x1, R9 ;  /* 0x000000010d077824 */ /* 0x010fd600078e0209 */
        /* <DEDUP_REMOVED lines=11> */
.L_x_739:
[----:B------:R-:W-:Y:S05]  /*c790*/  BSYNC B0 ;  /* 0x0000000000007941 */ /* 0x000fea0003800000 */
.L_x_738:
[----:B------:R-:W-:Y:S01]  /*c7a0*/  ISETP.NE.AND P5, PT, R21, RZ, PT ;  /* 0x000000ff1500720c */ /* 0x000fe20003fa5270 */
[----:B------:R-:W-:-:S12]  /*c7b0*/  BSSY B0, `(.L_x_740) ;  /* 0x000000f000007945 */ /* 0x000fd80003800000 */
[----:B------:R-:W-:Y:S05]  /*c7c0*/  @P5 BRA `(.L_x_741) ;  /* 0x0000000000345947 */ /* 0x000fea0003800000 */
[----:B----4-:R-:W-:Y:S01]  /*c7d0*/  IADD3 R9, P5, R2, 0x8, RZ ;  /* 0x0000000802097810 */ /* 0x010fe20007fbe0ff */
        /* <DEDUP_REMOVED lines=12> */
.L_x_741:
[----:B------:R-:W-:Y:S05]  /*c8a0*/  BSYNC B0 ;  /* 0x0000000000007941 */ /* 0x000fea0003800000 */
.L_x_740:
        /* <DEDUP_REMOVED lines=16> */
.L_x_743:
[----:B------:R-:W-:Y:S05]  /*c9b0*/  BSYNC B0 ;  /* 0x0000000000007941 */ /* 0x000fea0003800000 */
.L_x_742:
        /* <DEDUP_REMOVED lines=16> */
.L_x_745:
[----:B------:R-:W-:Y:S05]  /*cac0*/  BSYNC B0 ;  /* 0x0000000000007941 */ /* 0x000fea0003800000 */
.L_x_744:
[----:B------:R-:W-:Y:S04]  /*cad0*/  BSSY B0, `(.L_x_746) ;  /* 0x000000f000007945 */ /* 0x000fe80003800000 */
        /* <DEDUP_REMOVED lines=14> */
.L_x_747:
[----:B------:R-:W-:Y:S05]  /*cbc0*/  BSYNC B0 ;  /* 0x0000000000007941 */ /* 0x000fea0003800000 */
.L_x_746:
        /* <DEDUP_REMOVED lines=15> */
.L_x_749:
[----:B------:R-:W-:Y:S05]  /*ccc0*/  BSYNC B0 ;  /* 0x0000000000007941 */ /* 0x000fea0003800000 */
.L_x_748:
        /* <DEDUP_REMOVED lines=15> */
.L_x_751:
[----:B------:R-:W-:Y:S05]  /*cdc0*/  BSYNC B0 ;  /* 0x0000000000007941 */ /* 0x000fea0003800000 */
.L_x_750:
        /* <DEDUP_REMOVED lines=15> */
.L_x_753:
[----:B------:R-:W-:Y:S05]  /*cec0*/  BSYNC B0 ;  /* 0x0000000000007941 */ /* 0x000fea0003800000 */
.L_x_752:
        /* <DEDUP_REMOVED lines=15> */
.L_x_755:
[----:B------:R-:W-:Y:S05]  /*cfc0*/  BSYNC B0 ;  /* 0x0000000000007941 */ /* 0x000fea0003800000 */
.L_x_754:
        /* <DEDUP_REMOVED lines=15> */
.L_x_757:
[----:B------:R-:W-:Y:S05]  /*d0c0*/  BSYNC B0 ;  /* 0x0000000000007941 */ /* 0x000fea0003800000 */
.L_x_756:
[----:B------:R-:W-:Y:S05]  /*d0d0*/  EXIT ;  /* 0x000000000000794d */ /* 0x000fea0003800000 */
.L_x_693:
[----:B------:R-:W-:-:S08]  /*d0e0*/  NOP ;  /* 0x0000000000007918 */ /* 0x000fd00000000000 */
[----:B------:R-:W1:-:S00]  /*d0f0*/  USETMAXREG.DEALLOC.CTAPOOL 0x18 ;  /* 0x00000018000079c8 */ /* 0x000e4000080e0500 */
[----:B-1----:R-:W-:Y:S01]  /*d100*/  LOP3.LUT R2, R2, 0x3, RZ, 0xc0, !PT ;  /* 0x0000000302027812 */ /* 0x002fe200078ec0ff */
[----:B------:R-:W-:Y:S05]  /*d110*/  BSSY B0, `(.L_x_758) ;  /* 0x00001c8000007945 */ /* 0x000fea0003800000 */
[----:B------:R-:W1:Y:S02]  /*d120*/  SHFL.IDX PT, R2, R2, RZ, 0x1f ;  /* 0x00001fff02027589 */ /* 0x000e6400000e0000 */
[----:B-1----:R-:W-:-:S13]  /*d130*/  ISETP.NE.AND P0, PT, R2, RZ, PT ;  /* 0x000000ff0200720c */ /* 0x002fda0003f05270 */
[----:B------:R-:W-:Y:S05]  /*d140*/  @P0 BRA `(.L_x_759) ;  /* 0x0000001c00100947 */ /* 0x000fea0003800000 */
        /* <DEDUP_REMOVED lines=21> */
.L_x_760:
[----:B------:R-:W-:Y:S01]  /*d2a0*/  ULDC UR8, c[0x0][0xb44] ;  /* 0x0002d10000087ab9 */ /* 0x000fe20000000800 */
[----:B------:R-:W-:Y:S01]  /*d2b0*/  UMOV UR11, UR7 ;  /* 0x00000007000b7c82 */ /* 0x000fe20008000000 */
[----:B------:R-:W-:-:S11]  /*d2c0*/  UISETP.NE.AND UP0, UPT, UR8, 0x1, UPT ;  /* 0x000000010800788c */ /* 0x000fd6000bf05270 */
[----:B------:R-:W-:Y:S02]  /*d2d0*/  @UP0 ULDC.64 UR12, c[0x0][0xb48] ;  /* 0x0002d200000c0ab9 */ /* 0x000fe40000000a00 */
[----:B------:R-:W-:-:S04]  /*d2e0*/  UIMAD.WIDE.U32 UR4, UR7, UR12, URZ ;  /* 0x0000000c070472a5 */ /* 0x000fc8000f8e003f */
[----:B------:R-:W-:-:S04]  /*d2f0*/  @UP0 USHF.R.U32.HI UR11, URZ, UR13, UR5 ;  /* 0x0000000d3f0b0299 */ /* 0x000fc80008011605 */
[----:B------:R-:W-:-:S12]  /*d300*/  UIMAD UR4, UR11, UR8, URZ ;  /* 0x000000080b0472a4 */ /* 0x000fd8000f8e023f */
.L_x_761:
[----:B------:R-:W-:Y:S01]  /*d310*/  ULDC UR8, c[0x0][0xb38] ;  /* 0x0002ce0000087ab9 */ /* 0x000fe20000000800 */
[----:B------:R-:W-:Y:S01]  /*d320*/  UIADD3 UR4, UR7, -UR4, URZ ;  /* 0x8000000407047290 */ /* 0x000fe2000fffe03f */
[----:B------:R-:W-:Y:S01]  /*d330*/  IMAD.MOV.U32 R10, RZ, RZ, 0x1 ;  /* 0x00000001ff0a7424 */ /* 0x000fe200078e00ff */
[----:B------:R-:W-:Y:S01]  /*d340*/  UISETP.NE.AND UP0, UPT, UR8, 0x1, UPT ;  /* 0x000000010800788c */ /* 0x000fe2000bf05270 */
[----:B------:R-:W-:Y:S01]  /*d350*/  IMAD.MOV.U32 R17, RZ, RZ, RZ ;  /* 0x000000ffff117224 */ /* 0x000fe200078e00ff */
[----:B------:R-:W-:Y:S01]  /*d360*/  ULDC UR5, c[0x0][0xb44] ;  /* 0x0002d10000057ab9 */ /* 0x000fe20000000800 */
[----:B------:R-:W-:Y:S01]  /*d370*/  IMAD.MOV.U32 R6, RZ, RZ, 0x1 ;  /* 0x00000001ff067424 */ /* 0x000fe200078e00ff */
[----:B------:R-:W-:-:S07]  /*d380*/  UIMAD UR6, UR6, UR5, UR4 ;  /* 0x00000005060672a4 */ /* 0x000fce000f8e0204 */
        /* <DEDUP_REMOVED lines=8> */
[----:B------:R-:W-:Y:S05]  /*d410*/  @!P0 BRA `(.L_x_762) ;  /* 0x0000001400dc8947 */ /* 0x000fea0003800000 */
[----:B------:R-:W1:Y:S01]  /*d420*/  LDC R3, c[0x0][0x280] ;  /* 0x0000a000ff037b82 */ /* 0x000e620000000800 */
[----:B------:R-:W-:Y:S01]  /*d430*/  UIMAD UR11, UR11, 0x50, URZ ;  /* 0x000000500b0b78a4 */ /* 0x000fe2000f8e023f */
[----:B------:R-:W-:-:S06]  /*d440*/  ULDC UR4, c[0x0][0x74c] ;  /* 0x0001d30000047ab9 */ /* 0x000fcc0000000800 */
[----:B------:R-:W2:Y:S01]  /*d450*/  LDC R2, c[0x0][0x290] ;  /* 0x0000a400ff027b82 */ /* 0x000ea20000000800 */
[----:B-1----:R-:W-:-:S05]  /*d460*/  VIADD R4, R3, 0x3f ;  /* 0x0000003f03047836 */ /* 0x002fca0000000000 */
[----:B------:R-:W-:Y:S02]  /*d470*/  SHF.R.S32.HI R5, RZ, 0x1f, R4 ;  /* 0x0000001fff057819 */ /* 0x000fe40000011404 */
[----:B--2---:R-:W-:Y:S02]  /*d480*/  IADD3 R2, -R2, UR11, R3 ;  /* 0x0000000b02027c10 */ /* 0x004fe4000fffe103 */
[----:B------:R-:W-:-:S03]  /*d490*/  LEA.HI R5, R5, R4, RZ, 0x6 ;  /* 0x0000000405057211 */ /* 0x000fc600078f30ff */
[----:B------:R-:W-:Y:S01]  /*d4a0*/  VIADD R2, R2, -UR4 ;  /* 0x8000000402027c36 */ /* 0x000fe20008000000 */
[----:B------:R-:W-:-:S04]  /*d4b0*/  SHF.R.S32.HI R8, RZ, 0x6, R5 ;  /* 0x00000006ff087819 */ /* 0x000fc80000011405 */
[----:B------:R-:W-:-:S04]  /*d4c0*/  SHF.R.S32.HI R3, RZ, 0x1f, R2 ;  /* 0x0000001fff037819 */ /* 0x000fc80000011402 */
[----:B------:R-:W-:-:S04]  /*d4d0*/  LEA.HI R3, R3, R2, RZ, 0x6 ;  /* 0x0000000203037211 */ /* 0x000fc800078f30ff */
[----:B------:R-:W-:-:S04]  /*d4e0*/  SHF.R.S32.HI R3, RZ, 0x6, R3 ;  /* 0x00000006ff037819 */ /* 0x000fc80000011403 */
[----:B------:R-:W-:-:S04]  /*d4f0*/  VIMNMX R9, RZ, R3, !PT ;  /* 0x00000003ff097248 */ /* 0x000fc80007fe0100 */
[----:B------:R-:W-:-:S13]  /*d500*/  ISETP.GT.AND P0, PT, R8, R9, PT ;  /* 0x000000090800720c */ /* 0x000fda0003f04270 */
[----:B------:R-:W-:Y:S05]  /*d510*/  @!P0 BRA `(.L_x_762) ;  /* 0x00000014009c8947 */ /* 0x000fea0003800000 */
[----:B------:R-:W1:Y:S01]  /*d520*/  LDC.64 R2, c[0x0][0x718] ;  /* 0x0001c600ff027b82 */ /* 0x000e620000000a00 */
[----:B------:R-:W-:Y:S01]  /*d530*/  IMAD.U32 R5, RZ, RZ, UR20 ;  /* 0x00000014ff057e24 */ /* 0x000fe2000f8e00ff */
[----:B------:R-:W-:Y:S01]  /*d540*/  ULDC UR4, c[0x0][0x2e8] ;  /* 0x0000ba0000047ab9 */ /* 0x000fe20000000800 */
[----:B------:R-:W-:Y:S01]  /*d550*/  IMAD.U32 R15, RZ, RZ, UR21 ;  /* 0x00000015ff0f7e24 */ /* 0x000fe2000f8e00ff */
[----:B------:R-:W-:Y:S01]  /*d560*/  UISETP.NE.AND UP0, UPT, UR4, 0x1, UPT ;  /* 0x000000010400788c */ /* 0x000fe2000bf05270 */
[----:B------:R-:W-:Y:S01]  /*d570*/  BSSY B1, `(.L_x_762) ;  /* 0x0000161000017945 */ /* 0x000fe20003800000 */
[----:B------:R-:W-:Y:S02]  /*d580*/  SHF.R.S32.HI R5, RZ, 0x1f, R5 ;  /* 0x0000001fff057819 */ /* 0x000fe40000011405 */
[----:B------:R-:W-:Y:S01]  /*d590*/  ELECT P0, URZ, PT ;  /* 0x00000000003f782f */ /* 0x000fe20003800000 */
[----:B------:R-:W2:Y:S01]  /*d5a0*/  LDC.64 R6, c[0x0][0x730] ;  /* 0x0001cc00ff067b82 */ /* 0x000ea20000000a00 */
[----:B------:R-:W-:Y:S01]  /*d5b0*/  SHF.R.S32.HI R15, RZ, 0x1f, R15 ;  /* 0x0000001fff0f7819 */ /* 0x000fe2000001140f */
[----:B------:R-:W-:Y:S01]  /*d5c0*/  UMOV UR12, UR20 ;  /* 0x00000014000c7c82 */ /* 0x000fe20008000000 */
[----:B------:R-:W-:-:S03]  /*d5d0*/  IMAD.MOV.U32 R17, RZ, RZ, RZ ;  /* 0x000000ffff117224 */ /* 0x000fc600078e00ff */
[----:B------:R-:W-:Y:S01]  /*d5e0*/  @UP0 ULDC UR4, c[0x0][0x2ec] ;  /* 0x0000bb0000040ab9 */ /* 0x000fe20000000800 */
[----:B------:R-:W-:Y:S01]  /*d5f0*/  @UP0 ULDC UR6, c[0x0][0x2f0] ;  /* 0x0000bc0000060ab9 */ /* 0x000fe20000000800 */
[----:B------:R-:W-:-:S04]  /*d600*/  UIMAD.WIDE.U32 UR4, UR20, UR4, URZ ;  /* 0x00000004140472a5 */ /* 0x000fc8000f8e003f */
[----:B------:R-:W-:Y:S01]  /*d610*/  @UP0 USHF.R.U32.HI UR12, URZ, UR6, UR5 ;  /* 0x000000063f0c0299 */ /* 0x000fe20008011605 */
[C---:B-1----:R-:W-:Y:S02]  /*d620*/  IMAD R4, R5.reuse, R2, RZ ;  /* 0x0000000205047224 */ /* 0x042fe400078e02ff */
[----:B--2---:R-:W-:Y:S02]  /*d630*/  IMAD R12, R5, R6, RZ ;  /* 0x00000006050c7224 */ /* 0x004fe400078e02ff */
[----:B------:R-:W-:Y:S02]  /*d640*/  IMAD R5, R3, UR20, R4 ;  /* 0x0000001403057c24 */ /* 0x000fe4000f8e0204 */
[----:B------:R-:W-:-:S04]  /*d650*/  IMAD.WIDE.U32 R2, R2, UR20, RZ ;  /* 0x0000001402027c25 */ /* 0x000fc8000f8e00ff */
[----:B------:R-:W-:Y:S02]  /*d660*/  IMAD.IADD R3, R3, 0x1, R5 ;  /* 0x0000000103037824 */ /* 0x000fe400078e0205 */
[----:B------:R-:W1:Y:S01]  /*d670*/  LDC.64 R4, c[0x0][0x720] ;  /* 0x0001c800ff047b82 */ /* 0x000e620000000a00 */
[----:B------:R-:W-:Y:S02]  /*d680*/  IMAD R11, R7, UR20, R12 ;  /* 0x00000014070b7c24 */ /* 0x000fe4000f8e020c */
[----:B------:R-:W-:-:S04]  /*d690*/  IMAD.WIDE.U32 R6, R6, UR20, RZ ;  /* 0x0000001406067c25 */ /* 0x000fc8000f8e00ff */
[----:B------:R-:W-:Y:S01]  /*d6a0*/  IMAD.IADD R7, R7, 0x1, R11 ;  /* 0x0000000107077824 */ /* 0x000fe200078e020b */
[----:B------:R-:W2:Y:S01]  /*d6b0*/  LDC.64 R12, c[0x0][0x738] ;  /* 0x0001ce00ff0c7b82 */ /* 0x000ea20000000a00 */
[----:B-1----:R-:W-:-:S04]  /*d6c0*/  IMAD R14, R15, R4, RZ ;  /* 0x000000040f0e7224 */ /* 0x002fc800078e02ff */
[----:B------:R-:W-:Y:S02]  /*d6d0*/  IMAD R11, R5, UR21, R14 ;  /* 0x00000015050b7c24 */ /* 0x000fe4000f8e020e */
[----:B------:R-:W-:-:S04]  /*d6e0*/  IMAD.WIDE.U32 R4, R4, UR21, R2 ;  /* 0x0000001504047c25 */ /* 0x000fc8000f8e0002 */
        /* <DEDUP_REMOVED lines=13> */
.L_x_780:
        /* <DEDUP_REMOVED lines=10> */
.L_x_765:
[----:B------:R-:W1:Y:S01]  /*d860*/  LDC.64 R12, c[0x0][0x198] ;  /* 0x00006600ff0c7b82 */ /* 0x000e620000000a00 */
        /* <DEDUP_REMOVED lines=14> */
[----:B------:R-:W-:Y:S01]  /*d950*/  VIADD R8, R8, 0xffffffff ;  /* 0xffffffff08087836 */ /* 0x000fe20000000000 */
[----:B------:R-:W-:-:S02]  /*d960*/  UIADD3 UR16, UR8, 0x14100, URZ ;  /* 0x0001410008107890 */ /* 0x000fc4000fffe03f */
[----:B------:R-:W-:Y:S02]  /*d970*/  UIADD3 UR17, UR8, 0x31810, URZ ;  /* 0x0003181008117890 */ /* 0x000fe4000fffe03f */
[----:B------:R-:W-:Y:S01]  /*d980*/  IMAD.U32 R17, RZ, RZ, UR19 ;  /* 0x00000013ff117e24 */ /* 0x000fe2000f8e00ff */
[----:B------:R-:W-:Y:S02]  /*d990*/  UIADD3 UR40, UR8, 0x16100, URZ ;  /* 0x0001610008287890 */ /* 0x000fe4000fffe03f */
[----:B------:R-:W-:Y:S01]  /*d9a0*/  UIADD3 UR32, UR8, 0x18100, URZ ;  /* 0x0001810008207890 */ /* 0x000fe2000fffe03f */
[----:B-1----:R-:W-:Y:S01]  /*d9b0*/  IMAD.MOV.U32 R11, RZ, RZ, R12 ;  /* 0x000000ffff0b7224 */ /* 0x002fe200078e000c */
[----:B------:R-:W-:Y:S02]  /*d9c0*/  UIADD3 UR24, UR8, 0x1a100, URZ ;  /* 0x0001a10008187890 */ /* 0x000fe4000fffe03f */
[----:B------:R-:W-:Y:S02]  /*d9d0*/  UIADD3 UR30, UR8, 0x2c100, URZ ;  /* 0x0002c100081e7890 */ /* 0x000fe4000fffe03f */
        /* <DEDUP_REMOVED lines=9> */
[----:B------:R-:W-:Y:S01]  /*da70*/  IMAD.X R12, RZ, RZ, R10, P1 ;  /* 0x000000ffff0c7224 */ /* 0x000fe200008e060a */
[----:B------:R-:W-:Y:S01]  /*da80*/  IADD3 R15, P1, R4, UR19, RZ ;  /* 0x00000013040f7c10 */ /* 0x000fe2000ff3e0ff */
[----:B------:R-:W-:Y:S01]  /*da90*/  UMOV UR27, UR19 ;  /* 0x00000013001b7c82 */ /* 0x000fe20008000000 */
[----:B------:R-:W-:Y:S01]  /*daa0*/  UMOV UR9, 0x10 ;  /* 0x0000001000097882 */ /* 0x000fe20000000000 */
[----:B------:R-:W-:Y:S01]  /*dab0*/  UMOV UR31, UR17 ;  /* 0x00000011001f7c82 */ /* 0x000fe20008000000 */
[----:B------:R-:W-:Y:S01]  /*dac0*/  R2UR UR7, R12 ;  /* 0x000000000c0772ca */ /* 0x000fe200000e0000 */
[----:B------:R-:W-:Y:S01]  /*dad0*/  UMOV UR13, UR21 ;  /* 0x00000015000d7c82 */ /* 0x000fe20008000000 */
[----:B------:R-:W1:Y:S01]  /*dae0*/  LDC.64 R12, c[0x0][0x700] ;  /* 0x0001c000ff0c7b82 */ /* 0x000e620000000a00 */
[----:B------:R-:W-:Y:S01]  /*daf0*/  LEA.HI.X.SX32 R17, R17, R16, 0x1, P1 ;  /* 0x0000001011117211 */ /* 0x000fe200008f0eff */
[----:B------:R-:W-:Y:S01]  /*db00*/  UMOV UR10, UR18 ;  /* 0x00000012000a7c82 */ /* 0x000fe20008000000 */
[----:B------:R-:W-:-:S02]  /*db10*/  UIADD3 UR56, UR8, 0x5000, URZ ;  /* 0x0000500008387890 */ /* 0x000fc4000fffe03f */
[----:B------:R-:W-:Y:S01]  /*db20*/  UIADD3 UR48, UR8, 0x7800, URZ ;  /* 0x0000780008307890 */ /* 0x000fe2000fffe03f */
[----:B------:R-:W-:Y:S01]  /*db30*/  UMOV UR58, 0x80 ;  /* 0x00000080003a7882 */ /* 0x000fe20000000000 */
[----:B------:R-:W-:Y:S01]  /*db40*/  UMOV UR59, UR11 ;  /* 0x0000000b003b7c82 */ /* 0x000fe20008000000 */
[----:B------:R-:W-:Y:S01]  /*db50*/  UMOV UR60, UR12 ;  /* 0x0000000c003c7c82 */ /* 0x000fe20008000000 */
[----:B------:R-:W-:Y:S02]  /*db60*/  UMOV UR61, UR21 ;  /* 0x00000015003d7c82 */ /* 0x000fe40008000000 */
[----:B------:R2:W-:Y:S01]  /*db70*/  UTMALDG.4D [UR16], [UR6], desc[UR22] ;  /* 0x00001610060075b4 */ /* 0x0005e20008019000 */
[----:B------:R-:W-:Y:S01]  /*db80*/  UMOV UR50, 0xc0 ;  /* 0x000000c000327882 */ /* 0x000fe20000000000 */
[----:B------:R-:W-:Y:S01]  /*db90*/  UMOV UR51, UR11 ;  /* 0x0000000b00337c82 */ /* 0x000fe20008000000 */
[----:B------:R-:W-:Y:S01]  /*dba0*/  UMOV UR52, UR12 ;  /* 0x0000000c00347c82 */ /* 0x000fe20008000000 */
[----:B------:R-:W-:Y:S01]  /*dbb0*/  UMOV UR53, UR21 ;  /* 0x0000001500357c82 */ /* 0x000fe20008000000 */
[----:B------:R3:W-:Y:S01]  /*dbc0*/  UTMALDG.4D [UR40], [UR6], desc[UR22] ;  /* 0x00001628060075b4 */ /* 0x0007e20008019000 */
[C---:B-1----:R-:W-:Y:S01]  /*dbd0*/  LEA R18, P1, R15.reuse, R12, 0x2 ;  /* 0x0000000c0f127211 */ /* 0x042fe200078210ff */
[----:B------:R1:W-:Y:S03]  /*dbe0*/  UTMALDG.4D [UR32], [UR6], desc[UR22] ;  /* 0x00001620060075b4 */ /* 0x0003e60008019000 */
[----:B------:R-:W-:-:S02]  /*dbf0*/  LEA.HI.X R17, R15, R13, R17, 0x2, P1 ;  /* 0x0000000d0f117211 */ /* 0x000fc400008f1411 */
[----:B------:R-:W-:Y:S02]  /*dc00*/  IADD3 R15, P1, R11, 0x2f0, RZ ;  /* 0x000002f00b0f7810 */ /* 0x000fe40007f3e0ff */
[----:B------:R-:W-:Y:S01]  /*dc10*/  R2UR UR4, R18 ;  /* 0x00000000120472ca */ /* 0x000fe200000e0000 */
[----:B------:R-:W-:Y:S01]  /*dc20*/  IMAD.MOV.U32 R18, RZ, RZ, 0x14000 ;  /* 0x00014000ff127424 */ /* 0x000fe200078e00ff */
[----:B------:R-:W-:Y:S01]  /*dc30*/  R2UR UR5, R17 ;  /* 0x00000000110572ca */ /* 0x000fe200000e0000 */
[----:B------:R4:W-:Y:S01]  /*dc40*/  UTMALDG.4D [UR24], [UR6], desc[UR22] ;  /* 0x00001618060075b4 */ /* 0x0009e20008019000 */
[----:B------:R-:W-:Y:S01]  /*dc50*/  R2UR UR14, R15 ;  /* 0x000000000f0e72ca */ /* 0x000fe200000e0000 */
[----:B------:R-:W-:Y:S01]  /*dc60*/  IMAD.X R15, RZ, RZ, R10, P1 ;  /* 0x000000ffff0f7224 */ /* 0x000fe200008e060a */
[----:B--2---:R-:W-:Y:S01]  /*dc70*/  UMOV UR16, 0x0 ;  /* 0x0000000000107882 */ /* 0x004fe20000000000 */
[----:B------:R-:W-:Y:S01]  /*dc80*/  UMOV UR17, 0x10000000 ;  /* 0x1000000000117882 */ /* 0x000fe20000000000 */
[----:B------:R-:W-:-:S02]  /*dc90*/  IMAD.MOV.U32 R17, RZ, RZ, 0x1 ;  /* 0x00000001ff117424 */ /* 0x000fc400078e00ff */
[----:B------:R-:W-:Y:S02]  /*dca0*/  R2UR UR15, R15 ;  /* 0x000000000f0f72ca */ /* 0x000fe400000e0000 */
[----:B------:R-:W-:Y:S01]  /*dcb0*/  IADD3 R15, P1, R11, 0x3f0, RZ ;  /* 0x000003f00b0f7810 */ /* 0x000fe20007f3e0ff */
[----:B---3--:R-:W-:Y:S02]  /*dcc0*/  UIADD3 UR40, UR8, 0xa000, URZ ;  /* 0x0000a00008287890 */ /* 0x008fe4000fffe03f */
[----:B------:R2:W-:Y:S01]  /*dcd0*/  UBLKCP.S.G [UR30], [UR4], UR9 ;  /* 0x0000001e040073ba */ /* 0x0005e20008000209 */
[----:B------:R3:W-:Y:S01]  /*dce0*/  SYNCS.ARRIVE.TRANS64 RZ, [R7+URZ+0x31800], R18 ;  /* 0x0318001207ff79a7 */ /* 0x0007e2000800003f */
[----:B------:R-:W-:Y:S01]  /*dcf0*/  UMOV UR43, UR11 ;  /* 0x0000000b002b7c82 */ /* 0x000fe20008000000 */
[----:B------:R-:W-:Y:S01]  /*dd00*/  UMOV UR44, UR12 ;  /* 0x0000000c002c7c82 */ /* 0x000fe20008000000 */
[----:B------:R-:W-:Y:S01]  /*dd10*/  UMOV UR42, UR18 ;  /* 0x00000012002a7c82 */ /* 0x000fe20008000000 */
[----:B-1----:R-:W-:Y:S01]  /*dd20*/  UIADD3 UR32, UR8, 0xc800, URZ ;  /* 0x0000c80008207890 */ /* 0x002fe2000fffe03f */
[----:B------:R-:W-:Y:S01]  /*dd30*/  UMOV UR34, 0x40 ;  /* 0x0000004000227882 */ /* 0x000fe20000000000 */
[----:B------:R-:W-:Y:S01]  /*dd40*/  UMOV UR35, UR11 ;  /* 0x0000000b00237c82 */ /* 0x000fe20008000000 */
[----:B------:R-:W-:Y:S01]  /*dd50*/  UMOV UR36, UR12 ;  /* 0x0000000c00247c82 */ /* 0x000fe20008000000 */
[----:B----4-:R-:W-:Y:S01]  /*dd60*/  R2UR UR6, R15 ;  /* 0x000000000f0672ca */ /* 0x010fe200000e0000 */
[----:B------:R-:W-:Y:S01]  /*dd70*/  IMAD.X R15, RZ, RZ, R10, P1 ;  /* 0x000000ffff0f7224 */ /* 0x000fe200008e060a */
[----:B--2---:R-:W-:Y:S01]  /*dd80*/  UIADD3 UR9, UR8, 0x31800, URZ ;  /* 0x0003180008097890 */ /* 0x004fe2000fffe03f */
[----:B------:R-:W-:Y:S01]  /*dd90*/  ISETP.GE.AND P1, PT, R9, R8, PT ;  /* 0x000000080900720c */ /* 0x000fe20003f26270 */
[----:B------:R-:W-:-:S02]  /*dda0*/  UIADD3 UR24, UR8, 0x2800, URZ ;  /* 0x0000280008187890 */ /* 0x000fc4000fffe03f */
[----:B------:R-:W-:Y:S01]  /*ddb0*/  R2UR UR7, R15 ;  /* 0x000000000f0772ca */ /* 0x000fe200000e0000 */
[----:B------:R-:W-:Y:S01]  /*ddc0*/  UMOV UR26, 0x40 ;  /* 0x00000040001a7882 */ /* 0x000fe20000000000 */
[----:B------:R-:W-:Y:S01]  /*ddd0*/  UMOV UR27, UR11 ;  /* 0x0000000b001b7c82 */ /* 0x000fe20008000000 */
[----:B------:R-:W-:Y:S01]  /*dde0*/  UMOV UR28, UR12 ;  /* 0x0000000c001c7c82 */ /* 0x000fe20008000000 */
[----:B------:R-:W-:Y:S01]  /*ddf0*/  UMOV UR25, UR9 ;  /* 0x0000000900197c82 */ /* 0x000fe20008000000 */
[----:B------:R1:W-:Y:S01]  /*de00*/  UTMALDG.4D [UR8], [UR14], desc[UR16] ;  /* 0x000010080e0075b4 */ /* 0x0003e20008019000 */
[----:B------:R-:W-:Y:S01]  /*de10*/  UMOV UR57, UR9 ;  /* 0x0000000900397c82 */ /* 0x000fe20008000000 */
[----:B------:R-:W-:Y:S01]  /*de20*/  UMOV UR49, UR9 ;  /* 0x0000000900317c82 */ /* 0x000fe20008000000 */
[----:B------:R-:W-:Y:S01]  /*de30*/  UMOV UR41, UR9 ;  /* 0x0000000900297c82 */ /* 0x000fe20008000000 */
[----:B------:R-:W-:Y:S01]  /*de40*/  UMOV UR33, UR9 ;  /* 0x0000000900217c82 */ /* 0x000fe20008000000 */
[----:B------:R-:W-:Y:S01]  /*de50*/  IMAD.MOV.U32 R15, RZ, RZ, 0x1 ;  /* 0x00000001ff0f7424 */ /* 0x000fe200078e00ff */
[----:B------:R2:W-:Y:S01]  /*de60*/  UTMALDG.4D [UR24], [UR14], desc[UR16] ;  /* 0x000010180e0075b4 */ /* 0x0005e20008019000 */
        /* <DEDUP_REMOVED lines=11> */
[----:B------:R-:W1:Y:S01]  /*df20*/  S2R R19, SR_TID.X ;  /* 0x0000000000137919 */ /* 0x000e620000002100 */
[----:B------:R-:W2:Y:S01]  /*df30*/  LDC.64 R10, c[0x0][0x728] ;  /* 0x0001ca00ff0a7b82 */ /* 0x000ea20000000a00 */
[----:B------:R-:W-:Y:S01]  /*df40*/  UIADD3 UR4, UR19, 0x40, URZ ;  /* 0x0000004013047890 */ /* 0x000fe2000fffe03f */
[----:B------:R-:W-:Y:S02]  /*df50*/  IMAD.MOV.U32 R15, RZ, RZ, 0x1 ;  /* 0x00000001ff0f7424 */ /* 0x000fe400078e00ff */
[----:B------:R-:W-:-:S03]  /*df60*/  IMAD.MOV.U32 R14, RZ, RZ, 0x1 ;  /* 0x00000001ff0e7424 */ /* 0x000fc600078e00ff */
[----:B------:R-:W-:Y:S01]  /*df70*/  IMAD.U32 R5, RZ, RZ, UR4 ;  /* 0x00000004ff057e24 */ /* 0x000fe2000f8e00ff */
[----:B------:R-:W-:Y:S01]  /*df80*/  IADD3 R4, P1, R4, UR4, RZ ;  /* 0x0000000404047c10 */ /* 0x000fe2000ff3e0ff */
[----:B------:R-:W-:-:S03]  /*df90*/  IMAD.U32 R18, RZ, RZ, UR4 ;  /* 0x00000004ff127e24 */ /* 0x000fc6000f8e00ff */
[----:B------:R-:W-:Y:S02]  /*dfa0*/  LEA.HI.X.SX32 R16, R5, R16, 0x1, P1 ;  /* 0x0000001005107211 */ /* 0x000fe400008f0eff */
[----:B------:R-:W-:-:S04]  /*dfb0*/  LEA R12, P1, R4, R12, 0x2 ;  /* 0x0000000c040c7211 */ /* 0x000fc800078210ff */
[----:B------:R-:W-:Y:S01]  /*dfc0*/  LEA.HI.X R13, R4, R13, R16, 0x2, P1 ;  /* 0x0000000d040d7211 */ /* 0x000fe200008f1410 */
[----:B------:R-:W-:Y:S01]  /*dfd0*/  IMAD.MOV.U32 R16, RZ, RZ, RZ ;  /* 0x000000ffff107224 */ /* 0x000fe200078e00ff */
[----:B------:R-:W-:-:S04]  /*dfe0*/  IADD3 R5, P1, R2, UR19, RZ ;  /* 0x0000001302057c10 */ /* 0x000fc8000ff3e0ff */
[----:B--2---:R-:W-:Y:S01]  /*dff0*/  LEA R4, P2, R5, R10, 0x2 ;  /* 0x0000000a05047211 */ /* 0x004fe200078410ff */
[----:B------:R-:W-:-:S05]  /*e000*/  IMAD.X R10, RZ, RZ, R6, P1 ;  /* 0x000000ffff0a7224 */ /* 0x000fca00008e0606 */
[----:B------:R-:W-:Y:S02]  /*e010*/  LEA.HI.X R5, R5, R11, R10, 0x2, P2 ;  /* 0x0000000b05057211 */ /* 0x000fe400010f140a */
[----:B-1----:R-:W-:-:S07]  /*e020*/  LOP3.LUT R17, R19, 0x1f, RZ, 0xc0, !PT ;  /* 0x0000001f13117812 */ /* 0x002fce00078ec0ff */
.L_x_771:
[----:B------:R-:W-:-:S04]  /*e030*/  SHF.L.U32 R10, R15, 0x1f, RZ ;  /* 0x0000001f0f0a7819 */ /* 0x000fc800000006ff */
[----:B------:R-:W1:Y:S02]  /*e040*/  SYNCS.PHASECHK.TRANS64.TRYWAIT P1, [R7+URZ+0x31838], R10 ;  /* 0x0318380a070075a7 */ /* 0x000e64000802017f */
[----:B-1---5:R-:W-:Y:S05]  /*e050*/  @!P1 BRA `(.L_x_767) ;  /* 0x0000000c00a49947 */ /* 0x022fea0003800000 */
.L_x_781:
[----:B------:R-:W-:Y:S05]  /*e060*/  @P0 BRA `(.L_x_768) ;  /* 0x0000000000140947 */ /* 0x000fea0003800000 */
[----:B------:R-:W-:Y:S01]  /*e070*/  ISETP.NE.AND P1, PT, R17, RZ, PT ;  /* 0x000000ff1100720c */ /* 0x000fe20003f25270 */
[----:B-1----:R-:W-:-:S04]  /*e080*/  IMAD.MOV.U32 R10, RZ, RZ, 0x8100 ;  /* 0x00008100ff0a7424 */ /* 0x002fc800078e00ff */
[----:B------:R2:W-:Y:S08]  /*e090*/  SYNCS.ARRIVE.TRANS64 RZ, [R7+URZ+0x31830], R10 ;  /* 0x0318300a07ff79a7 */ /* 0x0005f0000800003f */
[----:B------:R-:W-:Y:S05]  /*e0a0*/  @!P1 BRA `(.L_x_768) ;  /* 0x0000000000049947 */ /* 0x000fea0003800000 */
[----:B------:R-:W-:Y:S01]  /*e0b0*/  BPT.TRAP 0x1 ;  /* 0x000000040000795c */ /* 0x000fe20000300000 */
.L_x_768:
[----:B------:R3:W-:Y:S01]  /*e0c0*/  STL.64 [R1+0x8], R2 ;  /* 0x0000080201007387 */ /* 0x0007e20000100a00 */
[----:B------:R-:W-:Y:S01]  /*e0d0*/  R2UR UR19, R18 ;  /* 0x00000000121372ca */ /* 0x000fe200000e0000 */
[----:B------:R-:W-:Y:S01]  /*e0e0*/  VIADD R16, R16, 0x1 ;  /* 0x0000000110107836 */ /* 0x000fe20000000000 */
[----:B---3--:R-:W3:Y:S02]  /*e0f0*/  LDC.64 R2, c[0x0][0x198] ;  /* 0x00006600ff027b82 */ /* 0x008ee40000000a00 */
[----:B---3--:R-:W-:-:S05]  /*e100*/  IMAD.MOV.U32 R11, RZ, RZ, R2 ;  /* 0x000000ffff0b7224 */ /* 0x008fca00078e0002 */
[----:B-12---:R-:W-:-:S04]  /*e110*/  IADD3 R10, P2, R11, 0x1f0, RZ ;  /* 0x000001f00b0a7810 */ /* 0x006fc80007f5e0ff */
[----:B------:R-:W-:Y:S01]  /*e120*/  R2UR UR6, R10 ;  /* 0x000000000a0672ca */ /* 0x000fe200000e0000 */
[----:B------:R-:W-:Y:S02]  /*e130*/  IMAD.MOV.U32 R10, RZ, RZ, R3 ;  /* 0x000000ffff0a7224 */ /* 0x000fe400078e0003 */
[----:B------:R1:W5:Y:S01]  /*e140*/  LDL.LU.64 R2, [R1+0x8] ;  /* 0x0000080001027983 */ /* 0x0003620000300a00 */
[----:B------:R-:W-:Y:S01]  /*e150*/  R2UR UR14, R7 ;  /* 0x00000000070e72ca */ /* 0x000fe200000e0000 */
[----:B------:R-:W-:Y:S01]  /*e160*/  IMAD.X R19, RZ, RZ, R10, P2 ;  /* 0x000000ffff137224 */ /* 0x000fe200010e060a */
[----:B------:R-:W-:Y:S01]  /*e170*/  UIADD3 UR19, UR19, -0x40, URZ ;  /* 0xffffffc013137890 */ /* 0x000fe2000fffe03f */
[----:B------:R-:W-:Y:S01]  /*e180*/  ISETP.NE.AND P1, PT, R16, 0x2, PT ;  /* 0x000000021000780c */ /* 0x000fe20003f25270 */
[----:B------:R-:W-:Y:S01]  /*e190*/  UMOV UR8, 0x0 ;  /* 0x0000000000087882 */ /* 0x000fe20000000000 */
[----:B------:R-:W-:Y:S01]  /*e1a0*/  UMOV UR9, 0x14f00000 ;  /* 0x14f0000000097882 */ /* 0x000fe20000000000 */
[----:B------:R-:W-:Y:S01]  /*e1b0*/  R2UR UR7, R19 ;  /* 0x00000000130772ca */ /* 0x000fe200000e0000 */
[----:B------:R-:W-:Y:S01]  /*e1c0*/  UMOV UR18, URZ ;  /* 0x0000003f00127c82 */ /* 0x000fe20008000000 */
[----:B------:R-:W-:Y:S01]  /*e1d0*/  R2UR UR4, R4 ;  /* 0x00000000040472ca */ /* 0x000fe200000e0000 */
[----:B------:R-:W-:Y:S01]  /*e1e0*/  UMOV UR34, 0x40 ;  /* 0x0000004000227882 */ /* 0x000fe20000000000 */
[----:B------:R-:W-:Y:S01]  /*e1f0*/  R2UR UR5, R5 ;  /* 0x00000000050572ca */ /* 0x000fe200000e0000 */
[----:B------:R-:W-:Y:S01]  /*e200*/  UMOV UR36, UR20 ;  /* 0x0000001400247c82 */ /* 0x000fe20008000000 */
[----:B------:R-:W-:Y:S01]  /*e210*/  SEL R19, RZ, 0x1, P1 ;  /* 0x00000001ff137807 */ /* 0x000fe20000800000 */
[----:B------:R-:W-:Y:S01]  /*e220*/  UIADD3 UR16, UR14, 0x24100, URZ ;  /* 0x000241000e107890 */ /* 0x000fe2000fffe03f */
[----:B------:R-:W-:Y:S01]  /*e230*/  SEL R16, R16, RZ, P1 ;  /* 0x000000ff10107207 */ /* 0x000fe20000800000 */
[----:B------:R-:W-:Y:S01]  /*e240*/  UIADD3 UR17, UR14, 0x31830, URZ ;  /* 0x000318300e117890 */ /* 0x000fe2000fffe03f */
[----:B------:R-:W-:Y:S01]  /*e250*/  LOP3.LUT R14, R14, R19, RZ, 0x3c, !PT ;  /* 0x000000130e0e7212 */ /* 0x000fe200078e3cff */
[----:B------:R-:W-:Y:S01]  /*e260*/  UIADD3 UR32, UR14, 0x26100, URZ ;  /* 0x000261000e207890 */ /* 0x000fe2000fffe03f */
[----:B------:R-:W-:Y:S01]  /*e270*/  ISETP.NE.AND P2, PT, R21, RZ, PT ;  /* 0x000000ff1500720c */ /* 0x000fe20003f45270 */
[----:B------:R-:W-:Y:S01]  /*e280*/  UIADD3 UR24, UR14, 0x28100, URZ ;  /* 0x000281000e187890 */ /* 0x000fe2000fffe03f */
[----:B------:R-:W-:Y:S01]  /*e290*/  IMAD R19, R16, 0x8, R7 ;  /* 0x0000000810137824 */ /* 0x000fe200078e0207 */
        /* <DEDUP_REMOVED lines=9> */
[----:B------:R-:W-:Y:S01]  /*e330*/  SHF.L.U32 R20, R14, 0x1f, RZ ;  /* 0x0000001f0e147819 */ /* 0x000fe200000006ff */
[----:B------:R-:W-:Y:S01]  /*e340*/  UMOV UR10, 0x10 ;  /* 0x00000010000a7882 */ /* 0x000fe20000000000 */
[----:B------:R1:W-:Y:S01]  /*e350*/  UTMALDG.4D [UR32], [UR6], desc[UR8] ;  /* 0x00000820060075b4 */ /* 0x0003e20008019000 */
        /* <DEDUP_REMOVED lines=9> */
.L_x_783:
[----:B------:R-:W-:Y:S01]  /*e3f0*/  LOP3.LUT R15, R15, 0x1, RZ, 0x3c, !PT ;  /* 0x000000010f0f7812 */ /* 0x000fe200078e3cff */
[----:B------:R-:W-:Y:S06]  /*e400*/  @P2 BRA `(.L_x_770) ;  /* 0x0000000000142947 */ /* 0x000fec0003800000 */
[----:B------:R-:W-:Y:S01]  /*e410*/  ISETP.NE.AND P1, PT, R17, RZ, PT ;  /* 0x000000ff1100720c */ /* 0x000fe20003f25270 */
[----:B-1----:R-:W-:-:S04]  /*e420*/  IMAD.MOV.U32 R20, RZ, RZ, 0x8100 ;  /* 0x00008100ff147424 */ /* 0x002fc800078e00ff */
[----:B------:R2:W-:Y:S08]  /*e430*/  SYNCS.ARRIVE.TRANS64 RZ, [R19+URZ+0x31810], R20 ;  /* 0x0318101413ff79a7 */ /* 0x0005f0000800003f */
[----:B------:R-:W-:Y:S05]  /*e440*/  @!P1 BRA `(.L_x_770) ;  /* 0x0000000000049947 */ /* 0x000fea0003800000 */
[----:B------:R-:W-:Y:S01]  /*e450*/  BPT.TRAP 0x1 ;  /* 0x000000040000795c */ /* 0x000fe20000300000 */
.L_x_770:
[----:B------:R-:W-:Y:S01]  /*e460*/  R2UR UR41, R19 ;  /* 0x00000000132972ca */ /* 0x000fe200000e0000 */
        /* <DEDUP_REMOVED lines=51> */
.L_x_766:
[----:B------:R-:W-:-:S04]  /*e7a0*/  SHF.L.U32 R4, R15, 0x1f, RZ ;  /* 0x0000001f0f047819 */ /* 0x000fc800000006ff */
[----:B------:R-:W1:Y:S02]  /*e7b0*/  SYNCS.PHASECHK.TRANS64.TRYWAIT P1, [R7+URZ+0x31838], R4 ;  /* 0x03183804070075a7 */ /* 0x000e64000802017f */
[----:B-1----:R-:W-:Y:S05]  /*e7c0*/  @!P1 BRA `(.L_x_772) ;  /* 0x0000000400f49947 */ /* 0x002fea0003800000 */
.L_x_784:
[----:B------:R-:W-:Y:S05]  /*e7d0*/  @P0 BRA `(.L_x_773) ;  /* 0x0000000000180947 */ /* 0x000fea0003800000 */
[----:B------:R-:W2:Y:S01]  /*e7e0*/  S2R R5, SR_TID.X ;  /* 0x0000000000057919 */ /* 0x000ea20000002100 */
[----:B-1----:R-:W-:-:S04]  /*e7f0*/  IMAD.MOV.U32 R4, RZ, RZ, 0x8100 ;  /* 0x00008100ff047424 */ /* 0x002fc800078e00ff */
[----:B------:R3:W-:Y:S01]  /*e800*/  SYNCS.ARRIVE.TRANS64 RZ, [R7+URZ+0x31830], R4 ;  /* 0x0318300407ff79a7 */ /* 0x0007e2000800003f */
[----:B--2---:R-:W-:-:S13]  /*e810*/  LOP3.LUT P0, RZ, R5, 0x1f, RZ, 0xc0, !PT ;  /* 0x0000001f05ff7812 */ /* 0x004fda000780c0ff */
[----:B---3--:R-:W-:Y:S05]  /*e820*/  @!P0 BRA `(.L_x_773) ;  /* 0x0000000000048947 */ /* 0x008fea0003800000 */
[----:B------:R-:W-:Y:S01]  /*e830*/  BPT.TRAP 0x1 ;  /* 0x000000040000795c */ /* 0x000fe20000300000 */
.L_x_773:
[----:B------:R-:W-:Y:S01]  /*e840*/  R2UR UR43, R9 ;  /* 0x00000000092b72ca */ /* 0x000fe200000e0000 */
[----:B-1----:R-:W1:Y:S01]  /*e850*/  LDC.64 R4, c[0x0][0x728] ;  /* 0x0001ca00ff047b82 */ /* 0x002e620000000a00 */
[----:B------:R-:W-:Y:S01]  /*e860*/  R2UR UR8, R7 ;  /* 0x00000000070872ca */ /* 0x000fe200000e0000 */
[----:B------:R-:W-:Y:S01]  /*e870*/  UMOV UR6, 0x0 ;  /* 0x0000000000067882 */ /* 0x000fe20000000000 */
[----:B------:R-:W-:Y:S01]  /*e880*/  UMOV UR7, 0x14f00000 ;  /* 0x14f0000000077882 */ /* 0x000fe20000000000 */
[----:B------:R-:W-:Y:S01]  /*e890*/  UMOV UR42, URZ ;  /* 0x0000003f002a7c82 */ /* 0x000fe20008000000 */
[----:B------:R-:W-:Y:S01]  /*e8a0*/  UMOV UR44, UR20 ;  /* 0x00000014002c7c82 */ /* 0x000fe20008000000 */
[----:B------:R-:W-:Y:S01]  /*e8b0*/  UMOV UR45, UR21 ;  /* 0x00000015002d7c82 */ /* 0x000fe20008000000 */
[----:B------:R-:W-:Y:S01]  /*e8c0*/  UMOV UR34, 0x40 ;  /* 0x0000004000227882 */ /* 0x000fe20000000000 */
[----:B------:R-:W-:Y:S01]  /*e8d0*/  UMOV UR36, UR20 ;  /* 0x0000001400247c82 */ /* 0x000fe20008000000 */
[----:B------:R-:W-:Y:S01]  /*e8e0*/  UMOV UR37, UR21 ;  /* 0x0000001500257c82 */ /* 0x000fe20008000000 */
[----:B------:R-:W-:Y:S01]  /*e8f0*/  UMOV UR26, 0x80 ;  /* 0x00000080001a7882 */ /* 0x000fe20000000000 */
[----:B------:R-:W-:Y:S01]  /*e900*/  UMOV UR28, UR20 ;  /* 0x00000014001c7c82 */ /* 0x000fe20008000000 */
[----:B------:R-:W-:-:S02]  /*e910*/  USHF.L.U32 UR43, UR43, 0x6, URZ ;  /* 0x000000062b2b7899 */ /* 0x000fc4000800063f */
[----:B------:R-:W-:Y:S02]  /*e920*/  UIADD3 UR40, UR8, 0x24100, URZ ;  /* 0x0002410008287890 */ /* 0x000fe4000fffe03f */
[----:B------:R-:W-:Y:S02]  /*e930*/  UIADD3 UR41, UR8, 0x31830, URZ ;  /* 0x0003183008297890 */ /* 0x000fe4000fffe03f */
[----:B-----5:R-:W-:Y:S01]  /*e940*/  IMAD.U32 R3, RZ, RZ, UR43 ;  /* 0x0000002bff037e24 */ /* 0x020fe2000f8e00ff */
[----:B------:R-:W-:Y:S01]  /*e950*/  IADD3 R2, P0, R2, UR43, RZ ;  /* 0x0000002b02027c10 */ /* 0x000fe2000ff1e0ff */
[----:B------:R-:W-:Y:S02]  /*e960*/  UIADD3 UR32, UR8, 0x26100, URZ ;  /* 0x0002610008207890 */ /* 0x000fe4000fffe03f */
[----:B------:R-:W-:Y:S01]  /*e970*/  UIADD3 UR24, UR8, 0x28100, URZ ;  /* 0x0002810008187890 */ /* 0x000fe2000fffe03f */
[----:B------:R-:W-:Y:S01]  /*e980*/  LEA.HI.X.SX32 R6, R3, R6, 0x1, P0 ;  /* 0x0000000603067211 */ /* 0x000fe200000f0eff */
[----:B------:R-:W-:Y:S01]  /*e990*/  UIADD3 UR16, UR8, 0x2a100, URZ ;  /* 0x0002a10008107890 */ /* 0x000fe2000fffe03f */
[----:B-1----:R-:W-:Y:S01]  /*e9a0*/  LEA R4, P0, R2, R4, 0x2 ;  /* 0x0000000402047211 */ /* 0x002fe200078010ff */
[----:B------:R-:W-:Y:S01]  /*e9b0*/  UIADD3 UR8, UR8, 0x2c300, URZ ;  /* 0x0002c30008087890 */ /* 0x000fe2000fffe03f */
[----:B------:R-:W-:-:S02]  /*e9c0*/  UMOV UR33, UR41 ;  /* 0x0000002900217c82 */ /* 0x000fc40008000000 */
        /* <DEDUP_REMOVED lines=27> */
.L_x_763:
[----:B------:R-:W-:Y:S05]  /*eb80*/  BSYNC B1 ;  /* 0x0000000000017941 */ /* 0x000fea0003800000 */
.L_x_762:
[----:B------:R-:W-:-:S03]  /*eb90*/  UMOV UR4, 0xffffffff ;  /* 0xffffffff00047882 */ /* 0x000fc60000000000 */
[----:B------:R-:W-:Y:S05]  /*eba0*/  BRA.DIV UR4, `(.L_x_774) ;  /* 0x0000000604107947 */ /* 0x000fea000b800000 */
[----:B------:R-:W-:-:S13]  /*ebb0*/  ELECT P6, URZ, PT ;  /* 0x00000000003f782f */ /* 0x000fda00038c0000 */
.L_x_787:
[----:B------:R-:W-:Y:S05]  /*ebc0*/  @!P6 BRA `(.L_x_759) ;  /* 0x000000000070e947 */ /* 0x000fea0003800000 */
[----:B------:R-:W-:-:S04]  /*ebd0*/  LOP3.LUT R0, R0, 0x2, RZ, 0xfc, !PT ;  /* 0x0000000200007812 */ /* 0x000fc800078efcff */
[----:B------:R-:W-:-:S13]  /*ebe0*/  ISETP.NE.AND P1, PT, R0, 0x3, PT ;  /* 0x000000030000780c */ /* 0x000fda0003f25270 */
[----:B------:R-:W-:Y:S05]  /*ebf0*/  @!P1 BRA `(.L_x_775) ;  /* 0x0000000000049947 */ /* 0x000fea0003800000 */
[----:B------:R-:W-:Y:S01]  /*ec00*/  BPT.TRAP 0x1 ;  /* 0x000000040000795c */ /* 0x000fe20000300000 */
.L_x_775:
[----:B------:R-:W1:Y:S01]  /*ec10*/  S2R R3, SR_CgaCtaId ;  /* 0x0000000000037919 */ /* 0x000e620000008800 */
[----:B------:R-:W-:Y:S02]  /*ec20*/  MOV R0, 0x400 ;  /* 0x0000040000007802 */ /* 0x000fe40000000f00 */
[----:B------:R-:W-:Y:S02]  /*ec30*/  SHF.L.U32 R2, R10, 0x1f, RZ ;  /* 0x0000001f0a027819 */ /* 0x000fe400000006ff */
[----:B-1----:R-:W-:-:S05]  /*ec40*/  LEA R5, R3, R0, 0x18 ;  /* 0x0000000003057211 */ /* 0x002fca00078ec0ff */
[----:B------:R-:W-:-:S04]  /*ec50*/  VIADD R0, R5, 0x31820 ;  /* 0x0003182005007836 */ /* 0x000fc80000000000 */
[----:B------:R-:W-:-:S04]  /*ec60*/  IMAD R3, R17, 0x8, R0 ;  /* 0x0000000811037824 */ /* 0x000fc800078e0200 */
[----:B------:R-:W1:Y:S02]  /*ec70*/  SYNCS.PHASECHK.TRANS64.TRYWAIT P0, [R3+URZ], R2 ;  /* 0x00000002030075a7 */ /* 0x000e64000800017f */
[----:B-1----:R-:W-:Y:S05]  /*ec80*/  @!P0 BRA `(.L_x_776) ;  /* 0x0000000000f88947 */ /* 0x002fea0003800000 */
.L_x_788:
        /* <DEDUP_REMOVED lines=9> */
.L_x_789:
[----:B------:R-:W-:Y:S05]  /*ed20*/  @!P1 BRA `(.L_x_778) ;  /* 0x0000000000049947 */ /* 0x000fea0003800000 */
[----:B------:R-:W-:Y:S01]  /*ed30*/  BPT.TRAP 0x1 ;  /* 0x000000040000795c */ /* 0x000fe20000300000 */
.L_x_778:
[----:B------:R-:W-:-:S07]  /*ed40*/  SHF.L.U32 R6, R6, 0x1f, RZ ;  /* 0x0000001f06067819 */ /* 0x000fce00000006ff */
.L_x_779:
[----:B--2---:R2:W3:Y:S02]  /*ed50*/  SYNCS.PHASECHK.TRANS64.TRYWAIT P0, [R5+URZ+0x31838], R6 ;  /* 0x03183806050075a7 */ /* 0x0044e4000800017f */
[----:B---3--:R-:W-:Y:S05]  /*ed60*/  @!P0 NANOSLEEP.SYNCS 0x989680 ;  /* 0x009896800000895d */ /* 0x008fea0003900000 */
[----:B------:R-:W3:Y:S02]  /*ed70*/  @!P0 SYNCS.PHASECHK.TRANS64 P0, [R5+URZ+0x31838], R6 ;  /* 0x03183806050085a7 */ /* 0x000ee4000800007f */
[----:B---3--:R-:W-:Y:S05]  /*ed80*/  @!P0 BRA `(.L_x_779) ;  /* 0xfffffffc00f08947 */ /* 0x008fea000383ffff */
.L_x_759:
[----:B------:R-:W-:Y:S05]  /*ed90*/  BSYNC B0 ;  /* 0x0000000000007941 */ /* 0x000fea0003800000 */
.L_x_758:
[----:B------:R-:W-:Y:S05]  /*eda0*/  EXIT ;  /* 0x000000000000794d */ /* 0x000fea0003800000 */
.L_x_699:
[----:B-1----:R1:W2:Y:S02]  /*edb0*/  SYNCS.PHASECHK.TRANS64.TRYWAIT P0, [R17+URZ+0x31800], R10 ;  /* 0x0318000a110075a7 */ /* 0x0022a4000800017f */
[----:B--2---:R-:W-:Y:S05]  /*edc0*/  @!P0 NANOSLEEP.SYNCS 0x989680 ;  /* 0x009896800000895d */ /* 0x004fea0003900000 */
[----:B------:R-:W2:Y:S02]  /*edd0*/  @!P0 SYNCS.PHASECHK.TRANS64 P0, [R17+URZ+0x31800], R10 ;  /* 0x0318000a110085a7 */ /* 0x000ea4000800007f */
[----:B--2---:R-:W-:Y:S05]  /*ede0*/  @!P0 BRA `(.L_x_699) ;  /* 0xfffffffc00f08947 */ /* 0x004fea000383ffff */
[----:B------:R-:W-:Y:S05]  /*edf0*/  BRA `(.L_x_698) ;  /* 0xffffff2000887947 */ /* 0x000fea000383ffff */
.L_x_703:
[----:B--2---:R2:W3:Y:S02]  /*ee00*/  SYNCS.PHASECHK.TRANS64.TRYWAIT P1, [R16+URZ+0x31810], R9 ;  /* 0x03181009100075a7 */ /* 0x0044e4000802017f */
[----:B---3--:R-:W-:Y:S05]  /*ee10*/  @!P1 NANOSLEEP.SYNCS 0x989680 ;  /* 0x009896800000995d */ /* 0x008fea0003900000 */
[----:B------:R-:W3:Y:S02]  /*ee20*/  @!P1 SYNCS.PHASECHK.TRANS64 P1, [R16+URZ+0x31810], R9 ;  /* 0x03181009100095a7 */ /* 0x000ee4000802007f */
[----:B---3--:R-:W-:Y:S05]  /*ee30*/  @!P1 BRA `(.L_x_703) ;  /* 0xfffffffc00f09947 */ /* 0x008fea000383ffff */
[----:B------:R-:W-:Y:S05]  /*ee40*/  BRA `(.L_x_702) ;  /* 0xffffff2800d07947 */ /* 0x000fea000383ffff */
.L_x_707:
[----:B------:R1:W1:Y:S02]  /*ee50*/  SYNCS.PHASECHK.TRANS64.TRYWAIT P1, [R17+URZ+0x31830], R8 ;  /* 0x03183008110075a7 */ /* 0x000264000802017f */
[----:B-1----:R-:W-:Y:S05]  /*ee60*/  @!P1 NANOSLEEP.SYNCS 0x989680 ;  /* 0x009896800000995d */ /* 0x002fea0003900000 */
[----:B------:R-:W1:Y:S02]  /*ee70*/  @!P1 SYNCS.PHASECHK.TRANS64 P1, [R17+URZ+0x31830], R8 ;  /* 0x03183008110095a7 */ /* 0x000e64000802007f */
[----:B-1----:R-:W-:Y:S05]  /*ee80*/  @!P1 BRA `(.L_x_707) ;  /* 0xfffffffc00f09947 */ /* 0x002fea000383ffff */
[----:B------:R-:W-:Y:S05]  /*ee90*/  BRA `(.L_x_706) ;  /* 0xffffff5000447947 */ /* 0x000fea000383ffff */
.L_x_764:
[----:B-1----:R1:W2:Y:S02]  /*eea0*/  SYNCS.PHASECHK.TRANS64.TRYWAIT P1, [R7+URZ+0x31820], R6 ;  /* 0x03182006070075a7 */ /* 0x0022a4000802017f */
[----:B--2---:R-:W-:Y:S05]  /*eeb0*/  @!P1 NANOSLEEP.SYNCS 0x989680 ;  /* 0x009896800000995d */ /* 0x004fea0003900000 */
[----:B------:R-:W2:Y:S02]  /*eec0*/  @!P1 SYNCS.PHASECHK.TRANS64 P1, [R7+URZ+0x31820], R6 ;  /* 0x03182006070095a7 */ /* 0x000ea4000802007f */
[----:B--2---:R-:W-:Y:S05]  /*eed0*/  @!P1 BRA `(.L_x_764) ;  /* 0xfffffffc00f09947 */ /* 0x004fea000383ffff */
[----:B------:R-:W-:Y:S05]  /*eee0*/  BRA `(.L_x_780) ;  /* 0xffffffe800347947 */ /* 0x000fea000383ffff */
.L_x_767:
[----:B-1----:R1:W2:Y:S02]  /*eef0*/  SYNCS.PHASECHK.TRANS64.TRYWAIT P1, [R7+URZ+0x31838], R10 ;  /* 0x0318380a070075a7 */ /* 0x0022a4000802017f */
[----:B--2---:R-:W-:Y:S05]  /*ef00*/  @!P1 NANOSLEEP.SYNCS 0x989680 ;  /* 0x009896800000995d */ /* 0x004fea0003900000 */
[----:B------:R-:W2:Y:S02]  /*ef10*/  @!P1 SYNCS.PHASECHK.TRANS64 P1, [R7+URZ+0x31838], R10 ;  /* 0x0318380a070095a7 */ /* 0x000ea4000802007f */
[----:B--2---:R-:W-:Y:S05]  /*ef20*/  @!P1 BRA `(.L_x_767) ;  /* 0xfffffffc00f09947 */ /* 0x004fea000383ffff */
[----:B------:R-:W-:Y:S05]  /*ef30*/  BRA `(.L_x_781) ;  /* 0xfffffff000487947 */ /* 0x000fea000383ffff */
.L_x_769:
[----:B------:R-:W-:-:S07]  /*ef40*/  SHF.L.U32 R20, R14, 0x1f, RZ ;  /* 0x0000001f0e147819 */ /* 0x000fce00000006ff */
.L_x_782:
[----:B-1----:R1:W2:Y:S02]  /*ef50*/  SYNCS.PHASECHK.TRANS64.TRYWAIT P1, [R19+URZ+0x31820], R20 ;  /* 0x03182014130075a7 */ /* 0x0022a4000802017f */
[----:B--2---:R-:W-:Y:S05]  /*ef60*/  @!P1 NANOSLEEP.SYNCS 0x989680 ;  /* 0x009896800000995d */ /* 0x004fea0003900000 */
[----:B------:R-:W2:Y:S02]  /*ef70*/  @!P1 SYNCS.PHASECHK.TRANS64 P1, [R19+URZ+0x31820], R20 ;  /* 0x03182014130095a7 */ /* 0x000ea4000802007f */
[----:B--2---:R-:W-:Y:S05]  /*ef80*/  @!P1 BRA `(.L_x_782) ;  /* 0xfffffffc00f09947 */ /* 0x004fea000383ffff */
[----:B------:R-:W-:Y:S05]  /*ef90*/  BRA `(.L_x_783) ;  /* 0xfffffff400147947 */ /* 0x000fea000383ffff */
.L_x_772:
[----:B-1----:R1:W2:Y:S02]  /*efa0*/  SYNCS.PHASECHK.TRANS64.TRYWAIT P1, [R7+URZ+0x31838], R4 ;  /* 0x03183804070075a7 */ /* 0x0022a4000802017f */
[----:B--2---:R-:W-:Y:S05]  /*efb0*/  @!P1 NANOSLEEP.SYNCS 0x989680 ;  /* 0x009896800000995d */ /* 0x004fea0003900000 */
[----:B------:R-:W2:Y:S02]  /*efc0*/  @!P1 SYNCS.PHASECHK.TRANS64 P1, [R7+URZ+0x31838], R4 ;  /* 0x03183804070095a7 */ /* 0x000ea4000802007f */
[----:B--2---:R-:W-:Y:S05]  /*efd0*/  @!P1 BRA `(.L_x_772) ;  /* 0xfffffffc00f09947 */ /* 0x004fea000383ffff */
[----:B------:R-:W-:Y:S05]  /*efe0*/  BRA `(.L_x_784) ;  /* 0xfffffff400f87947 */ /* 0x000fea000383ffff */
.L_x_774:
[----:B------:R-:W-:Y:S01]  /*eff0*/  BSSY B1, `(.L_x_785) ;  /* 0x0000006000017945 */ /* 0x000fe20003800000 */
[----:B------:R-:W-:-:S07]  /*f000*/  IMAD.MOV.U32 R15, RZ, RZ, -0x1 ;  /* 0xffffffffff0f7424 */ /* 0x000fce00078e00ff */
[----:B------:R-:W-:Y:S05]  /*f010*/  WARPSYNC.COLLECTIVE R15, `(.L_x_786) ;  /* 0x000000000f0c7348 */ /* 0x000fea0003c00000 */
[----:B------:R-:W-:Y:S02]  /*f020*/  ELECT P6, UR62, PT ;  /* 0x00000000003e782f */ /* 0x000fe400038c0000 */
[----:B------:R-:W-:Y:S01]  /*f030*/  MOV R14, UR62 ;  /* 0x0000003e000e7c02 */ /* 0x000fe20008000f00 */
[----:B------:R-:W-:Y:S10]  /*f040*/  ENDCOLLECTIVE ;  /* 0x000000000000791b */ /* 0x000ff40003800000 */
.L_x_786:
[----:B------:R-:W-:Y:S05]  /*f050*/  BSYNC B1 ;  /* 0x0000000000017941 */ /* 0x000fea0003800000 */
.L_x_785:
[----:B------:R-:W-:Y:S05]  /*f060*/  BRA `(.L_x_787) ;  /* 0xfffffff800d47947 */ /* 0x000fea000383ffff */
.L_x_776:
[----:B-1----:R1:W2:Y:S02]  /*f070*/  SYNCS.PHASECHK.TRANS64.TRYWAIT P0, [R3+URZ], R2 ;  /* 0x00000002030075a7 */ /* 0x0022a4000800017f */
[----:B--2---:R-:W-:Y:S05]  /*f080*/  @!P0 NANOSLEEP.SYNCS 0x989680 ;  /* 0x009896800000895d */ /* 0x004fea0003900000 */
[----:B------:R-:W2:Y:S02]  /*f090*/  @!P0 SYNCS.PHASECHK.TRANS64 P0, [R3+URZ], R2 ;  /* 0x00000002030085a7 */ /* 0x000ea4000800007f */
[----:B--2---:R-:W-:Y:S05]  /*f0a0*/  @!P0 BRA `(.L_x_776) ;  /* 0xfffffffc00f08947 */ /* 0x004fea000383ffff */
[----:B------:R-:W-:Y:S05]  /*f0b0*/  BRA `(.L_x_788) ;  /* 0xfffffff800f47947 */ /* 0x000fea000383ffff */
.L_x_777:
[----:B-1----:R1:W2:Y:S02]  /*f0c0*/  SYNCS.PHASECHK.TRANS64.TRYWAIT P0, [R17+URZ], R0 ;  /* 0x00000000110075a7 */ /* 0x0022a4000800017f */
[----:B--2---:R-:W-:Y:S05]  /*f0d0*/  @!P0 NANOSLEEP.SYNCS 0x989680 ;  /* 0x009896800000895d */ /* 0x004fea0003900000 */
[----:B------:R-:W2:Y:S02]  /*f0e0*/  @!P0 SYNCS.PHASECHK.TRANS64 P0, [R17+URZ], R0 ;  /* 0x00000000110085a7 */ /* 0x000ea4000800007f */
[----:B--2---:R-:W-:Y:S05]  /*f0f0*/  @!P0 BRA `(.L_x_777) ;  /* 0xfffffffc00f08947 */ /* 0x004fea000383ffff */
[----:B------:R-:W-:Y:S05]  /*f100*/  BRA `(.L_x_789) ;  /* 0xfffffffc00047947 */ /* 0x000fea000383ffff */
.L_x_790:
        /* <DEDUP_REMOVED lines=15> */
.L_x_1153:


//--------------------- .text._ZN7cutlass13device_kernelIN5flash11enable_sm90INS1_16FlashAttnBwdSm90INS1_25CollectiveMainloopBwdSm90ILi2ELi1ELi1EN4cute5tupleIJNS5_1CILi1EEES8_S8_EEENS6_IJNS7_ILi64EEENS7_ILi80EEENS7_ILi256EEEEEENS_10bfloat16_tEfNS_4arch4Sm90ELb1ELb0ELb0ELb0ELb0ELb0ELb1ELb1ELi2ELi1ELi1ELi1ELb0EEENS1_24CollectiveEpilogueBwdGQAISD_fSG_Li256ELb0ELb0EEENS1_25SingleTileBwdLPTSchedulerILb0ELi80ELb0EEEEEEEEEvNT_6ParamsE --------------------------
	.section	.text._ZN7cutlass13device_kernelIN5flash11enable_sm90INS1_16FlashAttnBwdSm90INS1_25CollectiveMainloopBwdSm90ILi2ELi1ELi1EN4cute5tupleIJNS5_1CILi1EEES8_S8_EEENS6_IJNS7_ILi64EEENS7_ILi80EEENS7_ILi256EEEEEENS_10bfloat16_tEfNS_4arch4Sm90ELb1ELb0ELb0ELb0ELb0ELb0ELb1ELb1ELi2ELi1ELi1ELi1ELb0EEENS1_24CollectiveEpilogueBwdGQAISD_fSG_Li256ELb0ELb0EEENS1_25SingleTileBwdLPTSchedulerILb0ELi80ELb0EEEEEEEEEvNT_6ParamsE,"ax",@progbits
	.align	128
.text._ZN7cutlass13device_kernelIN5flash11enable_sm90INS1_16FlashAttnBwdSm90INS1_25CollectiveMainloopBwdSm90ILi2ELi1ELi1EN4cute5tupleIJNS5_1CILi1EEES8_S8_EEENS6_IJNS7_ILi64EEENS7_ILi80EEENS7_ILi256EEEEEENS_10bfloat16_tEfNS_4arch4Sm90ELb1ELb0ELb0ELb0ELb0ELb0ELb1ELb1ELi2ELi1ELi1ELi1ELb0EEENS1_24CollectiveEpilogueBwdGQAISD_fSG_Li256ELb0ELb0EEENS1_25SingleTileBwdLPTSchedulerILb0ELi80ELb0EEEEEEEEEvNT_6ParamsE:
        .type           _ZN7cutlass13device_kernelIN5flash11enable_sm90INS1_16FlashAttnBwdSm90INS1_25CollectiveMainloopBwdSm90ILi2ELi1ELi1EN4cute5tupleIJNS5_1CILi1EEES8_S8_EEENS6_IJNS7_ILi64EEENS7_ILi80EEENS7_ILi256EEEEEENS_10bfloat16_tEfNS_4arch4Sm90ELb1ELb0ELb0ELb0ELb0ELb0ELb1ELb1ELi2ELi1ELi1ELi1ELb0EEENS1_24CollectiveEpilogueBwdGQAISD_fSG_Li256ELb0ELb0EEENS1_25SingleTileBwdLPTSchedulerILb0ELi80ELb0EEEEEEEEEvNT_6ParamsE,@function
        .size           _ZN7cutlass13device_kernelIN5flash11enable_sm90INS1_16FlashAttnBwdSm90INS1_25CollectiveMainloopBwdSm90ILi2ELi1ELi1EN4cute5tupleIJNS5_1CILi1EEES8_S8_EEENS6_IJNS7_ILi64EEENS7_ILi80EEENS7_ILi256EEEEEENS_10bfloat16_tEfNS_4arch4Sm90ELb1ELb0ELb0ELb0ELb0ELb0ELb1ELb1ELi2ELi1ELi1ELi1ELb0EEENS1_24CollectiveEpilogueBwdGQAISD_fSG_Li256ELb0ELb0EEENS1_25SingleTileBwdLPTSchedulerILb0ELi80ELb0EEEEEEEEEvNT_6ParamsE,(.L_x_1154 - _ZN7cutlass13device_kernelIN5flash11enable_sm90INS1_16FlashAttnBwdSm90INS1_25CollectiveMainloopBwdSm90ILi2ELi1ELi1EN4cute5tupleIJNS5_1CILi1EEES8_S8_EEENS6_IJNS7_ILi64EEENS7_ILi80EEENS7_ILi256EEEEEENS_10bfloat16_tEfNS_4arch4Sm90ELb1ELb0ELb0ELb0ELb0ELb0ELb1ELb1ELi2ELi1ELi1ELi1ELb0EEENS1_24CollectiveEpilogueBwdGQAISD_fSG_Li256ELb0ELb0EEENS1_25SingleTileBwdLPTSchedulerILb0ELi80ELb0EEEEEEEEEvNT_6ParamsE)
        .other          _ZN7cutlass13device_kernelIN5flash11enable_sm90INS1_16FlashAttnBwdSm90INS1_25CollectiveMainloopBwdSm90ILi2ELi1ELi1EN4cute5tupleIJNS5_1CILi1EEES8_S8_EEENS6_IJNS7_ILi64EEENS7_ILi80EEENS7_ILi256EEEEEENS_10bfloat16_tEfNS_4arch4Sm90ELb1ELb0ELb0ELb0ELb0ELb0ELb1ELb1ELi2ELi1ELi1ELi1ELb0EEENS1_24CollectiveEpilogueBwdGQAISD_fSG_Li256ELb0ELb0EEENS1_25SingleTileBwdLPTSchedulerILb0ELi80ELb0EEEEEEEEEvNT_6ParamsE,@"STO_CUDA_ENTRY STV_DEFAULT"
_ZN7cutlass13device_kernelIN5flash11enable_sm90INS1_16FlashAttnBwdSm90INS1_25CollectiveMainloopBwdSm90ILi2ELi1ELi1EN4cute5tupleIJNS5_1CILi1EEES8_S8_EEENS6_IJNS7_ILi64EEENS7_ILi80EEENS7_ILi256EEEEEENS_10bfloat16_tEfNS_4arch4Sm90ELb1ELb0ELb0ELb0ELb0ELb0ELb1ELb1ELi2ELi1ELi1ELi1ELb0EEENS1_24CollectiveEpilogueBwdGQAISD_fSG_Li256ELb0ELb0EEENS1_25SingleTileBwdLPTSchedulerILb0ELi80ELb0EEEEEEEEEvNT_6ParamsE:
        /* <DEDUP_REMOVED lines=23> */
.L_x_792:
[----:B------:R-:W-:Y:S05]  /*0170*/  BSYNC B0 ;  /* 0x0000000000007941 */ /* 0x000fea0003800000 */
.L_x_791:
        /* <DEDUP_REMOVED lines=34> */
.L_x_793:
        /* <DEDUP_REMOVED lines=20> */
.L_x_794:
        /* <DEDUP_REMOVED lines=8> */
.L_x_797:
        /* <DEDUP_REMOVED lines=23> */
[----:B------:R-:W-:Y:S02]  /*06d0*/  UIMAD UR4, UR11, UR7, URZ ;  /* 0x000000070b0472a4 */ /* 0x000fe4000f8e023f */
[----:B------:R-:W-:-:S05]  /*06e0*/  IMAD.U32 R2, RZ, RZ, UR11 ;  /* 0x0000000bff027e24 */ /* 0x000fca000f8e00ff */
[----:B------:R1:W-:Y:S01]  /*06f0*/  STL [R1], R2 ;  /* 0x0000000201007387 */ /* 0x0003e20000100800 */
[----:B------:R-:W-:Y:S05]  /*0700*/  BRA `(.L_x_799) ;  /* 0x0000000000247947 */ /* 0x000fea0003800000 */
.L_x_798:
        /* <DEDUP_REMOVED lines=8> */
[----:B------:R2:W-:Y:S05]  /*0790*/  STL [R1], R2 ;  /* 0x0000000201007387 */ /* 0x0005ea0000100800 */
.L_x_799:
        /* <DEDUP_REMOVED lines=11> */
[----:B-12---:R-:W-:Y:S01]  /*0850*/  IMAD.U32 R2, RZ, RZ, UR9 ;  /* 0x00000009ff027e24 */ /* 0x006fe2000f8e00ff */
[----:B------:R-:W-:Y:S01]  /*0860*/  ISETP.LE.AND P0, PT, RZ, UR9, PT ;  /* 0x00000009ff007c0c */ /* 0x000fe2000bf03270 */
[----:B------:R-:W-:-:S03]  /*0870*/  UIMAD UR4, UR7, UR4, UR6 ;  /* 0x00000004070472a4 */ /* 0x000fc6000f8e0206 */
[----:B------:R1:W-:Y:S09]  /*0880*/  STL [R1+0x4], R2 ;  /* 0x0000040201007387 */ /* 0x0003f20000100800 */
[----:B------:R-:W-:Y:S05]  /*0890*/  @!P0 BRA `(.L_x_800) ;  /* 0x000000a000c48947 */ /* 0x000fea0003800000 */
[----:B-1----:R-:W2:Y:S01]  /*08a0*/  LDL R2, [R1] ;  /* 0x0000000001027983 */ /* 0x002ea20000100800 */
[----:B------:R-:W-:Y:S01]  /*08b0*/  ULDC UR9, c[0x0][0x280] ;  /* 0x0000a00000097ab9 */ /* 0x000fe20000000800 */
[----:B------:R-:W-:Y:S01]  /*08c0*/  ULDC UR10, c[0x0][0x290] ;  /* 0x0000a400000a7ab9 */ /* 0x000fe20000000800 */
[----:B------:R-:W-:Y:S01]  /*08d0*/  ULDC UR7, c[0x0][0x74c] ;  /* 0x0001d30000077ab9 */ /* 0x000fe20000000800 */
[----:B------:R-:W-:Y:S01]  /*08e0*/  IMAD.U32 R236, RZ, RZ, UR4 ;  /* 0x00000004ffec7e24 */ /* 0x000fe2000f8e00ff */
        /* <DEDUP_REMOVED lines=81> */
[----:B--2---:R-:W-:-:S13]  /*0e00*/  R2UR UR5, R2 ;  /* 0x00000000020572ca */ /* 0x004fda00000e0000 */
[----:B------:R-:W-:-:S04]  /*0e10*/  UIMAD UR5, UR5, 0x50, UR9 ;  /* 0x00000050050578a4 */ /* 0x000fc8000f8e0209 */
[----:B------:R-:W-:Y:S02]  /*0e20*/  UIADD3 UR7, -UR7, UR5, -UR10 ;  /* 0x0000000507077290 */ /* 0x000fe4000fffe90a */
[----:B------:R-:W-:Y:S02]  /*0e30*/  UIADD3 UR5, UR9, 0x3f, URZ ;  /* 0x0000003f09057890 */ /* 0x000fe4000fffe03f */
[----:B------:R-:W-:Y:S02]  /*0e40*/  USHF.R.S32.HI UR8, URZ, 0x1f, UR7 ;  /* 0x0000001f3f087899 */ /* 0x000fe40008011407 */
[----:B------:R-:W-:Y:S02]  /*0e50*/  USHF.R.S32.HI UR6, URZ, 0x1f, UR5 ;  /* 0x0000001f3f067899 */ /* 0x000fe40008011405 */
[----:B------:R-:W-:Y:S02]  /*0e60*/  ULEA.HI UR8, UR8, UR7, URZ, 0x6 ;  /* 0x0000000708087291 */ /* 0x000fe4000f8f303f */
[----:B------:R-:W-:-:S02]  /*0e70*/  ULEA.HI UR6, UR6, UR5, URZ, 0x6 ;  /* 0x0000000506067291 */ /* 0x000fc4000f8f303f */
[----:B------:R-:W-:Y:S02]  /*0e80*/  USHF.R.S32.HI UR8, URZ, 0x6, UR8 ;  /* 0x000000063f087899 */ /* 0x000fe40008011408 */
[----:B------:R-:W-:-:S04]  /*0e90*/  USHF.R.S32.HI UR11, URZ, 0x6, UR6 ;  /* 0x000000063f0b7899 */ /* 0x000fc80008011406 */
[----:B------:R-:W-:Y:S02]  /*0ea0*/  VIMNMX R5, RZ, UR8, !PT ;  /* 0x00000008ff057c48 */ /* 0x000fe4000ffe0100 */
[----:B------:R-:W-:Y:S02]  /*0eb0*/  IMAD.U32 R235, RZ, RZ, UR11 ;  /* 0x0000000bffeb7e24 */ /* 0x000fe4000f8e00ff */
[----:B------:R-:W-:-:S13]  /*0ec0*/  ISETP.LT.AND P1, PT, R5, UR11, PT ;  /* 0x0000000b05007c0c */ /* 0x000fda000bf21270 */
[----:B------:R-:W-:Y:S05]  /*0ed0*/  @!P1 BRA `(.L_x_801) ;  /* 0x0000007400f89947 */ /* 0x000fea0003800000 */
        /* <DEDUP_REMOVED lines=24> */
.L_x_802:
[----:B------:R-:W2:Y:S01]  /*1060*/  LDL R4, [R1+0x4] ;  /* 0x0000040001047983 */ /* 0x000ea20000100800 */
[----:B------:R-:W-:Y:S01]  /*1070*/  R2UR UR6, R236 ;  /* 0x00000000ec0672ca */ /* 0x000fe200000e0000 */
[----:B------:R-:W3:Y:S02]  /*1080*/  LDC.64 R230, c[0x0][0x2e0] ;  /* 0x0000b800ffe67b82 */ /* 0x000ee40000000a00 */
[----:B------:R-:W5:Y:S01]  /*1090*/  LDL R16, [R1] ;  /* 0x0000000001107983 */ /* 0x000f620000100800 */
[----:B------:R-:W-:Y:S02]  /*10a0*/  LOP3.LUT R13, R2, 0x1ffffffe, RZ, 0xc0, !PT ;  /* 0x1ffffffe020d7812 */ /* 0x000fe400078ec0ff */
[----:B------:R-:W-:Y:S01]  /*10b0*/  SHF.R.S32.HI R8, RZ, 0x1f, R9 ;  /* 0x0000001fff087819 */ /* 0x000fe20000011409 */
[C---:B------:R-:W-:Y:S01]  /*10c0*/  IMAD R14, R6.reuse, 0x40, R11 ;  /* 0x00000040060e7824 */ /* 0x040fe200078e020b */
[----:B----4-:R-:W-:Y:S01]  /*10d0*/  LEA.HI R2, R7, R7, RZ, 0x1 ;  /* 0x0000000707027211 */ /* 0x010fe200078f08ff */
[----:B------:R-:W-:-:S02]  /*10e0*/  IMAD.IADD R15, R6, 0x1, -R13 ;  /* 0x00000001060f7824 */ /* 0x000fc400078e0a0d */
[----:B-1----:R-:W-:Y:S01]  /*10f0*/  IMAD R10, R6, 0x800, R9 ;  /* 0x00000800060a7824 */ /* 0x002fe200078e0209 */
[----:B------:R-:W-:Y:S02]  /*1100*/  LEA.HI R6, R8, R9, RZ, 0x2 ;  /* 0x0000000908067211 */ /* 0x000fe400078f10ff */
[----:B------:R-:W-:Y:S01]  /*1110*/  LEA.HI R3, R3, R12, RZ, 0x2 ;  /* 0x0000000c03037211 */ /* 0x000fe200078f10ff */
[----:B------:R-:W-:Y:S01]  /*1120*/  USHF.R.S32.HI UR4, URZ, 0x1f, UR6 ;  /* 0x0000001f3f047899 */ /* 0x000fe20008011406 */
[----:B------:R-:W-:Y:S02]  /*1130*/  SHF.R.S32.HI R11, RZ, 0x1f, R6 ;  /* 0x0000001fff0b7819 */ /* 0x000fe40000011406 */
[----:B------:R-:W-:-:S05]  /*1140*/  LOP3.LUT R13, R3, 0xfffffc, RZ, 0xc0, !PT ;  /* 0x00fffffc030d7812 */ /* 0x000fca00078ec0ff */
[----:B------:R-:W-:Y:S02]  /*1150*/  IMAD.IADD R13, R12, 0x1, -R13 ;  /* 0x000000010c0d7824 */ /* 0x000fe400078e0a0d */
[----:B------:R-:W-:Y:S01]  /*1160*/  IMAD R12, R18, UR4, RZ ;  /* 0x00000004120c7c24 */ /* 0x000fe2000f8e02ff */
[----:B------:R-:W-:Y:S01]  /*1170*/  LEA.HI R8, R8, R9, RZ, 0x5 ;  /* 0x0000000908087211 */ /* 0x000fe200078f28ff */
[----:B------:R-:W-:Y:S01]  /*1180*/  IMAD R13, R13, 0x10, R14 ;  /* 0x000000100d0d7824 */ /* 0x000fe200078e020e */
[----:B------:R-:W-:Y:S02]  /*1190*/  LOP3.LUT R229, R0, 0x1, RZ, 0xfc, !PT ;  /* 0x0000000100e57812 */ /* 0x000fe400078efcff */
[----:B------:R-:W-:Y:S01]  /*11a0*/  SHF.R.S32.HI R8, RZ, 0x5, R8 ;  /* 0x00000005ff087819 */ /* 0x000fe20000011408 */
        /* <DEDUP_REMOVED lines=83> */
[----:B------:R-:W-:Y:S01]  /*16e0*/  ULDC.64 UR60, c[0x0][0x208] ;  /* 0x00008200003c7ab9 */ /* 0x000fe20000000a00 */
[----:B--2---:R-:W-:-:S02]  /*16f0*/  R2UR UR5, R4 ;  /* 0x00000000040572ca */ /* 0x004fc400000e0000 */
[----:B------:R-:W-:Y:S01]  /*1700*/  LOP3.LUT R4, R2, 0xfffffffe, RZ, 0xc0, !PT ;  /* 0xfffffffe02047812 */ /* 0x000fe200078ec0ff */
[----:B------:R-:W-:Y:S01]  /*1710*/  IMAD.SHL.U32 R2, R10, 0x4, RZ ;  /* 0x000000040a027824 */ /* 0x000fe200078e00ff */
[----:B------:R-:W-:-:S04]  /*1720*/  SHF.R.S32.HI R10, RZ, 0x2, R6 ;  /* 0x00000002ff0a7819 */ /* 0x000fc80000011406 */
[----:B------:R-:W-:-:S04]  /*1730*/  LEA.HI R11, R11, R10, RZ, 0x3 ;  /* 0x0000000a0b0b7211 */ /* 0x000fc800078f18ff */
[----:B------:R-:W-:Y:S01]  /*1740*/  LOP3.LUT R11, R11, 0xfffffff8, RZ, 0xc0, !PT ;  /* 0xfffffff80b0b7812 */ /* 0x000fe200078ec0ff */
[----:B------:R-:W-:-:S04]  /*1750*/  USHF.R.S32.HI UR4, URZ, 0x1f, UR5 ;  /* 0x0000001f3f047899 */ /* 0x000fc80008011405 */
[----:B------:R-:W-:Y:S02]  /*1760*/  IMAD.IADD R11, R10, 0x1, -R11 ;  /* 0x000000010a0b7824 */ /* 0x000fe400078e0a0b */
[----:B---3--:R-:W-:Y:S01]  /*1770*/  IMAD R10, R230, UR4, RZ ;  /* 0x00000004e60a7c24 */ /* 0x008fe2000f8e02ff */
[----:B-----5:R-:W-:Y:S02]  /*1780*/  R2UR UR4, R16 ;  /* 0x00000000100472ca */ /* 0x020fe400000e0000 */
[----:B------:R-:W-:Y:S02]  /*1790*/  SHF.R.S32.HI R3, RZ, 0x1f, R2 ;  /* 0x0000001fff037819 */ /* 0x000fe40000011402 */
[----:B------:R-:W-:Y:S01]  /*17a0*/  LOP3.LUT R6, R6, 0x7ffffffc, RZ, 0xc0, !PT ;  /* 0x7ffffffc06067812 */ /* 0x000fe200078ec0ff */
[----:B------:R-:W-:Y:S02]  /*17b0*/  IMAD.IADD R4, R7, 0x1, -R4 ;  /* 0x0000000107047824 */ /* 0x000fe400078e0a04 */
[----:B------:R-:W-:-:S04]  /*17c0*/  IMAD.WIDE.U32 R2, R18, UR6, R2 ;  /* 0x0000000612027c25 */ /* 0x000fc8000f8e0002 */
[----:B------:R-:W-:Y:S02]  /*17d0*/  IMAD R7, R19, UR6, R12 ;  /* 0x0000000613077c24 */ /* 0x000fe4000f8e020c */
[----:B------:R-:W-:Y:S01]  /*17e0*/  IMAD.IADD R6, R9, 0x1, -R6 ;  /* 0x0000000109067824 */ /* 0x000fe200078e0a06 */
[----:B------:R-:W-:Y:S01]  /*17f0*/  UIMAD UR4, UR4, -0x50, UR10 ;  /* 0xffffffb0040478a4 */ /* 0x000fe2000f8e020a */
[----:B------:R-:W-:Y:S02]  /*1800*/  IMAD.IADD R3, R3, 0x1, R7 ;  /* 0x0000000103037824 */ /* 0x000fe400078e0207 */
[----:B------:R-:W-:Y:S02]  /*1810*/  IMAD R6, R15, 0x4, R6 ;  /* 0x000000040f067824 */ /* 0x000fe400078e0206 */
[----:B------:R-:W-:Y:S02]  /*1820*/  IMAD R7, R231, UR5, R10 ;  /* 0x00000005e7077c24 */ /* 0x000fe4000f8e020a */
[----:B------:R-:W-:Y:S01]  /*1830*/  IMAD.WIDE.U32 R230, R230, UR5, R2 ;  /* 0x00000005e6e67c25 */ /* 0x000fe2000f8e0002 */
[----:B------:R-:W-:-:S03]  /*1840*/  UIADD3 UR5, UR4, 0x1, -UR9 ;  /* 0x0000000104057890 */ /* 0x000fc6000fffe809 */
[----:B------:R-:W-:Y:S02]  /*1850*/  IMAD.SHL.U32 R232, R6, 0x2, RZ ;  /* 0x0000000206e87824 */ /* 0x000fe400078e00ff */
[----:B------:R-:W-:Y:S02]  /*1860*/  IMAD R19, R8, 0x10, R11 ;  /* 0x0000001008137824 */ /* 0x000fe400078e020b */
[----:B------:R-:W-:Y:S01]  /*1870*/  IMAD.MOV.U32 R3, RZ, RZ, R5 ;  /* 0x000000ffff037224 */ /* 0x000fe200078e0005 */
[C---:B------:R-:W-:Y:S01]  /*1880*/  IADD3 R233, -R232.reuse, UR4, RZ ;  /* 0x00000004e8e97c10 */ /* 0x040fe2000fffe1ff */
[----:B------:R-:W-:Y:S01]  /*1890*/  IMAD.MOV.U32 R2, RZ, RZ, RZ ;  /* 0x000000ffff027224 */ /* 0x000fe200078e00ff */
[----:B------:R-:W-:Y:S01]  /*18a0*/  IADD3 R232, -R232, UR5, RZ ;  /* 0x00000005e8e87c10 */ /* 0x000fe2000fffe1ff */
[----:B------:R-:W-:Y:S02]  /*18b0*/  IMAD.MOV.U32 R18, RZ, RZ, RZ ;  /* 0x000000ffff127224 */ /* 0x000fe400078e00ff */
[----:B------:R-:W-:-:S07]  /*18c0*/  IMAD.IADD R234, R231, 0x1, R7 ;  /* 0x00000001e7ea7824 */ /* 0x000fce00078e0207 */
.L_x_814:
[----:B------:R-:W-:-:S13]  /*18d0*/  ISETP.NE.AND P0, PT, R229, 0x3, PT ;  /* 0x00000003e500780c */ /* 0x000fda0003f05270 */
[----:B------:R-:W-:Y:S05]  /*18e0*/  @!P0 BRA `(.L_x_804) ;  /* 0x0000000000048947 */ /* 0x000fea0003800000 */
[----:B------:R-:W-:Y:S01]  /*18f0*/  BPT.TRAP 0x1 ;  /* 0x000000040000795c */ /* 0x000fe20000300000 */
.L_x_804:
[----:B------:R-:W-:Y:S01]  /*1900*/  IMAD R16, R2, 0x8, R17 ;  /* 0x0000000802107824 */ /* 0x000fe200078e0211 */
[----:B------:R-:W-:-:S04]  /*1910*/  SHF.L.U32 R9, R228, 0x1f, RZ ;  /* 0x0000001fe4097819 */ /* 0x000fc800000006ff */
[----:B------:R1:W2:Y:S01]  /*1920*/  SYNCS.PHASECHK.TRANS64.TRYWAIT P1, [R16+URZ+0x31810], R9 ;  /* 0x03181009100075a7 */ /* 0x0002a2000802017f */
[----:B------:R-:W-:Y:S05]  /*1930*/  @!P0 BRA `(.L_x_805) ;  /* 0x0000000000048947 */ /* 0x000fea0003800000 */
[----:B------:R-:W-:Y:S01]  /*1940*/  BPT.TRAP 0x1 ;  /* 0x000000040000795c */ /* 0x000fe20000300000 */
.L_x_805:
        /* <DEDUP_REMOVED lines=11> */
.L_x_806:
        /* <DEDUP_REMOVED lines=419> */
[----:B------:R-:W-:-:S04]  /*3430*/  IMAD R6, R2, 0x40, R19 ;  /* 0x0000004002067824 */ /* 0x000fc800078e0213 */
        /* <DEDUP_REMOVED lines=16> */
[----:B-1----:R-:W-:Y:S05]  /*3540*/  @!P0 BRA `(.L_x_808) ;  /* 0x0000000000048947 */ /* 0x002fea0003800000 */
[----:B------:R-:W-:Y:S01]  /*3550*/  BPT.TRAP 0x1 ;  /* 0x000000040000795c */ /* 0x000fe20000300000 */
.L_x_808:
[----:B------:R-:W-:-:S04]  /*3560*/  SHF.L.U32 R8, R18, 0x1f, RZ ;  /* 0x0000001f12087819 */ /* 0x000fc800000006ff */
[----:B------:R1:W4:Y:S01]  /*3570*/  SYNCS.PHASECHK.TRANS64.TRYWAIT P1, [R17+URZ+0x31830], R8 ;  /* 0x03183008110075a7 */ /* 0x000322000802017f */
[----:B------:R-:W-:Y:S05]  /*3580*/  @!P0 BRA `(.L_x_809) ;  /* 0x0000000000048947 */ /* 0x000fea0003800000 */
[----:B------:R-:W-:Y:S01]  /*3590*/  BPT.TRAP 0x1 ;  /* 0x000000040000795c */ /* 0x000fe20000300000 */
.L_x_809:
        /* <DEDUP_REMOVED lines=11> */
.L_x_810:
[C---:B-1--4-:R-:W-:Y:S01]  /*3650*/  VIADD R8, R6.reuse, 0x80 ;  /* 0x0000008006087836 */ /* 0x052fe20000000000 */
[----:B------:R-:W-:Y:S01]  /*3660*/  R2UR UR4, R7 ;  /* 0x00000000070472ca */ /* 0x000fe200000e0000 */
[C---:B------:R-:W-:Y:S01]  /*3670*/  VIADD R9, R6.reuse, 0x180 ;  /* 0x0000018006097836 */ /* 0x040fe20000000000 */
[C---:B------:R-:W-:Y:S01]  /*3680*/  R2UR UR6, R6.reuse ;  /* 0x00000000060672ca */ /* 0x040fe200000e0000 */
[----:B------:R-:W-:Y:S01]  /*3690*/  VIADD R10, R6, 0x200 ;  /* 0x00000200060a7836 */ /* 0x000fe20000000000 */
[----:B------:R-:W-:Y:S01]  /*36a0*/  R2UR UR8, R8 ;  /* 0x00000000080872ca */ /* 0x000fe200000e0000 */
[----:B------:R-:W-:Y:S01]  /*36b0*/  VIADD R8, R6, 0x100 ;  /* 0x0000010006087836 */ /* 0x000fe20000000000 */
[----:B------:R-:W-:Y:S01]  /*36c0*/  R2UR UR10, R9 ;  /* 0x00000000090a72ca */ /* 0x000fe200000e0000 */
[----:B------:R-:W-:Y:S01]  /*36d0*/  WARPGROUP.ARRIVE ;  /* 0x00000000000079c5 */ /* 0x000fe20000000000 */
[----:B------:R-:W-:Y:S01]  /*36e0*/  R2UR UR11, R10 ;  /* 0x000000000a0b72ca */ /* 0x000fe200000e0000 */
[----:B------:R-:W-:Y:S01]  /*36f0*/  UMOV UR5, 0x40000040 ;  /* 0x4000004000057882 */ /* 0x000fe20000000000 */
[----:B------:R-:W-:Y:S01]  /*3700*/  R2UR UR9, R8 ;  /* 0x00000000080972ca */ /* 0x000fe200000e0000 */
[----:B------:R-:W-:Y:S01]  /*3710*/  UMOV UR7, 0x40000000 ;  /* 0x4000000000077882 */ /* 0x000fe20000000000 */
[----:B------:R-:W-:Y:S01]  /*3720*/  VIADD R8, R6, 0x2 ;  /* 0x0000000206087836 */ /* 0x000fe20000000000 */
[----:B------:R-:W-:Y:S01]  /*3730*/  UMOV UR57, 0x40000040 ;  /* 0x4000004000397882 */ /* 0x000fe20000000000 */
[----:B------:R-:W-:Y:S01]  /*3740*/  IMAD R13, R3, 0x40, R19 ;  /* 0x00000040030d7824 */ /* 0x000fe200078e0213 */
[----:B------:R-:W-:Y:S01]  /*3750*/  HGMMA.64x8x16.F32.BF16 R44, gdesc[UR4], RZ, !UPT ;  /* 0x00000000042c79f0 */ /* 0x000fe2000c7018ff */
[----:B------:R-:W-:Y:S01]  /*3760*/  UMOV UR7, 0x40000000 ;  /* 0x4000000000077882 */ /* 0x000fe20000000000 */
[----:B------:R-:W-:Y:S01]  /*3770*/  UMOV UR6, UR8 ;  /* 0x0000000800067c82 */ /* 0x000fe20008000000 */
[----:B------:R-:W-:Y:S01]  /*3780*/  UMOV UR59, 0x40 ;  /* 0x00000040003b7882 */ /* 0x000fe20000000000 */
[----:B------:R-:W-:Y:S01]  /*3790*/  HGMMA.64x8x16.F32.BF16 R48, gdesc[UR4], RZ, !UPT ;  /* 0x00000000043079f0 */ /* 0x000fe2000c7018ff */
[----:B------:R-:W-:Y:S01]  /*37a0*/  UMOV UR7, 0x40000000 ;  /* 0x4000000000077882 */ /* 0x000fe20000000000 */
[----:B------:R-:W-:Y:S01]  /*37b0*/  VIADDMNMX R14, R13, R232, R233, PT ;  /* 0x000000e80d0e7246 */ /* 0x000fe200038001e9 */
[----:B------:R-:W-:Y:S01]  /*37c0*/  UMOV UR13, UR57 ;  /* 0x00000039000d7c82 */ /* 0x000fe20008000000 */
[----:B------:R-:W-:Y:S01]  /*37d0*/  UMOV UR6, UR9 ;  /* 0x0000000900067c82 */ /* 0x000fe20008000000 */
[----:B------:R-:W-:Y:S01]  /*37e0*/  IADD3 R22, R232, 0x8, R13 ;  /* 0x00000008e8167810 */ /* 0x000fe20007ffe00d */
[----:B------:R-:W-:Y:S01]  /*37f0*/  HGMMA.64x8x16.F32.BF16 R52, gdesc[UR4], RZ, !UPT ;  /* 0x00000000043479f0 */ /* 0x000fe2000c7018ff */
[----:B------:R-:W-:Y:S01]  /*3800*/  UMOV UR6, UR10 ;  /* 0x0000000a00067c82 */ /* 0x000fe20008000000 */
[----:B------:R-:W-:Y:S01]  /*3810*/  UMOV UR7, 0x40000000 ;  /* 0x4000000000077882 */ /* 0x000fe20000000000 */
[----:B------:R-:W-:Y:S01]  /*3820*/  ISETP.GT.AND P1, PT, R14, RZ, PT ;  /* 0x000000ff0e00720c */ /* 0x000fe20003f24270 */
[----:B------:R-:W-:Y:S01]  /*3830*/  HGMMA.64x8x16.F32.BF16 R216, gdesc[UR4], RZ, !UPT ;  /* 0x0000000004d879f0 */ /* 0x000fe2000c7018ff */
[----:B------:R-:W-:Y:S01]  /*3840*/  UMOV UR6, UR11 ;  /* 0x0000000b00067c82 */ /* 0x000fe20008000000 */
[----:B------:R-:W-:Y:S01]  /*3850*/  UMOV UR7, 0x40000000 ;  /* 0x4000000000077882 */ /* 0x000fe20000000000 */
[----:B------:R-:W-:Y:S01]  /*3860*/  VIMNMX R21, R233, R22, PT ;  /* 0x00000016e9157248 */ /* 0x000fe20003fe0100 */
[----:B------:R-:W-:Y:S01]  /*3870*/  HGMMA.64x8x16.F32.BF16 R220, gdesc[UR4], RZ, !UPT ;  /* 0x0000000004dc79f0 */ /* 0x000fe2000c7018ff */
[----:B------:R-:W-:Y:S01]  /*3880*/  R2UR UR6, R8 ;  /* 0x00000000080672ca */ /* 0x000fe200000e0000 */
[----:B------:R-:W-:Y:S01]  /*3890*/  VIADD R8, R7, 0x2 ;  /* 0x0000000207087836 */ /* 0x000fe20000000000 */
[----:B------:R-:W-:Y:S01]  /*38a0*/  UMOV UR7, 0x40000000 ;  /* 0x4000000000077882 */ /* 0x000fe20000000000 */
[----:B------:R-:W-:Y:S01]  /*38b0*/  UMOV UR5, 0x40000040 ;  /* 0x4000004000057882 */ /* 0x000fe20000000000 */
[C---:B------:R-:W-:Y:S01]  /*38c0*/  ISETP.GT.AND P4, PT, R21.reuse, 0x1, PT ;  /* 0x000000011500780c */ /* 0x040fe20003f84270 */
[----:B------:R-:W-:Y:S01]  /*38d0*/  UMOV UR15, 0x40 ;  /* 0x00000040000f7882 */ /* 0x000fe20000000000 */
[----:B------:R-:W-:Y:S01]  /*38e0*/  R2UR UR4, R8 ;  /* 0x00000000080472ca */ /* 0x000fe200000e0000 */
[----:B------:R-:W-:Y:S01]  /*38f0*/  VIADD R8, R6, 0x82 ;  /* 0x0000008206087836 */ /* 0x000fe20000000000 */
[----:B------:R-:W-:Y:S01]  /*3900*/  ISETP.GT.AND P2, PT, R14, 0x41, PT ;  /* 0x000000410e00780c */ /* 0x000fe20003f44270 */
[----:B------:R-:W-:Y:S01]  /*3910*/  UMOV UR17, UR57 ;  /* 0x0000003900117c82 */ /* 0x000fe20008000000 */
[C---:B------:R-:W-:Y:S01]  /*3920*/  ISETP.GT.AND P3, PT, R21.reuse, RZ, PT ;  /* 0x000000ff1500720c */ /* 0x040fe20003f64270 */
[----:B------:R-:W-:Y:S01]  /*3930*/  UMOV UR19, 0x40 ;  /* 0x0000004000137882 */ /* 0x000fe20000000000 */
[----:B------:R-:W-:Y:S01]  /*3940*/  R2UR UR8, R8 ;  /* 0x00000000080872ca */ /* 0x000fe200000e0000 */
[----:B------:R-:W-:Y:S01]  /*3950*/  VIADD R8, R6, 0x102 ;  /* 0x0000010206087836 */ /* 0x000fe20000000000 */
[C---:B------:R-:W-:Y:S01]  /*3960*/  ISETP.GT.AND P5, PT, R21.reuse, 0x11, PT ;  /* 0x000000111500780c */ /* 0x040fe20003fa4270 */
        /* <DEDUP_REMOVED lines=14> */
[----:B------:R-:W-:Y:S01]  /*3a50*/  HGMMA.64x8x16.F32.BF16 R44, gdesc[UR4], R44 ;  /* 0x00000000042c79f0 */ /* 0x000fe2000870182c */
[----:B------:R-:W-:Y:S01]  /*3a60*/  R2UR UR11, R8 ;  /* 0x00000000080b72ca */ /* 0x000fe200000e0000 */
[----:B------:R-:W-:Y:S01]  /*3a70*/  UMOV UR6, UR8 ;  /* 0x0000000800067c82 */ /* 0x000fe20008000000 */
[----:B------:R-:W-:Y:S01]  /*3a80*/  UMOV UR7, 0x40000000 ;  /* 0x4000000000077882 */ /* 0x000fe20000000000 */
[----:B------:R-:W-:Y:S01]  /*3a90*/  VIADD R8, R6, 0x4 ;  /* 0x0000000406087836 */ /* 0x000fe20000000000 */
[----:B------:R-:W-:Y:S01]  /*3aa0*/  HGMMA.64x8x16.F32.BF16 R48, gdesc[UR4], R48 ;  /* 0x00000000043079f0 */ /* 0x000fe20008701830 */
[----:B------:R-:W-:Y:S01]  /*3ab0*/  UMOV UR6, UR9 ;  /* 0x0000000900067c82 */ /* 0x000fe20008000000 */
[----:B------:R-:W-:Y:S01]  /*3ac0*/  UMOV UR7, 0x40000000 ;  /* 0x4000000000077882 */ /* 0x000fe20000000000 */
        /* <DEDUP_REMOVED lines=26> */
[----:B------:R-:W-:Y:S01]  /*3c70*/  VIADD R8, R6, 0x204 ;  /* 0x0000020406087836 */ /* 0x000fe20000000000 */
[----:B------:R-:W-:Y:S04]  /*3c80*/  HGMMA.64x8x16.F32.BF16 R44, gdesc[UR4], R44 ;  /* 0x00000000042c79f0 */ /* 0x000fe8000870182c */
[----:B------:R-:W-:Y:S01]  /*3c90*/  R2UR UR11, R8 ;  /* 0x00000000080b72ca */ /* 0x000fe200000e0000 */
[----:B------:R-:W-:Y:S01]  /*3ca0*/  UMOV UR6, UR8 ;  /* 0x0000000800067c82 */ /* 0x000fe20008000000 */
[----:B------:R-:W-:Y:S01]  /*3cb0*/  UMOV UR7, 0x40000000 ;  /* 0x4000000000077882 */ /* 0x000fe20000000000 */
[----:B------:R-:W-:Y:S01]  /*3cc0*/  VIADD R8, R6, 0x6 ;  /* 0x0000000606087836 */ /* 0x000fe20000000000 */
        /* <DEDUP_REMOVED lines=311> */
[----:B------:R-:W-:-:S02]  /*5040*/  VIADD R7, R7, 0x606 ;  /* 0x0000060607077836 */ /* 0x000fc40000000000 */
        /* <DEDUP_REMOVED lines=48> */
[----:B------:R-:W-:Y:S01]  /*5350*/  UMOV UR11, 0x40 ;  /* 0x00000040000b7882 */ /* 0x000fe20000000000 */
[----:B------:R-:W-:Y:S01]  /*5360*/  HGMMA.64x8x16.F32.BF16 R220, gdesc[UR4], R220, gsb0 ;  /* 0x0000000004dc79f0 */ /* 0x000fe200080018dc */
[----:B------:R-:W-:Y:S02]  /*5370*/  ULDC UR4, c[0x0][0x744] ;  /* 0x0001d10000047ab9 */ /* 0x000fe40000000800 */
[----:B------:R-:W-:Y:S02]  /*5380*/  WARPGROUP.DEPBAR.LE gsb0, 0x1 ;  /* 0x00008000000079c5 */ /* 0x000fe40000010100 */
[----:B------:R-:W-:Y:S02]  /*5390*/  FSEL R7, R24, -INF , P1 ;  /* 0xff80000018077808 */ /* 0x000fe40000800000 */
[----:B------:R-:W-:-:S02]  /*53a0*/  ISETP.GT.AND P1, PT, R14, 0x1, PT ;  /* 0x000000010e00780c */ /* 0x000fc40003f24270 */
[----:B------:R-:W-:Y:S01]  /*53b0*/  FSEL R41, R41, -INF , P2 ;  /* 0xff80000029297808 */ /* 0x000fe20001000000 */
[--C-:B--2---:R-:W-:Y:S01]  /*53c0*/  FFMA.FTZ R8, R7, UR4, -R20.reuse ;  /* 0x0000000407087c23 */ /* 0x104fe20008010814 */
[----:B------:R-:W-:Y:S02]  /*53d0*/  FSEL R25, R25, -INF , P1 ;  /* 0xff80000019197808 */ /* 0x000fe40000800000 */
[----:B------:R-:W-:Y:S01]  /*53e0*/  ISETP.GT.AND P1, PT, R14, 0x10, PT ;  /* 0x000000100e00780c */ /* 0x000fe20003f24270 */
[--C-:B------:R-:W-:Y:S01]  /*53f0*/  FFMA.FTZ R22, R41, UR4, -R20.reuse ;  /* 0x0000000429167c23 */ /* 0x100fe20008010814 */
[----:B------:R-:W-:Y:S01]  /*5400*/  FSEL R31, R31, -INF , P5 ;  /* 0xff8000001f1f7808 */ /* 0x000fe20002800000 */
[----:B------:R-:W-:Y:S01]  /*5410*/  FFMA.FTZ R11, R25, UR4, -R20 ;  /* 0x00000004190b7c23 */ /* 0x000fe20008010814 */
[----:B------:R-:W-:Y:S01]  /*5420*/  FSEL R7, R28, -INF , P1 ;  /* 0xff8000001c077808 */ /* 0x000fe20000800000 */
[----:B------:R-:W-:Y:S01]  /*5430*/  MUFU.EX2 R8, R8 ;  /* 0x0000000800087308 */ /* 0x000fe20000000800 */
[----:B------:R-:W-:-:S02]  /*5440*/  ISETP.GT.AND P1, PT, R14, 0x11, PT ;  /* 0x000000110e00780c */ /* 0x000fc40003f24270 */
[----:B------:R-:W-:Y:S01]  /*5450*/  FSEL R25, R27, -INF , P4 ;  /* 0xff8000001b197808 */ /* 0x000fe20002000000 */
[----:B------:R-:W-:Y:S01]  /*5460*/  FFMA.FTZ R7, R7, UR4, -R20 ;  /* 0x0000000407077c23 */ /* 0x000fe20008010814 */
[----:B------:R-:W-:Y:S02]  /*5470*/  FSEL R29, R29, -INF , P1 ;  /* 0xff8000001d1d7808 */ /* 0x000fe40000800000 */
[----:B------:R-:W-:Y:S01]  /*5480*/  ISETP.GT.AND P1, PT, R14, 0x20, PT ;  /* 0x000000200e00780c */ /* 0x000fe20003f24270 */
[----:B---3--:R-:W-:Y:S01]  /*5490*/  FFMA.FTZ R25, R25, UR4, -R12 ;  /* 0x0000000419197c23 */ /* 0x008fe2000801080c */
[----:B------:R-:W-:Y:S01]  /*54a0*/  ISETP.GT.AND P2, PT, R21, 0x21, PT ;  /* 0x000000211500780c */ /* 0x000fe20003f44270 */
[----:B------:R-:W-:Y:S01]  /*54b0*/  FFMA.FTZ R10, R29, UR4, -R20 ;  /* 0x000000041d0a7c23 */ /* 0x000fe20008010814 */
[----:B------:R-:W-:Y:S01]  /*54c0*/  FSEL R9, R32, -INF , P1 ;  /* 0xff80000020097808 */ /* 0x000fe20000800000 */
[----:B------:R-:W1:Y:S01]  /*54d0*/  MUFU.EX2 R11, R11 ;  /* 0x0000000b000b7308 */ /* 0x000e620000000800 */
[----:B------:R-:W-:-:S02]  /*54e0*/  ISETP.GT.AND P1, PT, R14, 0x21, PT ;  /* 0x000000210e00780c */ /* 0x000fc40003f24270 */
[----:B------:R-:W-:Y:S01]  /*54f0*/  ISETP.GT.AND P4, PT, R21, 0x31, PT ;  /* 0x000000311500780c */ /* 0x000fe20003f84270 */
[--C-:B------:R-:W-:Y:S01]  /*5500*/  FFMA.FTZ R6, R9, UR4, -R20.reuse ;  /* 0x0000000409067c23 */ /* 0x100fe20008010814 */
[----:B------:R-:W-:Y:S02]  /*5510*/  FSEL R33, R33, -INF , P1 ;  /* 0xff80000021217808 */ /* 0x000fe40000800000 */
[----:B------:R-:W-:Y:S01]  /*5520*/  ISETP.GT.AND P1, PT, R14, 0x30, PT ;  /* 0x000000300e00780c */ /* 0x000fe20003f24270 */
[----:B------:R-:W-:Y:S01]  /*5530*/  MUFU.EX2 R25, R25 ;  /* 0x0000001900197308 */ /* 0x000fe20000000800 */
[----:B------:R-:W-:Y:S01]  /*5540*/  ISETP.GT.AND P5, PT, R21, 0x40, PT ;  /* 0x000000401500780c */ /* 0x000fe20003fa4270 */
[----:B------:R-:W-:Y:S01]  /*5550*/  FFMA.FTZ R9, R33, UR4, -R20 ;  /* 0x0000000421097c23 */ /* 0x000fe20008010814 */
[----:B------:R-:W-:Y:S02]  /*5560*/  FSEL R15, R36, -INF , P1 ;  /* 0xff800000240f7808 */ /* 0x000fe40000800000 */
[----:B------:R-:W-:-:S02]  /*5570*/  ISETP.GT.AND P1, PT, R14, 0x31, PT ;  /* 0x000000310e00780c */ /* 0x000fc40003f24270 */
[----:B------:R-:W-:Y:S01]  /*5580*/  FSEL R35, R35, -INF , P2 ;  /* 0xff80000023237808 */ /* 0x000fe20001000000 */
[--C-:B------:R-:W-:Y:S01]  /*5590*/  FFMA.FTZ R23, R15, UR4, -R20.reuse ;  /* 0x000000040f177c23 */ /* 0x100fe20008010814 */
[----:B------:R-:W-:Y:S01]  /*55a0*/  FSEL R37, R37, -INF , P1 ;  /* 0xff80000025257808 */ /* 0x000fe20000800000 */
[----:B------:R-:W-:Y:S01]  /*55b0*/  MUFU.EX2 R10, R10 ;  /* 0x0000000a000a7308 */ /* 0x000fe20000000800 */
[----:B------:R-:W-:Y:S02]  /*55c0*/  ISETP.GT.AND P1, PT, R14, 0x40, PT ;  /* 0x000000400e00780c */ /* 0x000fe40003f24270 */
[----:B------:R-:W-:Y:S01]  /*55d0*/  FSEL R39, R39, -INF , P4 ;  /* 0xff80000027277808 */ /* 0x000fe20002000000 */
[--C-:B------:R-:W-:Y:S01]  /*55e0*/  FFMA.FTZ R14, R37, UR4, -R20.reuse ;  /* 0x00000004250e7c23 */ /* 0x100fe20008010814 */
[----:B------:R-:W-:Y:S02]  /*55f0*/  FSEL R15, R40, -INF , P1 ;  /* 0xff800000280f7808 */ /* 0x000fe40000800000 */
[----:B------:R-:W-:Y:S01]  /*5600*/  ISETP.GT.AND P1, PT, R21, 0x10, PT ;  /* 0x000000101500780c */ /* 0x000fe20003f24270 */
[----:B------:R2:W-:Y:S01]  /*5610*/  MUFU.EX2 R13, R23 ;  /* 0x00000017000d7308 */ /* 0x0005e20000000800 */
[----:B------:R-:W-:Y:S01]  /*5620*/  FSEL R37, R42, -INF , P5 ;  /* 0xff8000002a257808 */ /* 0x000fe20002800000 */
[----:B------:R-:W-:Y:S01]  /*5630*/  FFMA.FTZ R15, R15, UR4, -R20 ;  /* 0x000000040f0f7c23 */ /* 0x000fe20008010814 */
[----:B------:R-:W-:Y:S01]  /*5640*/  FSEL R27, R30, -INF , P1 ;  /* 0xff8000001e1b7808 */ /* 0x000fe20000800000 */
[----:B------:R-:W-:Y:S01]  /*5650*/  FFMA.FTZ R30, R39, UR4, -R12 ;  /* 0x00000004271e7c23 */ /* 0x000fe2000801080c */
[----:B------:R-:W-:-:S02]  /*5660*/  ISETP.GT.AND P1, PT, R21, 0x20, PT ;  /* 0x000000201500780c */ /* 0x000fc40003f24270 */
[----:B------:R-:W-:Y:S01]  /*5670*/  FSEL R43, R43, -INF , P6 ;  /* 0xff8000002b2b7808 */ /* 0x000fe20003000000 */
[--C-:B------:R-:W-:Y:S01]  /*5680*/  FFMA.FTZ R27, R27, UR4, -R12.reuse ;  /* 0x000000041b1b7c23 */ /* 0x100fe2000801080c */
[----:B--2---:R-:W-:Y:S01]  /*5690*/  FSEL R23, R26, -INF , P3 ;  /* 0xff8000001a177808 */ /* 0x004fe20001800000 */
[----:B------:R-:W-:Y:S01]  /*56a0*/  IMAD R26, R19, 0x4, R17 ;  /* 0x00000004131a7824 */ /* 0x000fe200078e0211 */
[----:B------:R-:W-:Y:S01]  /*56b0*/  ISETP.GT.AND P3, PT, R21, 0x30, PT ;  /* 0x000000301500780c */ /* 0x000fe20003f64270 */
[----:B------:R-:W-:Y:S01]  /*56c0*/  VIADD R21, R17, 0x2c500 ;  /* 0x0002c50011157836 */ /* 0x000fe20000000000 */
[----:B------:R-:W-:Y:S01]  /*56d0*/  FSEL R29, R34, -INF , P1 ;  /* 0xff800000221d7808 */ /* 0x000fe20000800000 */
[--C-:B------:R-:W-:Y:S01]  /*56e0*/  FFMA.FTZ R23, R23, UR4, -R12.reuse ;  /* 0x0000000417177c23 */ /* 0x100fe2000801080c */
[----:B------:R-:W2:Y:S01]  /*56f0*/  LDS R20, [R26+0x2c300] ;  /* 0x02c300001a147984 */ /* 0x000ea20000000800 */
[----:B------:R-:W-:Y:S01]  /*5700*/  FSEL R33, R38, -INF , P3 ;  /* 0xff80000026217808 */ /* 0x000fe20001800000 */
[----:B------:R-:W-:Y:S01]  /*5710*/  MUFU.EX2 R7, R7 ;  /* 0x0000000700077308 */ /* 0x000fe20000000800 */
[----:B------:R-:W-:Y:S01]  /*5720*/  SHF.R.U32.HI R28, RZ, 0x4, R21 ;  /* 0x00000004ff1c7819 */ /* 0x000fe20000011615 */
[--C-:B------:R-:W-:Y:S01]  /*5730*/  FFMA.FTZ R38, R29, UR4, -R12.reuse ;  /* 0x000000041d267c23 */ /* 0x100fe2000801080c */
[----:B------:R3:W4:Y:S01]  /*5740*/  LDS R21, [R26+0x2c320] ;  /* 0x02c320001a157984 */ /* 0x0007220000000800 */
[--C-:B------:R-:W-:Y:S01]  /*5750*/  FFMA.FTZ R36, R33, UR4, -R12.reuse ;  /* 0x0000000421247c23 */ /* 0x100fe2000801080c */
[----:B------:R-:W-:Y:S01]  /*5760*/  LOP3.LUT R28, R28, 0x3fff, RZ, 0xc0, !PT ;  /* 0x00003fff1c1c7812 */ /* 0x000fe200078ec0ff */
[----:B------:R-:W-:Y:S01]  /*5770*/  FFMA.FTZ R29, R37, UR4, -R12 ;  /* 0x00000004251d7c23 */ /* 0x000fe2000801080c */
[----:B------:R-:W-:-:S02]  /*5780*/  WARPGROUP.DEPBAR.LE gsb0, 0x0 ;  /* 0x00008000000079c5 */ /* 0x000fc40000010000 */
[----:B------:R5:W1:Y:S01]  /*5790*/  MUFU.EX2 R24, R23 ;  /* 0x0000001700187308 */ /* 0x000a620000000800 */
[----:B---3--:R-:W-:-:S07]  /*57a0*/  FFMA.FTZ R26, R43, UR4, -R12 ;  /* 0x000000042b1a7c23 */ /* 0x008fce000801080c */
[----:B------:R-:W3:Y:S01]  /*57b0*/  MUFU.EX2 R6, R6 ;  /* 0x0000000600067308 */ /* 0x000ee20000000800 */
[----:B-----5:R-:W-:Y:S01]  /*57c0*/  LOP3.LUT R23, R28, 0x80000, RZ, 0xfc, !PT ;  /* 0x000800001c177812 */ /* 0x020fe200078efcff */
[--C-:B------:R-:W-:Y:S01]  /*57d0*/  FFMA.FTZ R28, R31, UR4, -R12.reuse ;  /* 0x000000041f1c7c23 */ /* 0x100fe2000801080c */
[----:B------:R-:W-:Y:S02]  /*57e0*/  FFMA.FTZ R31, R35, UR4, -R12 ;  /* 0x00000004231f7c23 */ /* 0x000fe4000801080c */
[C---:B------:R-:W-:Y:S01]  /*57f0*/  R2UR UR58, R23.reuse ;  /* 0x00000000173a72ca */ /* 0x040fe200000e0000 */
[C---:B------:R-:W-:Y:S02]  /*5800*/  VIADD R12, R23.reuse, 0x80 ;  /* 0x00000080170c7836 */ /* 0x040fe40000000000 */
[----:B------:R-:W-:Y:S01]  /*5810*/  MUFU.EX2 R27, R27 ;  /* 0x0000001b001b7308 */ /* 0x000fe20000000800 */
[C---:B------:R-:W-:Y:S02]  /*5820*/  VIADD R32, R23.reuse, 0x180 ;  /* 0x0000018017207836 */ /* 0x040fe40000000000 */
[----:B------:R-:W-:Y:S01]  /*5830*/  R2UR UR4, R12 ;  /* 0x000000000c0472ca */ /* 0x000fe200000e0000 */
[----:B------:R-:W-:-:S02]  /*5840*/  VIADD R12, R23, 0x100 ;  /* 0x00000100170c7836 */ /* 0x000fc40000000000 */
[----:B------:R-:W-:Y:S02]  /*5850*/  R2UR UR6, R32 ;  /* 0x00000000200672ca */ /* 0x000fe400000e0000 */
[----:B------:R-:W5:Y:S01]  /*5860*/  MUFU.EX2 R28, R28 ;  /* 0x0000001c001c7308 */ /* 0x000f620000000800 */
[----:B------:R-:W-:Y:S01]  /*5870*/  R2UR UR5, R12 ;  /* 0x000000000c0572ca */ /* 0x000fe200000e0000 */
[--C-:B--2---:R-:W-:Y:S01]  /*5880*/  FADD.FTZ R35, R44, -R20.reuse ;  /* 0x800000142c237221 */ /* 0x104fe20000010000 */
[--C-:B------:R-:W-:Y:S01]  /*5890*/  FADD.FTZ R34, R45, -R20.reuse ;  /* 0x800000142d227221 */ /* 0x100fe20000010000 */
[----:B------:R-:W-:-:S04]  /*58a0*/  FADD.FTZ R48, R48, -R20 ;  /* 0x8000001430307221 */ /* 0x000fc80000010000 */
[----:B------:R-:W2:Y:S01]  /*58b0*/  MUFU.EX2 R9, R9 ;  /* 0x0000000900097308 */ /* 0x000ea20000000800 */
[--C-:B------:R-:W-:Y:S01]  /*58c0*/  FADD.FTZ R49, R49, -R20.reuse ;  /* 0x8000001431317221 */ /* 0x100fe20000010000 */
[--C-:B------:R-:W-:Y:S01]  /*58d0*/  FADD.FTZ R33, R52, -R20.reuse ;  /* 0x8000001434217221 */ /* 0x100fe20000010000 */
[--C-:B------:R-:W-:Y:S01]  /*58e0*/  FADD.FTZ R32, R53, -R20.reuse ;  /* 0x8000001435207221 */ /* 0x100fe20000010000 */
[--C-:B------:R-:W-:Y:S01]  /*58f0*/  FADD.FTZ R216, R216, -R20.reuse ;  /* 0x80000014d8d87221 */ /* 0x100fe20000010000 */
[--C-:B------:R-:W-:Y:S01]  /*5900*/  FADD.FTZ R217, R217, -R20.reuse ;  /* 0x80000014d9d97221 */ /* 0x100fe20000010000 */
[--C-:B------:R-:W-:Y:S01]  /*5910*/  FADD.FTZ R220, R220, -R20.reuse ;  /* 0x80000014dcdc7221 */ /* 0x100fe20000010000 */
[----:B------:R-:W-:Y:S01]  /*5920*/  FADD.FTZ R221, R221, -R20 ;  /* 0x80000014dddd7221 */ /* 0x000fe20000010000 */
[----:B------:R1:W2:Y:S01]  /*5930*/  MUFU.EX2 R12, R38 ;  /* 0x00000026000c7308 */ /* 0x0002a20000000800 */
[--C-:B----4-:R-:W-:Y:S01]  /*5940*/  FADD.FTZ R41, R46, -R21.reuse ;  /* 0x800000152e297221 */ /* 0x110fe20000010000 */
[--C-:B------:R-:W-:Y:S01]  /*5950*/  FADD.FTZ R40, R47, -R21.reuse ;  /* 0x800000152f287221 */ /* 0x100fe20000010000 */
[--C-:B------:R-:W-:Y:S01]  /*5960*/  FADD.FTZ R50, R50, -R21.reuse ;  /* 0x8000001532327221 */ /* 0x100fe20000010000 */
[--C-:B------:R-:W-:Y:S01]  /*5970*/  FADD.FTZ R51, R51, -R21.reuse ;  /* 0x8000001533337221 */ /* 0x100fe20000010000 */
[--C-:B------:R-:W-:Y:S01]  /*5980*/  FADD.FTZ R39, R54, -R21.reuse ;  /* 0x8000001536277221 */ /* 0x100fe20000010000 */
[--C-:B------:R-:W-:Y:S01]  /*5990*/  FADD.FTZ R37, R218, -R21.reuse ;  /* 0x80000015da257221 */ /* 0x100fe20000010000 */
[--C-:B------:R-:W-:Y:S01]  /*59a0*/  FADD.FTZ R219, R219, -R21.reuse ;  /* 0x80000015dbdb7221 */ /* 0x100fe20000010000 */
[----:B------:R-:W4:Y:S01]  /*59b0*/  MUFU.EX2 R31, R31 ;  /* 0x0000001f001f7308 */ /* 0x000f220000000800 */
[--C-:B-1----:R-:W-:Y:S01]  /*59c0*/  FADD.FTZ R38, R55, -R21.reuse ;  /* 0x8000001537267221 */ /* 0x102fe20000010000 */
[--C-:B------:R-:W-:Y:S01]  /*59d0*/  FADD.FTZ R222, R222, -R21.reuse ;  /* 0x80000015dede7221 */ /* 0x100fe20000010000 */
[----:B------:R-:W-:Y:S01]  /*59e0*/  FADD.FTZ R223, R223, -R21 ;  /* 0x80000015dfdf7221 */ /* 0x000fe20000010000 */
[C---:B------:R-:W-:Y:S01]  /*59f0*/  F2FP.BF16.F32.PACK_AB R20, R11.reuse, R8 ;  /* 0x000000080b14723e */ /* 0x040fe200000010ff */
[----:B------:R-:W-:Y:S01]  /*5a00*/  FMUL.FTZ R34, R11, R34 ;  /* 0x000000220b227220 */ /* 0x000fe20000410000 */
[----:B------:R-:W-:Y:S01]  /*5a10*/  F2FP.BF16.F32.PACK_AB R21, R25, R24 ;  /* 0x000000181915723e */ /* 0x000fe200000010ff */
[----:B------:R-:W-:Y:S01]  /*5a20*/  BAR.SYNC.DEFER_BLOCKING 0x9, 0x100 ;  /* 0x0244000000007b1d */ /* 0x000fe20000010000 */
[C---:B------:R-:W-:Y:S01]  /*5a30*/  FMUL.FTZ R49, R10.reuse, R49 ;  /* 0x000000310a317220 */ /* 0x040fe20000410000 */
[----:B------:R-:W-:Y:S01]  /*5a40*/  FMUL.FTZ R48, R7, R48 ;  /* 0x0000003007307220 */ /* 0x000fe20000410000 */
[----:B------:R-:W-:Y:S01]  /*5a50*/  F2FP.BF16.F32.PACK_AB R10, R10, R7 ;  /* 0x000000070a0a723e */ /* 0x000fe200000010ff */
[----:B---3--:R-:W-:Y:S01]  /*5a60*/  FMUL.FTZ R33, R6, R33 ;  /* 0x0000002106217220 */ /* 0x008fe20000410000 */
[----:B-----5:R-:W-:Y:S01]  /*5a70*/  F2FP.BF16.F32.PACK_AB R11, R28, R27 ;  /* 0x0000001b1c0b723e */ /* 0x020fe200000010ff */
[----:B------:R-:W1:Y:S01]  /*5a80*/  MUFU.EX2 R14, R14 ;  /* 0x0000000e000e7308 */ /* 0x000e620000000800 */
[----:B------:R-:W-:Y:S01]  /*5a90*/  FMUL.FTZ R35, R8, R35 ;  /* 0x0000002308237220 */ /* 0x000fe20000410000 */
[C---:B--2---:R-:W-:Y:S01]  /*5aa0*/  FMUL.FTZ R32, R9.reuse, R32 ;  /* 0x0000002009207220 */ /* 0x044fe20000410000 */
[----:B------:R-:W-:Y:S01]  /*5ab0*/  F2FP.BF16.F32.PACK_AB R6, R9, R6 ;  /* 0x000000060906723e */ /* 0x000fe200000010ff */
[----:B------:R-:W-:Y:S01]  /*5ac0*/  FMUL.FTZ R39, R12, R39 ;  /* 0x000000270c277220 */ /* 0x000fe20000410000 */
[----:B----4-:R-:W-:Y:S01]  /*5ad0*/  F2FP.BF16.F32.PACK_AB R7, R31, R12 ;  /* 0x0000000c1f07723e */ /* 0x010fe200000010ff */
[----:B------:R-:W-:Y:S01]  /*5ae0*/  FMUL.FTZ R24, R24, R41 ;  /* 0x0000002918187220 */ /* 0x000fe20000410000 */
[----:B------:R-:W-:Y:S01]  /*5af0*/  FMUL.FTZ R25, R25, R40 ;  /* 0x0000002819197220 */ /* 0x000fe20000410000 */
[----:B------:R-:W2:Y:S01]  /*5b00*/  MUFU.EX2 R36, R36 ;  /* 0x0000002400247308 */ /* 0x000ea20000000800 */
[----:B------:R-:W-:Y:S01]  /*5b10*/  FMUL.FTZ R50, R27, R50 ;  /* 0x000000321b327220 */ /* 0x000fe20000410000 */
[----:B------:R-:W-:Y:S01]  /*5b20*/  FMUL.FTZ R51, R28, R51 ;  /* 0x000000331c337220 */ /* 0x000fe20000410000 */
[----:B------:R-:W-:Y:S01]  /*5b30*/  FMUL.FTZ R38, R31, R38 ;  /* 0x000000261f267220 */ /* 0x000fe20000410000 */
[----:B------:R-:W-:Y:S01]  /*5b40*/  F2FP.BF16.F32.PACK_AB R34, R34, R35 ;  /* 0x000000232222723e */ /* 0x000fe200000010ff */
[----:B------:R-:W-:Y:S01]  /*5b50*/  UMOV UR14, UR4 ;  /* 0x00000004000e7c82 */ /* 0x000fe20008000000 */
[----:B------:R-:W-:Y:S01]  /*5b60*/  F2FP.BF16.F32.PACK_AB R35, R25, R24 ;  /* 0x000000181923723e */ /* 0x000fe200000010ff */
[----:B------:R-:W-:Y:S01]  /*5b70*/  UMOV UR10, UR5 ;  /* 0x00000005000a7c82 */ /* 0x000fe20008000000 */
[----:B------:R-:W3:Y:S01]  /*5b80*/  MUFU.EX2 R30, R30 ;  /* 0x0000001e001e7308 */ /* 0x000ee20000000800 */
[C---:B-1----:R-:W-:Y:S01]  /*5b90*/  F2FP.BF16.F32.PACK_AB R8, R14.reuse, R13 ;  /* 0x0000000d0e08723e */ /* 0x042fe200000010ff */
[----:B------:R1:W-:Y:S01]  /*5ba0*/  STSM.16.M88.2 [R0+0x2c500], R20 ;  /* 0x02c5001400007844 */ /* 0x0003e20000000100 */
[----:B------:R-:W-:Y:S01]  /*5bb0*/  FMUL.FTZ R217, R14, R217 ;  /* 0x000000d90ed97220 */ /* 0x000fe20000410000 */
[----:B------:R-:W-:Y:S01]  /*5bc0*/  F2FP.BF16.F32.PACK_AB R48, R49, R48 ;  /* 0x000000303130723e */ /* 0x000fe200000010ff */
[----:B------:R-:W-:Y:S01]  /*5bd0*/  UMOV UR18, UR6 ;  /* 0x0000000600127c82 */ /* 0x000fe20008000000 */
[----:B------:R-:W-:Y:S01]  /*5be0*/  STSM.16.M88.2 [R0+0x2cd00], R10 ;  /* 0x02cd000a00007844 */ /* 0x000fe20000000100 */
[----:B------:R-:W-:Y:S01]  /*5bf0*/  F2FP.BF16.F32.PACK_AB R49, R51, R50 ;  /* 0x000000323331723e */ /* 0x000fe200000010ff */
[----:B------:R-:W4:Y:S01]  /*5c00*/  MUFU.EX2 R15, R15 ;  /* 0x0000000f000f7308 */ /* 0x000f220000000800 */
[----:B--2---:R-:W-:Y:S01]  /*5c10*/  FMUL.FTZ R37, R36, R37 ;  /* 0x0000002524257220 */ /* 0x004fe20000410000 */
[----:B------:R2:W-:Y:S01]  /*5c20*/  STSM.16.M88.2 [R0+0x2d500], R6 ;  /* 0x02d5000600007844 */ /* 0x0005e20000000100 */
[----:B------:R-:W-:-:S02]  /*5c30*/  F2FP.BF16.F32.PACK_AB R32, R32, R33 ;  /* 0x000000212020723e */ /* 0x000fc400000010ff */
[----:B------:R-:W-:Y:S01]  /*5c40*/  F2FP.BF16.F32.PACK_AB R33, R38, R39 ;  /* 0x000000272621723e */ /* 0x000fe200000010ff */
[----:B-1----:R-:W-:Y:S01]  /*5c50*/  FMUL.FTZ R20, R13, R216 ;  /* 0x000000d80d147220 */ /* 0x002fe20000410000 */
[----:B------:R-:W-:Y:S01]  /*5c60*/  MOV R218, UR59 ;  /* 0x0000003b00da7c02 */ /* 0x000fe20008000f00 */
[----:B------:R-:W1:Y:S01]  /*5c70*/  MUFU.EX2 R22, R22 ;  /* 0x0000001600167308 */ /* 0x000e620000000800 */
[C---:B---3--:R-:W-:Y:S01]  /*5c80*/  F2FP.BF16.F32.PACK_AB R9, R30.reuse, R36 ;  /* 0x000000241e09723e */ /* 0x048fe200000010ff */
[----:B------:R-:W-:Y:S01]  /*5c90*/  FMUL.FTZ R14, R30, R219 ;  /* 0x000000db1e0e7220 */ /* 0x000fe20000410000 */
[----:B------:R-:W-:-:S03]  /*5ca0*/  F2FP.BF16.F32.PACK_AB R20, R217, R20 ;  /* 0x00000014d914723e */ /* 0x000fc600000010ff */
[----:B------:R-:W-:Y:S01]  /*5cb0*/  STSM.16.M88.2 [R0+0x2dd00], R8 ;  /* 0x02dd000800007844 */ /* 0x000fe20000000100 */
[----:B------:R-:W-:Y:S01]  /*5cc0*/  F2FP.BF16.F32.PACK_AB R21, R14, R37 ;  /* 0x000000250e15723e */ /* 0x000fe200000010ff */
[----:B------:R-:W3:Y:S01]  /*5cd0*/  MUFU.EX2 R29, R29 ;  /* 0x0000001d001d7308 */ /* 0x000ee20000000800 */
[----:B----4-:R-:W-:Y:S01]  /*5ce0*/  FMUL.FTZ R220, R15, R220 ;  /* 0x000000dc0fdc7220 */ /* 0x010fe20000410000 */
[----:B--2---:R-:W-:Y:S01]  /*5cf0*/  VIADD R6, R23, 0x10 ;  /* 0x0000001017067836 */ /* 0x004fe20000000000 */
[----:B------:R-:W-:-:S04]  /*5d00*/  MOV R7, UR58 ;  /* 0x0000003a00077c02 */ /* 0x000fc80008000f00 */
[----:B------:R-:W-:Y:S01]  /*5d10*/  R2UR UR50, R6 ;  /* 0x00000000063272ca */ /* 0x000fe200000e0000 */
[----:B------:R-:W2:Y:S01]  /*5d20*/  MUFU.EX2 R26, R26 ;  /* 0x0000001a001a7308 */ /* 0x000ea20000000800 */
[C---:B-1----:R-:W-:Y:S01]  /*5d30*/  F2FP.BF16.F32.PACK_AB R12, R22.reuse, R15 ;  /* 0x0000000f160c723e */ /* 0x042fe200000010ff */
[----:B------:R-:W-:Y:S01]  /*5d40*/  FMUL.FTZ R221, R22, R221 ;  /* 0x000000dd16dd7220 */ /* 0x000fe20000410000 */
[----:B------:R-:W-:Y:S02]  /*5d50*/  IMAD R22, R4, 0x2000, R5 ;  /* 0x0000200004167824 */ /* 0x000fe400078e0205 */
[----:B------:R-:W-:Y:S02]  /*5d60*/  VIADD R5, R23, 0x200 ;  /* 0x0000020017057836 */ /* 0x000fe40000000000 */
[----:B------:R-:W-:Y:S01]  /*5d70*/  F2FP.BF16.F32.PACK_AB R220, R221, R220 ;  /* 0x000000dcdddc723e */ /* 0x000fe200000010ff */
[----:B------:R-:W-:Y:S01]  /*5d80*/  VIADD R6, R23, 0x110 ;  /* 0x0000011017067836 */ /* 0x000fe20000000000 */
[----:B------:R-:W-:Y:S01]  /*5d90*/  SHF.R.U32.HI R216, RZ, 0x4, R22 ;  /* 0x00000004ffd87819 */ /* 0x000fe20000011616 */
[----:B---3--:R-:W-:Y:S01]  /*5da0*/  FMUL.FTZ R222, R29, R222 ;  /* 0x000000de1dde7220 */ /* 0x008fe20000410000 */
[----:B------:R-:W-:Y:S01]  /*5db0*/  R2UR UR7, R5 ;  /* 0x00000000050772ca */ /* 0x000fe200000e0000 */
[----:B------:R-:W-:Y:S01]  /*5dc0*/  VIADD R15, R23, 0x30 ;  /* 0x00000030170f7836 */ /* 0x000fe20000000000 */
[----:B------:R-:W-:-:S02]  /*5dd0*/  LOP3.LUT R216, R216, 0x3fff, RZ, 0xc0, !PT ;  /* 0x00003fffd8d87812 */ /* 0x000fc400078ec0ff */
[----:B------:R-:W-:Y:S01]  /*5de0*/  R2UR UR5, R6 ;  /* 0x00000000060572ca */ /* 0x000fe200000e0000 */
[----:B------:R-:W-:Y:S01]  /*5df0*/  VIADD R6, R23, 0x20 ;  /* 0x0000002017067836 */ /* 0x000fe20000000000 */
[C---:B--2---:R-:W-:Y:S01]  /*5e00*/  F2FP.BF16.F32.PACK_AB R13, R26.reuse, R29 ;  /* 0x0000001d1a0d723e */ /* 0x044fe200000010ff */
[----:B------:R-:W-:Y:S01]  /*5e10*/  FMUL.FTZ R223, R26, R223 ;  /* 0x000000df1adf7220 */ /* 0x000fe20000410000 */
[C---:B------:R-:W-:Y:S01]  /*5e20*/  R2UR UR56, R216.reuse ;  /* 0x00000000d83872ca */ /* 0x040fe200000e0000 */
[----:B------:R-:W-:Y:S01]  /*5e30*/  VIADD R5, R216, 0x80 ;  /* 0x00000080d8057836 */ /* 0x000fe20000000000 */
[----:B------:R-:W-:Y:S01]  /*5e40*/  R2UR UR30, R6 ;  /* 0x00000000061e72ca */ /* 0x000fe200000e0000 */
[----:B------:R-:W-:Y:S01]  /*5e50*/  STSM.16.M88.2 [R0+0x2e500], R12 ;  /* 0x02e5000c00007844 */ /* 0x000fe20000000100 */
[----:B------:R-:W-:Y:S01]  /*5e60*/  F2FP.BF16.F32.PACK_AB R221, R223, R222 ;  /* 0x000000dedfdd723e */ /* 0x000fe200000010ff */
[----:B------:R-:W-:Y:S01]  /*5e70*/  VIADD R6, R23, 0x120 ;  /* 0x0000012017067836 */ /* 0x000fe20000000000 */
[----:B------:R-:W-:Y:S01]  /*5e80*/  R2UR UR48, R5 ;  /* 0x00000000053072ca */ /* 0x000fe200000e0000 */
[----:B------:R1:W-:Y:S06]  /*5e90*/  MEMBAR.ALL.CTA ;  /* 0x0000000000007992 */ /* 0x0003ec0000008000 */
[----:B-1----:R-:W1:Y:S01]  /*5ea0*/  FENCE.VIEW.ASYNC.S ;  /* 0x00000000000073c6 */ /* 0x002e620000000000 */
[----:B------:R-:W-:Y:S01]  /*5eb0*/  VIADD R5, R23, 0x90 ;  /* 0x0000009017057836 */ /* 0x000fe20000000000 */
[----:B------:R-:W-:Y:S01]  /*5ec0*/  R2UR UR38, R6 ;  /* 0x00000000062672ca */ /* 0x000fe200000e0000 */
[----:B------:R-:W-:Y:S01]  /*5ed0*/  VIADD R6, R17, 0x2ed00 ;  /* 0x0002ed0011067836 */ /* 0x000fe20000000000 */
[----:B------:R-:W-:Y:S01]  /*5ee0*/  UMOV UR12, UR56 ;  /* 0x00000038000c7c82 */ /* 0x000fe20008000000 */
[----:B------:R-:W-:Y:S01]  /*5ef0*/  UMOV UR8, UR56 ;  /* 0x0000003800087c82 */ /* 0x000fe20008000000 */
[----:B------:R-:W-:Y:S01]  /*5f00*/  UMOV UR16, UR56 ;  /* 0x0000003800107c82 */ /* 0x000fe20008000000 */
[----:B------:R-:W-:Y:S01]  /*5f10*/  R2UR UR4, R5 ;  /* 0x00000000050472ca */ /* 0x000fe200000e0000 */
[----:B------:R-:W-:Y:S01]  /*5f20*/  VIADD R5, R23, 0x190 ;  /* 0x0000019017057836 */ /* 0x000fe20000000000 */
[----:B------:R-:W-:Y:S01]  /*5f30*/  SHF.R.U32.HI R6, RZ, 0x4, R6 ;  /* 0x00000004ff067819 */ /* 0x000fe20000011606 */
[----:B------:R-:W-:Y:S01]  /*5f40*/  UMOV UR52, UR48 ;  /* 0x0000003000347c82 */ /* 0x000fe20008000000 */
[----:B------:R-:W-:Y:S01]  /*5f50*/  UMOV UR44, UR48 ;  /* 0x00000030002c7c82 */ /* 0x000fe20008000000 */
[----:B------:R-:W-:Y:S01]  /*5f60*/  VIADD R14, R216, 0x180 ;  /* 0x00000180d80e7836 */ /* 0x000fe20000000000 */
[----:B------:R-:W-:Y:S01]  /*5f70*/  R2UR UR54, R5 ;  /* 0x00000000053672ca */ /* 0x000fe200000e0000 */
[----:B------:R-:W-:Y:S01]  /*5f80*/  VIADD R5, R23, 0x210 ;  /* 0x0000021017057836 */ /* 0x000fe20000000000 */
[----:B------:R-:W-:-:S04]  /*5f90*/  LOP3.LUT R217, R6, 0x3fff, RZ, 0xc0, !PT ;  /* 0x00003fff06d97812 */ /* 0x000fc800078ec0ff */
[----:B------:R-:W-:Y:S01]  /*5fa0*/  R2UR UR46, R5 ;  /* 0x00000000052e72ca */ /* 0x000fe200000e0000 */
[----:B------:R-:W-:Y:S01]  /*5fb0*/  VIADD R5, R216, 0x100 ;  /* 0x00000100d8057836 */ /* 0x000fe20000000000 */
[----:B------:R-:W-:Y:S01]  /*5fc0*/  LOP3.LUT R6, R217, 0x400000, RZ, 0xfc, !PT ;  /* 0x00400000d9067812 */ /* 0x000fe200078efcff */
[----:B-1----:R-:W-:Y:S03]  /*5fd0*/  BAR.SYNC.DEFER_BLOCKING 0x9, 0x100 ;  /* 0x0244000000007b1d */ /* 0x002fe60000010000 */
[----:B------:R-:W-:Y:S01]  /*5fe0*/  R2UR UR28, R5 ;  /* 0x00000000051c72ca */ /* 0x000fe200000e0000 */
[----:B------:R-:W-:-:S05]  /*5ff0*/  VIADD R5, R23, 0xa0 ;  /* 0x000000a017057836 */ /* 0x000fca0000000000 */
[----:B------:R-:W-:Y:S01]  /*6000*/  R2UR UR42, R5 ;  /* 0x00000000052a72ca */ /* 0x000fe200000e0000 */
[----:B------:R-:W-:-:S05]  /*6010*/  VIADD R5, R23, 0x1a0 ;  /* 0x000001a017057836 */ /* 0x000fca0000000000 */
[----:B------:R-:W-:Y:S01]  /*6020*/  R2UR UR34, R5 ;  /* 0x00000000052272ca */ /* 0x000fe200000e0000 */
[----:B------:R-:W-:Y:S01]  /*6030*/  VIADD R5, R23, 0x220 ;  /* 0x0000022017057836 */ /* 0x000fe20000000000 */
[----:B------:R-:W-:Y:S01]  /*6040*/  UMOV UR40, UR28 ;  /* 0x0000001c00287c82 */ /* 0x000fe20008000000 */
[----:B------:R-:W-:Y:S01]  /*6050*/  UMOV UR36, UR28 ;  /* 0x0000001c00247c82 */ /* 0x000fe20008000000 */
[----:B------:R-:W-:Y:S01]  /*6060*/  UMOV UR32, UR28 ;  /* 0x0000001c00207c82 */ /* 0x000fe20008000000 */
[----:B------:R-:W-:Y:S01]  /*6070*/  UMOV UR24, UR28 ;  /* 0x0000001c00187c82 */ /* 0x000fe20008000000 */
[----:B------:R-:W-:Y:S01]  /*6080*/  R2UR UR26, R5 ;  /* 0x00000000051a72ca */ /* 0x000fe200000e0000 */
[----:B------:R-:W-:Y:S01]  /*6090*/  IMAD R5, R4, 0x2800, R17 ;  /* 0x0000280004057824 */ /* 0x000fe200078e0211 */
[----:B------:R-:W-:Y:S04]  /*60a0*/  STSM.16.M88.2 [R0+0x2ed00], R34 ;  /* 0x02ed002200007844 */ /* 0x000fe80000000100 */
[----:B------:R-:W-:Y:S01]  /*60b0*/  SHF.R.U32.HI R5, RZ, 0x4, R5 ;  /* 0x00000004ff057819 */ /* 0x000fe20000011605 */
[----:B------:R-:W-:Y:S03]  /*60c0*/  STSM.16.M88.2 [R0+0x2f500], R48 ;  /* 0x02f5003000007844 */ /* 0x000fe60000000100 */
[----:B------:R-:W-:Y:S01]  /*60d0*/  LOP3.LUT R5, R5, 0x3fff, RZ, 0xc0, !PT ;  /* 0x00003fff05057812 */ /* 0x000fe200078ec0ff */
        /* <DEDUP_REMOVED lines=9> */
[----:B------:R-:W-:Y:S01]  /*6170*/  UMOV UR15, 0x40 ;  /* 0x00000040000f7882 */ /* 0x000fe20000000000 */
[----:B------:R-:W-:Y:S01]  /*6180*/  HGMMA.64x16x16.F32.BF16 R72, gdesc[UR8].tnspA.tnspB, R72 ;  /* 0x60200000084879f0 */ /* 0x000fe20008701848 */
[----:B------:R-:W-:Y:S01]  /*6190*/  UMOV UR8, UR18 ;  /* 0x0000001200087c82 */ /* 0x000fe20008000000 */
[----:B------:R-:W-:Y:S02]  /*61a0*/  UMOV UR9, UR19 ;  /* 0x0000001300097c82 */ /* 0x000fe40008000000 */
        /* <DEDUP_REMOVED lines=14> */
[----:B------:R-:W-:-:S02]  /*6290*/  R2UR UR4, R6 ;  /* 0x00000000060472ca */ /* 0x000fc400000e0000 */
[----:B------:R-:W-:Y:S01]  /*62a0*/  MOV R8, UR56 ;  /* 0x0000003800087c02 */ /* 0x000fe20008000f00 */
[----:B------:R-:W-:Y:S01]  /*62b0*/  UMOV UR56, UR12 ;  /* 0x0000000c00387c82 */ /* 0x000fe20008000000 */
[----:B--2---:R-:W-:Y:S01]  /*62c0*/  MOV R220, UR57 ;  /* 0x0000003900dc7c02 */ /* 0x004fe20008000f00 */
[----:B------:R-:W-:Y:S01]  /*62d0*/  UMOV UR57, UR13 ;  /* 0x0000000d00397c82 */ /* 0x000fe20008000000 */
[----:B------:R-:W-:Y:S02]  /*62e0*/  MOV R12, UR56 ;  /* 0x00000038000c7c02 */ /* 0x000fe40008000f00 */
        /* <DEDUP_REMOVED lines=17> */
[----:B------:R-:W-:Y:S01]  /*6400*/  HGMMA.64x16x16.F32.BF16 R88, gdesc[UR44].tnspA.tnspB, R88 ;  /* 0x602000002c5879f0 */ /* 0x000fe20008701858 */
[----:B------:R-:W-:Y:S01]  /*6410*/  R2UR UR8, R14 ;  /* 0x000000000e0872ca */ /* 0x000fe200000e0000 */
[----:B------:R-:W-:Y:S01]  /*6420*/  VIADD R14, R23, 0x130 ;  /* 0x00000130170e7836 */ /* 0x000fe20000000000 */
[----:B------:R-:W-:Y:S01]  /*6430*/  R2UR UR10, R15 ;  /* 0x000000000f0a72ca */ /* 0x000fe200000e0000 */
[----:B------:R-:W-:Y:S01]  /*6440*/  VIADD R15, R23, 0x1b0 ;  /* 0x000001b0170f7836 */ /* 0x000fe20000000000 */
        /* <DEDUP_REMOVED lines=98> */
[----:B------:R-:W-:Y:S02]  /*6a70*/  IMAD.U32 R10, RZ, RZ, UR58 ;  /* 0x0000003aff0a7e24 */ /* 0x000fe4000f8e00ff */
[----:B------:R-:W-:Y:S01]  /*6a80*/  VIADD R6, R216, 0x400 ;  /* 0x00000400d8067836 */ /* 0x000fe20000000000 */
[----:B------:R-:W-:Y:S01]  /*6a90*/  HGMMA.64x64x16.F32.BF16 R24, gdesc[UR56].tnspA, R24 ;  /* 0x20e00000381879f0 */ /* 0x000fe20008701818 */
[----:B------:R-:W-:Y:S01]  /*6aa0*/  R2UR UR56, R8 ;  /* 0x00000000083872ca */ /* 0x000fe200000e0000 */
[----:B------:R-:W-:Y:S01]  /*6ab0*/  VIADD R8, R5, 0x200 ;  /* 0x0000020005087836 */ /* 0x000fe20000000000 */
[----:B------:R-:W-:Y:S02]  /*6ac0*/  R2UR UR59, R9 ;  /* 0x00000000093b72ca */ /* 0x000fe400000e0000 */
[----:B------:R-:W-:-:S02]  /*6ad0*/  R2UR UR58, R219 ;  /* 0x00000000db3a72ca */ /* 0x000fc400000e0000 */
[----:B------:R-:W-:Y:S02]  /*6ae0*/  R2UR UR57, R220 ;  /* 0x00000000dc3972ca */ /* 0x000fe400000e0000 */
        /* <DEDUP_REMOVED lines=19> */
[----:B------:R-:W-:-:S05]  /*6c20*/  IMAD.SHL.U32 R7, R3, 0x4000, RZ ;  /* 0x0000400003077824 */ /* 0x000fca00078e00ff */
[----:B------:R-:W-:-:S05]  /*6c30*/  IADD3 R23, P1, R7, R230, RZ ;  /* 0x000000e607177210 */ /* 0x000fca0007f3e0ff */
        /* <DEDUP_REMOVED lines=20> */
[----:B------:R-:W-:Y:S02]  /*6d80*/  R2UR UR28, R6 ;  /* 0x00000000061c72ca */ /* 0x000fe400000e0000 */
[----:B------:R-:W-:Y:S02]  /*6d90*/  R2UR UR8, R216 ;  /* 0x00000000d80872ca */ /* 0x000fe400000e0000 */
[----:B------:R-:W-:Y:S02]  /*6da0*/  LEA.HI.X.SX32 R216, R7, R234, 0x1, P1 ;  /* 0x000000ea07d87211 */ /* 0x000fe400008f0eff */
[----:B------:R-:W-:Y:S01]  /*6db0*/  LEA R6, P1, R23, UR4, 0x2 ;  /* 0x0000000417067c11 */ /* 0x000fe2000f8210ff */
[----:B------:R-:W-:-:S03]  /*6dc0*/  VIADD R22, R22, 0xffff0000 ;  /* 0xffff000016167836 */ /* 0x000fc60000000000 */
[----:B------:R-:W-:Y:S01]  /*6dd0*/  LEA.HI.X R7, R23, UR5, R216, 0x2, P1 ;  /* 0x0000000517077c11 */ /* 0x000fe200088f14d8 */
[----:B------:R-:W-:Y:S02]  /*6de0*/  UMOV UR5, UR9 ;  /* 0x0000000900057c82 */ /* 0x000fe40008000000 */
        /* <DEDUP_REMOVED lines=60> */
[----:B------:R-:W-:Y:S01]  /*71b0*/  UMOV UR7, 0x40 ;  /* 0x0000004000077882 */ /* 0x000fe20000000000 */
        /* <DEDUP_REMOVED lines=28> */
[C---:B------:R-:W-:Y:S01]  /*7380*/  VIADD R26, R24.reuse, 0x10 ;  /* 0x00000010181a7836 */ /* 0x040fe20000000000 */
[----:B------:R-:W-:Y:S01]  /*7390*/  UMOV UR49, UR45 ;  /* 0x0000002d00317c82 */ /* 0x000fe20008000000 */
[----:B------:R-:W-:Y:S01]  /*73a0*/  UMOV UR41, UR25 ;  /* 0x0000001900297c82 */ /* 0x000fe20008000000 */
[----:B------:R-:W-:Y:S01]  /*73b0*/  R2UR UR44, R25 ;  /* 0x00000000192c72ca */ /* 0x000fe200000e0000 */
[----:B------:R-:W-:Y:S01]  /*73c0*/  VIADD R25, R24, 0x110 ;  /* 0x0000011018197836 */ /* 0x000fe20000000000 */
[----:B------:R-:W-:Y:S01]  /*73d0*/  R2UR UR46, R26 ;  /* 0x000000001a2e72ca */ /* 0x000fe200000e0000 */
[C---:B------:R-:W-:Y:S01]  /*73e0*/  VIADD R26, R24.reuse, 0x90 ;  /* 0x00000090181a7836 */ /* 0x040fe20000000000 */
[----:B------:R-:W-:Y:S01]  /*73f0*/  UMOV UR37, UR25 ;  /* 0x0000001900257c82 */ /* 0x000fe20008000000 */
[----:B------:R-:W-:Y:S01]  /*7400*/  UMOV UR33, UR25 ;  /* 0x0000001900217c82 */ /* 0x000fe20008000000 */
[----:B------:R-:W-:Y:S01]  /*7410*/  R2UR UR5, R25 ;  /* 0x00000000190572ca */ /* 0x000fe200000e0000 */
[----:B------:R-:W-:Y:S01]  /*7420*/  VIADD R25, R24, 0x190 ;  /* 0x0000019018197836 */ /* 0x000fe20000000000 */
[----:B------:R-:W-:Y:S01]  /*7430*/  R2UR UR4, R26 ;  /* 0x000000001a0472ca */ /* 0x000fe200000e0000 */
[----:B------:R-:W-:Y:S01]  /*7440*/  UMOV UR29, UR25 ;  /* 0x00000019001d7c82 */ /* 0x000fe20008000000 */
[----:B------:R-:W-:Y:S01]  /*7450*/  UMOV UR15, 0x40 ;  /* 0x00000040000f7882 */ /* 0x000fe20000000000 */
[----:B------:R1:W-:Y:S01]  /*7460*/  REDG.E.ADD.F32x4.FTZ.RN.STRONG.GPU desc[UR60][R6.64+0x1000], R32 ;  /* 0x00100020060079a6 */ /* 0x0003e2000c10f7bc */
[----:B------:R-:W-:Y:S01]  /*7470*/  R2UR UR6, R25 ;  /* 0x00000000190672ca */ /* 0x000fe200000e0000 */
[C---:B------:R-:W-:Y:S01]  /*7480*/  VIADD R25, R24.reuse, 0x210 ;  /* 0x0000021018197836 */ /* 0x040fe20000000000 */
[----:B------:R-:W-:Y:S01]  /*7490*/  UMOV UR8, UR44 ;  /* 0x0000002c00087c82 */ /* 0x000fe20008000000 */
[----:B------:R-:W-:Y:S01]  /*74a0*/  IMAD.U32 R220, RZ, RZ, UR10 ;  /* 0x0000000affdc7e24 */ /* 0x000fe2000f8e00ff */
[----:B------:R-:W-:Y:S01]  /*74b0*/  UMOV UR9, UR45 ;  /* 0x0000002d00097c82 */ /* 0x000fe20008000000 */
[----:B------:R-:W-:Y:S01]  /*74c0*/  IMAD.U32 R221, RZ, RZ, UR11 ;  /* 0x0000000bffdd7e24 */ /* 0x000fe2000f8e00ff */
[----:B------:R-:W-:Y:S01]  /*74d0*/  R2UR UR50, R25 ;  /* 0x00000000193272ca */ /* 0x000fe200000e0000 */
[----:B------:R-:W-:Y:S01]  /*74e0*/  UMOV UR11, 0x40 ;  /* 0x00000040000b7882 */ /* 0x000fe20000000000 */
[----:B------:R-:W-:Y:S01]  /*74f0*/  UMOV UR48, UR44 ;  /* 0x0000002c00307c82 */ /* 0x000fe20008000000 */
[----:B------:R-:W-:Y:S01]  /*7500*/  UMOV UR10, UR4 ;  /* 0x00000004000a7c82 */ /* 0x000fe20008000000 */
[----:B------:R-:W-:Y:S01]  /*7510*/  IMAD.U32 R223, RZ, RZ, UR11 ;  /* 0x0000000bffdf7e24 */ /* 0x000fe2000f8e00ff */
[----:B------:R1:W-:Y:S01]  /*7520*/  REDG.E.ADD.F32x4.FTZ.RN.STRONG.GPU desc[UR60][R6.64+0x1800], R36 ;  /* 0x00180024060079a6 */ /* 0x0003e2000c10f7bc */
        /* <DEDUP_REMOVED lines=16> */
[----:B------:R-:W-:Y:S01]  /*7630*/  R2UR UR24, R25 ;  /* 0x00000000191872ca */ /* 0x000fe200000e0000 */
[----:B------:R-:W-:Y:S01]  /*7640*/  HGMMA.64x16x16.F32.BF16 R160, gdesc[UR8].tnspA.tnspB, R160 ;  /* 0x6020000008a079f0 */ /* 0x000fe200087018a0 */
[C---:B------:R-:W-:Y:S01]  /*7650*/  VIADD R26, R24.reuse, 0x20 ;  /* 0x00000020181a7836 */ /* 0x040fe20000000000 */
[----:B------:R1:W-:Y:S02]  /*7660*/  REDG.E.ADD.F32x4.FTZ.RN.STRONG.GPU desc[UR60][R6.64+0x2800], R44 ;  /* 0x0028002c060079a6 */ /* 0x0003e4000c10f7bc */
[----:B------:R-:W-:Y:S01]  /*7670*/  HGMMA.64x16x16.F32.BF16 R168, gdesc[UR48].tnspA.tnspB, R168 ;  /* 0x6020000030a879f0 */ /* 0x000fe200087018a8 */
[----:B------:R-:W-:Y:S01]  /*7680*/  VIADD R25, R24, 0x120 ;  /* 0x0000012018197836 */ /* 0x000fe20000000000 */
[----:B------:R-:W-:Y:S01]  /*7690*/  R2UR UR26, R26 ;  /* 0x000000001a1a72ca */ /* 0x000fe200000e0000 */
[----:B------:R-:W-:Y:S01]  /*76a0*/  IMAD.U32 R226, RZ, RZ, UR10 ;  /* 0x0000000affe27e24 */ /* 0x000fe2000f8e00ff */
[----:B------:R-:W-:Y:S01]  /*76b0*/  UMOV UR5, 0x40000040 ;  /* 0x4000004000057882 */ /* 0x000fe20000000000 */
[----:B------:R-:W-:Y:S01]  /*76c0*/  IMAD.U32 R227, RZ, RZ, UR11 ;  /* 0x0000000bffe37e24 */ /* 0x000fe2000f8e00ff */
[----:B------:R-:W-:Y:S01]  /*76d0*/  R2UR UR38, R25 ;  /* 0x00000000192672ca */ /* 0x000fe200000e0000 */
[C---:B------:R-:W-:Y:S01]  /*76e0*/  VIADD R25, R24.reuse, 0x1a0 ;  /* 0x000001a018197836 */ /* 0x040fe20000000000 */
[----:B------:R-:W-:Y:S01]  /*76f0*/  UMOV UR40, UR24 ;  /* 0x0000001800287c82 */ /* 0x000fe20008000000 */
[C---:B------:R-:W-:Y:S01]  /*7700*/  VIADD R26, R24.reuse, 0xa0 ;  /* 0x000000a0181a7836 */ /* 0x040fe20000000000 */
[----:B------:R-:W-:Y:S01]  /*7710*/  UMOV UR36, UR24 ;  /* 0x0000001800247c82 */ /* 0x000fe20008000000 */
[----:B------:R-:W-:Y:S01]  /*7720*/  UMOV UR32, UR24 ;  /* 0x0000001800207c82 */ /* 0x000fe20008000000 */
[----:B------:R-:W-:Y:S01]  /*7730*/  R2UR UR34, R25 ;  /* 0x00000000192272ca */ /* 0x000fe200000e0000 */
[----:B------:R-:W-:Y:S01]  /*7740*/  VIADD R25, R24, 0x220 ;  /* 0x0000022018197836 */ /* 0x000fe20000000000 */
[----:B------:R-:W-:Y:S01]  /*7750*/  R2UR UR42, R26 ;  /* 0x000000001a2a72ca */ /* 0x000fe200000e0000 */
[----:B------:R-:W-:Y:S01]  /*7760*/  UMOV UR28, UR24 ;  /* 0x00000018001c7c82 */ /* 0x000fe20008000000 */
[----:B------:R1:W-:Y:S02]  /*7770*/  REDG.E.ADD.F32x4.FTZ.RN.STRONG.GPU desc[UR60][R6.64+0x3000], R48 ;  /* 0x00300030060079a6 */ /* 0x0003e4000c10f7bc */
[----:B------:R-:W-:Y:S01]  /*7780*/  R2UR UR30, R25 ;  /* 0x00000000191e72ca */ /* 0x000fe200000e0000 */
[----:B------:R-:W-:Y:S01]  /*7790*/  HGMMA.64x16x16.F32.BF16 R136, gdesc[UR24].tnspA.tnspB, R136 ;  /* 0x60200000188879f0 */ /* 0x000fe20008701888 */
[----:B------:R-:W-:Y:S01]  /*77a0*/  VIADD R26, R24, 0x30 ;  /* 0x00000030181a7836 */ /* 0x000fe20000000000 */
[----:B------:R-:W-:Y:S01]  /*77b0*/  UMOV UR21, UR5 ;  /* 0x0000000500157c82 */ /* 0x000fe20008000000 */
[----:B------:R-:W-:-:S05]  /*77c0*/  UMOV UR17, UR5 ;  /* 0x0000000500117c82 */ /* 0x000fca0008000000 */
[----:B------:R-:W-:Y:S01]  /*77d0*/  HGMMA.64x16x16.F32.BF16 R144, gdesc[UR40].tnspA.tnspB, R144 ;  /* 0x60200000289079f0 */ /* 0x000fe20008701890 */
[----:B------:R-:W-:Y:S01]  /*77e0*/  UMOV UR13, UR5 ;  /* 0x00000005000d7c82 */ /* 0x000fe20008000000 */
[----:B------:R-:W-:Y:S01]  /*77f0*/  UMOV UR9, UR5 ;  /* 0x0000000500097c82 */ /* 0x000fe20008000000 */
[----:B------:R-:W-:Y:S01]  /*7800*/  UMOV UR11, 0x40 ;  /* 0x00000040000b7882 */ /* 0x000fe20000000000 */
[----:B------:R1:W-:Y:S01]  /*7810*/  REDG.E.ADD.F32x4.FTZ.RN.STRONG.GPU desc[UR60][R6.64+0x3800], R52 ;  /* 0x00380034060079a6 */ /* 0x0003e2000c10f7bc */
[----:B------:R-:W-:Y:S01]  /*7820*/  VIADD R25, R237, 0x180 ;  /* 0x00000180ed197836 */ /* 0x000fe20000000000 */
[----:B------:R-:W-:Y:S01]  /*7830*/  HGMMA.64x16x16.F32.BF16 R152, gdesc[UR36].tnspA.tnspB, R152 ;  /* 0x60200000249879f0 */ /* 0x000fe20008701898 */
[----:B------:R-:W-:Y:S01]  /*7840*/  R2UR UR6, R26 ;  /* 0x000000001a0672ca */ /* 0x000fe200000e0000 */
[C---:B------:R-:W-:Y:S02]  /*7850*/  VIADD R26, R24.reuse, 0xb0 ;  /* 0x000000b0181a7836 */ /* 0x040fe40000000000 */
[----:B------:R-:W-:Y:S01]  /*7860*/  R2UR UR4, R25 ;  /* 0x00000000190472ca */ /* 0x000fe200000e0000 */
[----:B------:R-:W-:Y:S01]  /*7870*/  VIADD R25, R24, 0x130 ;  /* 0x0000013018197836 */ /* 0x000fe20000000000 */
[----:B------:R-:W-:Y:S01]  /*7880*/  HGMMA.64x16x16.F32.BF16 R160, gdesc[UR32].tnspA.tnspB, R160 ;  /* 0x6020000020a079f0 */ /* 0x000fe200087018a0 */
[----:B------:R-:W-:Y:S01]  /*7890*/  R2UR UR22, R26 ;  /* 0x000000001a1672ca */ /* 0x000fe200000e0000 */
[----:B------:R-:W-:-:S02]  /*78a0*/  IMAD.U32 R22, RZ, RZ, UR58 ;  /* 0x0000003aff167e24 */ /* 0x000fc4000f8e00ff */
[----:B------:R-:W-:Y:S01]  /*78b0*/  R2UR UR18, R25 ;  /* 0x00000000191272ca */ /* 0x000fe200000e0000 */
[----:B------:R-:W-:Y:S01]  /*78c0*/  HGMMA.64x16x16.F32.BF16 R168, gdesc[UR28].tnspA.tnspB, R168 ;  /* 0x602000001ca879f0 */ /* 0x000fe200087018a8 */
[C---:B------:R-:W-:Y:S02]  /*78d0*/  VIADD R25, R24.reuse, 0x1b0 ;  /* 0x000001b018197836 */ /* 0x040fe40000000000 */
[----:B------:R-:W-:Y:S02]  /*78e0*/  VIADD R24, R24, 0x230 ;  /* 0x0000023018187836 */ /* 0x000fe40000000000 */
        /* <DEDUP_REMOVED lines=15> */
.L_x_812:
        /* <DEDUP_REMOVED lines=111> */
.L_x_813:
[----:B------:R-:W-:Y:S01]  /*80d0*/  R2UR UR4, R235 ;  /* 0x00000000eb0472ca */ /* 0x000fe200000e0000 */
[----:B------:R-:W-:Y:S01]  /*80e0*/  VIADD R3, R3, 0x1 ;  /* 0x0000000103037836 */ /* 0x000fe20000000000 */
[----:B------:R-:W-:Y:S01]  /*80f0*/  LOP3.LUT R18, R18, 0x1, RZ, 0x3c, !PT ;  /* 0x0000000112127812 */ /* 0x000fe200078e3cff */
[----:B------:R-:W-:Y:S02]  /*8100*/  VIADD R2, R2, 0x1 ;  /* 0x0000000102027836 */ /* 0x000fe40000000000 */
[----:B------:R-:W-:-:S03]  /*8110*/  VIADD R16, R16, 0x31820 ;  /* 0x0003182010107836 */ /* 0x000fc60000000000 */
[----:B------:R-:W-:Y:S02]  /*8120*/  ISETP.NE.AND P0, PT, R2, 0x2, PT ;  /* 0x000000020200780c */ /* 0x000fe40003f05270 */
[----:B------:R-:W-:Y:S02]  /*8130*/  PRMT R16, RZ, 0x654, R16 ;  /* 0x00000654ff107816 */ /* 0x000fe40000000010 */
[----:B------:R-:W-:Y:S02]  /*8140*/  SEL R5, RZ, 0x1, P0 ;  /* 0x00000001ff057807 */ /* 0x000fe40000000000 */
[----:B------:R-:W-:Y:S01]  /*8150*/  ISETP.GE.AND P1, PT, R3, UR4, PT ;  /* 0x0000000403007c0c */ /* 0x000fe2000bf26270 */
[----:B------:R1:W-:Y:S01]  /*8160*/  SYNCS.ARRIVE.TRANS64.RED.A1T0 RZ, [R16+URZ], RZ ;  /* 0x000000ff10ff79a7 */ /* 0x0003e2000810043f */
[----:B------:R-:W-:Y:S02]  /*8170*/  LOP3.LUT R228, R228, R5, RZ, 0x3c, !PT ;  /* 0x00000005e4e47212 */ /* 0x000fe400078e3cff */
[----:B------:R-:W-:-:S09]  /*8180*/  SEL R2, R2, RZ, P0 ;  /* 0x000000ff02027207 */ /* 0x000fd20000000000 */
[----:B-1----:R-:W-:Y:S05]  /*8190*/  @!P1 BRA `(.L_x_814) ;  /* 0xffffff9400cc9947 */ /* 0x002fea000383ffff */
        /* <DEDUP_REMOVED lines=82> */
.L_x_801:
[----:B------:R-:W-:Y:S05]  /*86c0*/  @P0 BRA `(.L_x_800) ;  /* 0x0000002400380947 */ /* 0x000fea0003800000 */
[----:B------:R-:W2:Y:S01]  /*86d0*/  LDL.LU R2, [R1] ;  /* 0x0000000001027983 */ /* 0x000ea20000300800 */
[----:B------:R-:W1:Y:S01]  /*86e0*/  S2R R4, SR_TID.X ;  /* 0x0000000000047919 */ /* 0x000e620000002100 */
[----:B------:R-:W3:Y:S01]  /*86f0*/  S2UR UR5, SR_CgaCtaId ;  /* 0x00000000000579c3 */ /* 0x000ee20000008800 */
[----:B------:R-:W-:Y:S01]  /*8700*/  ULDC UR4, c[0x0][0x850] ;  /* 0x0002140000047ab9 */ /* 0x000fe20000000800 */
[----:B------:R-:W-:Y:S01]  /*8710*/  R2UR UR11, R236 ;  /* 0x00000000ec0b72ca */ /* 0x000fe200000e0000 */
[----:B------:R-:W4:Y:S01]  /*8720*/  LDL.LU R0, [R1+0x4] ;  /* 0x0000040001007983 */ /* 0x000f220000300800 */
[----:B------:R-:W-:Y:S01]  /*8730*/  UISETP.NE.AND UP0, UPT, UR4, 0x1, UPT ;  /* 0x000000010400788c */ /* 0x000fe2000bf05270 */
[----:B------:R-:W-:Y:S01]  /*8740*/  BSSY B1, `(.L_x_815) ;  /* 0x0000057000017945 */ /* 0x000fe20003800000 */
[----:B------:R-:W-:Y:S01]  /*8750*/  ULDC.64 UR12, c[0x0][0x818] ;  /* 0x00020600000c7ab9 */ /* 0x000fe20000000a00 */
[----:B------:R-:W-:Y:S01]  /*8760*/  UMOV UR4, 0x400 ;  /* 0x0000040000047882 */ /* 0x000fe20000000000 */
[----:B------:R-:W-:-:S07]  /*8770*/  ULDC.64 UR14, c[0x0][0x848] ;  /* 0x00021200000e7ab9 */ /* 0x000fce0000000a00 */
[----:B------:R-:W-:Y:S02]  /*8780*/  @UP0 ULDC UR6, c[0x0][0x854] ;  /* 0x0002150000060ab9 */ /* 0x000fe40000000800 */
[----:B------:R-:W-:Y:S02]  /*8790*/  UIMAD.WIDE.U32 UR6, UR11, UR6, URZ ;  /* 0x000000060b0672a5 */ /* 0x000fe4000f8e003f */
[----:B---3--:R-:W-:-:S03]  /*87a0*/  ULEA UR4, UR5, UR4, 0x18 ;  /* 0x0000000405047291 */ /* 0x008fc6000f8ec03f */
[----:B------:R-:W-:Y:S02]  /*87b0*/  @UP0 ULDC UR5, c[0x0][0x858] ;  /* 0x0002160000050ab9 */ /* 0x000fe40000000800 */
[----:B------:R-:W-:Y:S01]  /*87c0*/  @UP0 USHF.R.U32.HI UR11, URZ, UR5, UR7 ;  /* 0x000000053f0b0299 */ /* 0x000fe20008011607 */
[----:B-1----:R-:W-:-:S03]  /*87d0*/  VIADD R3, R4, 0xffffff80 ;  /* 0xffffff8004037836 */ /* 0x002fc60000000000 */
[----:B------:R-:W-:Y:S02]  /*87e0*/  USHF.R.S32.HI UR5, URZ, 0x1f, UR11 ;  /* 0x0000001f3f057899 */ /* 0x000fe4000801140b */
[----:B------:R-:W-:Y:S01]  /*87f0*/  IMAD.U32 R236, RZ, RZ, UR11 ;  /* 0x0000000bffec7e24 */ /* 0x000fe2000f8e00ff */
[----:B------:R-:W-:Y:S01]  /*8800*/  BAR.SYNC.DEFER_BLOCKING 0x1, 0x100 ;  /* 0x0044000000007b1d */ /* 0x000fe20000010000 */
[----:B------:R-:W-:Y:S01]  /*8810*/  UIMAD UR10, UR5, UR12, URZ ;  /* 0x0000000c050a72a4 */ /* 0x000fe2000f8e023f */
[----:B------:R-:W-:-:S03]  /*8820*/  ISETP.NE.AND P0, PT, R3, RZ, PT ;  /* 0x000000ff0300720c */ /* 0x000fc60003f05270 */
[----:B------:R-:W-:Y:S01]  /*8830*/  UIMAD UR10, UR11, UR13, UR10 ;  /* 0x0000000d0b0a72a4 */ /* 0x000fe2000f8e020a */
[----:B--2---:R-:W-:Y:S02]  /*8840*/  R2UR UR8, R2 ;  /* 0x00000000020872ca */ /* 0x004fe400000e0000 */
[----:B----4-:R-:W-:Y:S02]  /*8850*/  R2UR UR17, R0 ;  /* 0x00000000001172ca */ /* 0x010fe400000e0000 */
[----:B------:R-:W-:-:S09]  /*8860*/  SHF.R.S32.HI R0, RZ, 0x1f, R3 ;  /* 0x0000001fff007819 */ /* 0x000fd20000011403 */
[----:B------:R-:W-:Y:S01]  /*8870*/  UIMAD UR8, UR8, 0x5000, URZ ;  /* 0x00005000080878a4 */ /* 0x000fe2000f8e023f */
[----:B------:R-:W-:-:S03]  /*8880*/  LEA.HI R2, R0, R3, RZ, 0x7 ;  /* 0x0000000300027211 */ /* 0x000fc600078f38ff */
[----:B------:R-:W-:Y:S01]  /*8890*/  USHF.R.S32.HI UR9, URZ, 0x1f, UR8 ;  /* 0x0000001f3f097899 */ /* 0x000fe20008011408 */
[----:B------:R-:W-:Y:S02]  /*88a0*/  LOP3.LUT R0, R2, 0x3fffff80, RZ, 0xc0, !PT ;  /* 0x3fffff8002007812 */ /* 0x000fe400078ec0ff */
[----:B------:R-:W-:Y:S01]  /*88b0*/  SHF.R.S32.HI R5, RZ, 0x7, R2 ;  /* 0x00000007ff057819 */ /* 0x000fe20000011402 */
[----:B------:R-:W-:Y:S02]  /*88c0*/  UIMAD.WIDE.U32 UR6, UR11, UR12, UR8 ;  /* 0x0000000c0b0672a5 */ /* 0x000fe4000f8e0008 */
[----:B------:R-:W-:Y:S01]  /*88d0*/  IMAD.IADD R0, R3, 0x1, -R0 ;  /* 0x0000000103007824 */ /* 0x000fe200078e0a00 */
[----:B------:R-:W-:Y:S01]  /*88e0*/  ULDC.64 UR12, c[0x0][0x840] ;  /* 0x00021000000c7ab9 */ /* 0x000fe20000000a00 */
[----:B------:R-:W-:Y:S02]  /*88f0*/  USHF.R.S32.HI UR16, URZ, 0x1f, UR17 ;  /* 0x0000001f3f107899 */ /* 0x000fe40008011411 */
[----:B------:R-:W-:Y:S01]  /*8900*/  IMAD R0, R5, 0xa00, R0 ;  /* 0x00000a0005007824 */ /* 0x000fe200078e0200 */
[----:B------:R-:W-:-:S02]  /*8910*/  UIMAD UR5, UR5, UR12, URZ ;  /* 0x0000000c050572a4 */ /* 0x000fc4000f8e023f */
[----:B------:R-:W-:Y:S01]  /*8920*/  UIMAD.WIDE.U32 UR8, UR11, UR12, UR8 ;  /* 0x0000000c0b0872a5 */ /* 0x000fe2000f8e0008 */
[----:B------:R-:W-:Y:S01]  /*8930*/  IMAD.SHL.U32 R0, R0, 0x4, RZ ;  /* 0x0000000400007824 */ /* 0x000fe200078e00ff */
[----:B------:R-:W-:Y:S02]  /*8940*/  UIMAD UR11, UR11, UR13, UR5 ;  /* 0x0000000d0b0b72a4 */ /* 0x000fe4000f8e0205 */
[----:B------:R-:W-:Y:S02]  /*8950*/  UIADD3 UR7, UR7, UR10, URZ ;  /* 0x0000000a07077290 */ /* 0x000fe4000fffe03f */
[----:B------:R-:W-:Y:S01]  /*8960*/  LEA R0, R0, UR4, 0x2 ;  /* 0x0000000400007c11 */ /* 0x000fe2000f8e10ff */
[----:B------:R-:W-:Y:S01]  /*8970*/  ULDC.64 UR12, c[0x0][0x820] ;  /* 0x00020800000c7ab9 */ /* 0x000fe20000000a00 */
[----:B------:R-:W-:Y:S02]  /*8980*/  UIMAD UR10, UR16, UR14, URZ ;  /* 0x0000000e100a72a4 */ /* 0x000fe4000f8e023f */
[----:B------:R-:W-:Y:S01]  /*8990*/  UIMAD UR5, UR16, UR12, URZ ;  /* 0x0000000c100572a4 */ /* 0x000fe2000f8e023f */
[----:B------:R1:W-:Y:S01]  /*89a0*/  STS.128 [R0], R56 ;  /* 0x0000003800007388 */ /* 0x0003e20000000c00 */
[----:B------:R-:W-:-:S02]  /*89b0*/  UIADD3 UR9, UR9, UR11, URZ ;  /* 0x0000000b09097290 */ /* 0x000fc4000fffe03f */
[----:B------:R-:W-:Y:S01]  /*89c0*/  UIMAD UR5, UR17, UR13, UR5 ;  /* 0x0000000d110572a4 */ /* 0x000fe2000f8e0205 */
[----:B------:R1:W-:Y:S01]  /*89d0*/  STS.128 [R0+0x800], R60 ;  /* 0x0008003c00007388 */ /* 0x0003e20000000c00 */
[----:B------:R-:W-:Y:S02]  /*89e0*/  UIMAD.WIDE.U32 UR6, UR17, UR12, UR6 ;  /* 0x0000000c110672a5 */ /* 0x000fe4000f8e0006 */
[----:B------:R-:W-:Y:S01]  /*89f0*/  UIMAD UR10, UR17, UR15, UR10 ;  /* 0x0000000f110a72a4 */ /* 0x000fe2000f8e020a */
[----:B------:R1:W-:Y:S01]  /*8a00*/  STS.128 [R0+0x1000], R96 ;  /* 0x0010006000007388 */ /* 0x0003e20000000c00 */
[----:B------:R-:W-:Y:S01]  /*8a10*/  UIMAD.WIDE.U32 UR8, UR17, UR14, UR8 ;  /* 0x0000000e110872a5 */ /* 0x000fe2000f8e0008 */
[----:B------:R-:W-:Y:S02]  /*8a20*/  ULDC.64 UR12, c[0x0][0x800] ;  /* 0x00020000000c7ab9 */ /* 0x000fe40000000a00 */
[----:B------:R1:W-:Y:S01]  /*8a30*/  STS.128 [R0+0x1800], R100 ;  /* 0x0018006400007388 */ /* 0x0003e20000000c00 */
[----:B------:R-:W-:Y:S01]  /*8a40*/  ULDC.64 UR14, c[0x0][0x828] ;  /* 0x00020a00000e7ab9 */ /* 0x000fe20000000a00 */
[----:B------:R-:W-:-:S02]  /*8a50*/  UIADD3 UR7, UR7, UR5, URZ ;  /* 0x0000000507077290 */ /* 0x000fc4000fffe03f */
[----:B------:R1:W-:Y:S01]  /*8a60*/  STS.128 [R0+0x2000], R64 ;  /* 0x0020004000007388 */ /* 0x0003e20000000c00 */
[----:B------:R-:W-:Y:S02]  /*8a70*/  ULEA UR12, UP0, UR6, UR12, 0x2 ;  /* 0x0000000c060c7291 */ /* 0x000fe4000f80103f */
        /* <DEDUP_REMOVED lines=20> */
[----:B--2---:R-:W2:Y:S02]  /*8bc0*/  FENCE.VIEW.ASYNC.S ;  /* 0x00000000000073c6 */ /* 0x004ea40000000000 */
[----:B--2---:R-:W-:Y:S06]  /*8bd0*/  BAR.SYNC.DEFER_BLOCKING 0x1, 0x100 ;  /* 0x0044000000007b1d */ /* 0x004fec0000010000 */
[----:B------:R-:W-:Y:S05]  /*8be0*/  @P0 BRA `(.L_x_816) ;  /* 0x0000000000300947 */ /* 0x000fea0003800000 */
[----:B------:R-:W-:Y:S01]  /*8bf0*/  PLOP3.LUT P0, PT, PT, PT, PT, 0x80, 0x0 ;  /* 0x000000000000781c */ /* 0x000fe20003f0f070 */
[----:B------:R-:W-:Y:S01]  /*8c00*/  UMOV UR5, 0x1400 ;  /* 0x0000140000057882 */ /* 0x000fe20000000000 */
[----:B------:R-:W-:Y:S01]  /*8c10*/  UMOV UR8, 0x0 ;  /* 0x0000000000087882 */ /* 0x000fe20000000000 */
[----:B------:R-:W-:Y:S01]  /*8c20*/  UMOV UR9, 0x14f00000 ;  /* 0x14f0000000097882 */ /* 0x000fe20000000000 */
[----:B------:R-:W-:-:S09]  /*8c30*/  UMOV UR6, UR14 ;  /* 0x0000000e00067c82 */ /* 0x000fd20008000000 */
.L_x_817:
[----:B------:R-:W-:Y:S01]  /*8c40*/  @P0 ELECT P1, URZ, PT ;  /* 0x00000000003f082f */ /* 0x000fe20003820000 */
[----:B------:R2:W-:-:S12]  /*8c50*/  UBLKRED.G.S.ADD.F32.RN [UR6], [UR4], UR5, desc[UR8] ;  /* 0x00000806040073bb */ /* 0x0005d800080a1405 */
[----:B------:R-:W-:Y:S02]  /*8c60*/  @P1 PLOP3.LUT P0, PT, P1, PT, PT, 0x8, 0x0 ;  /* 0x000000000000181c */ /* 0x000fe40000f0e170 */
[----:B------:R-:W-:-:S11]  /*8c70*/  PLOP3.LUT P1, PT, PT, PT, PT, 0x8, 0x0 ;  /* 0x000000000000781c */ /* 0x000fd60003f2e170 */
[----:B--2---:R-:W-:Y:S05]  /*8c80*/  @P0 BRA.U.ANY `(.L_x_817) ;  /* 0xfffffffd00ec0947 */ /* 0x004fea000393ffff */
[----:B------:R0:W-:Y:S01]  /*8c90*/  UTMACMDFLUSH ;  /* 0x00000000000079b7 */ /* 0x0001e20000000000 */
[----:B------:R-:W-:-:S04]  /*8ca0*/  DEPBAR.LE SB0, 0x0 ;  /* 0x000080000000791a */ /* 0x000fc80000000000 */
.L_x_816:
[----:B------:R-:W-:Y:S05]  /*8cb0*/  BSYNC B1 ;  /* 0x0000000000017941 */ /* 0x000fea0003800000 */
.L_x_815:
        /* <DEDUP_REMOVED lines=32> */
.L_x_818:
        /* <DEDUP_REMOVED lines=8> */
.L_x_796:
[----:B------:R-:W-:-:S08]  /*8f40*/  NOP ;  /* 0x0000000000007918 */ /* 0x000fd00000000000 */
[----:B------:R-:W1:-:S00]  /*8f50*/  USETMAXREG.DEALLOC.CTAPOOL 0x18 ;  /* 0x00000018000079c8 */ /* 0x000e4000080e0500 */
[----:B-1----:R-:W-:-:S06]  /*8f60*/  LOP3.LUT R2, R2, 0x3, RZ, 0xc0, !PT ;  /* 0x0000000302027812 */ /* 0x002fcc00078ec0ff */
        /* <DEDUP_REMOVED lines=24> */
.L_x_819:
[----:B------:R-:W-:Y:S01]  /*90f0*/  ULDC UR8, c[0x0][0x8cc] ;  /* 0x0002330000087ab9 */ /* 0x000fe20000000800 */
[----:B------:R-:W-:Y:S01]  /*9100*/  UMOV UR11, UR7 ;  /* 0x00000007000b7c82 */ /* 0x000fe20008000000 */
[----:B------:R-:W-:-:S11]  /*9110*/  UISETP.NE.AND UP0, UPT, UR8, 0x1, UPT ;  /* 0x000000010800788c */ /* 0x000fd6000bf05270 */
[----:B------:R-:W-:Y:S02]  /*9120*/  @UP0 ULDC.64 UR12, c[0x0][0x8d0] ;  /* 0x00023400000c0ab9 */ /* 0x000fe40000000a00 */
[----:B------:R-:W-:-:S04]  /*9130*/  UIMAD.WIDE.U32 UR4, UR7, UR12, URZ ;  /* 0x0000000c070472a5 */ /* 0x000fc8000f8e003f */
[----:B------:R-:W-:-:S04]  /*9140*/  @UP0 USHF.R.U32.HI UR11, URZ, UR13, UR5 ;  /* 0x0000000d3f0b0299 */ /* 0x000fc80008011605 */
[----:B------:R-:W-:-:S12]  /*9150*/  UIMAD UR4, UR11, UR8, URZ ;  /* 0x000000080b0472a4 */ /* 0x000fd8000f8e023f */
.L_x_820:
        /* <DEDUP_REMOVED lines=38> */
[----:B------:R-:W-:Y:S01]  /*93c0*/  IMAD.MOV.U32 R17, RZ, RZ, RZ ;  /* 0x000000ffff117224 */ /* 0x000fe200078e00ff */
[----:B------:R-:W-:Y:S02]  /*93d0*/  SHF.R.S32.HI R5, RZ, 0x1f, R5 ;  /* 0x0000001fff057819 */ /* 0x000fe40000011405 */
[----:B------:R-:W-:Y:S01]  /*93e0*/  ELECT P0, URZ, PT ;  /* 0x00000000003f782f */ /* 0x000fe20003800000 */
[----:B------:R-:W2:Y:S01]  /*93f0*/  LDC.64 R6, c[0x0][0x730] ;  /* 0x0001cc00ff067b82 */ /* 0x000ea20000000a00 */
[----:B------:R-:W-:Y:S01]  /*9400*/  SHF.R.S32.HI R15, RZ, 0x1f, R15 ;  /* 0x0000001fff0f7819 */ /* 0x000fe2000001140f */
[----:B------:R-:W-:-:S04]  /*9410*/  UMOV UR12, UR20 ;  /* 0x00000014000c7c82 */ /* 0x000fc80008000000 */
        /* <DEDUP_REMOVED lines=30> */
.L_x_837:
        /* <DEDUP_REMOVED lines=10> */
.L_x_823:
        /* <DEDUP_REMOVED lines=125> */
.L_x_829:
[----:B------:R-:W-:-:S04]  /*9e70*/  SHF.L.U32 R10, R15, 0x1f, RZ ;  /* 0x0000001f0f0a7819 */ /* 0x000fc800000006ff */
[----:B------:R-:W1:Y:S02]  /*9e80*/  SYNCS.PHASECHK.TRANS64.TRYWAIT P1, [R7+URZ+0x31838], R10 ;  /* 0x0318380a070075a7 */ /* 0x000e64000802017f */
[----:B-1---5:R-:W-:Y:S05]  /*9e90*/  @!P1 BRA `(.L_x_825) ;  /* 0x0000000c009c9947 */ /* 0x022fea0003800000 */
.L_x_838:
[----:B------:R-:W-:Y:S05]  /*9ea0*/  @P0 BRA `(.L_x_826) ;  /* 0x0000000000140947 */ /* 0x000fea0003800000 */
[----:B------:R-:W-:Y:S01]  /*9eb0*/  ISETP.NE.AND P1, PT, R17, RZ, PT ;  /* 0x000000ff1100720c */ /* 0x000fe20003f25270 */
[----:B-1----:R-:W-:-:S04]  /*9ec0*/  IMAD.MOV.U32 R10, RZ, RZ, 0x8100 ;  /* 0x00008100ff0a7424 */ /* 0x002fc800078e00ff */
[----:B------:R2:W-:Y:S08]  /*9ed0*/  SYNCS.ARRIVE.TRANS64 RZ, [R7+URZ+0x31830], R10 ;  /* 0x0318300a07ff79a7 */ /* 0x0005f0000800003f */
[----:B------:R-:W-:Y:S05]  /*9ee0*/  @!P1 BRA `(.L_x_826) ;  /* 0x0000000000049947 */ /* 0x000fea0003800000 */
[----:B------:R-:W-:Y:S01]  /*9ef0*/  BPT.TRAP 0x1 ;  /* 0x000000040000795c */ /* 0x000fe20000300000 */
.L_x_826:
        /* <DEDUP_REMOVED lines=51> */
.L_x_840:
[----:B------:R-:W-:Y:S01]  /*a230*/  LOP3.LUT R15, R15, 0x1, RZ, 0x3c, !PT ;  /* 0x000000010f0f7812 */ /* 0x000fe200078e3cff */
[----:B------:R-:W-:Y:S06]  /*a240*/  @P2 BRA `(.L_x_828) ;  /* 0x0000000000142947 */ /* 0x000fec0003800000 */
[----:B------:R-:W-:Y:S01]  /*a250*/  ISETP.NE.AND P1, PT, R17, RZ, PT ;  /* 0x000000ff1100720c */ /* 0x000fe20003f25270 */
[----:B-1----:R-:W-:-:S04]  /*a260*/  IMAD.MOV.U32 R20, RZ, RZ, 0x8100 ;  /* 0x00008100ff147424 */ /* 0x002fc800078e00ff */
[----:B------:R2:W-:Y:S08]  /*a270*/  SYNCS.ARRIVE.TRANS64 RZ, [R19+URZ+0x31810], R20 ;  /* 0x0318101413ff79a7 */ /* 0x0005f0000800003f */
[----:B------:R-:W-:Y:S05]  /*a280*/  @!P1 BRA `(.L_x_828) ;  /* 0x0000000000049947 */ /* 0x000fea0003800000 */
[----:B------:R-:W-:Y:S01]  /*a290*/  BPT.TRAP 0x1 ;  /* 0x000000040000795c */ /* 0x000fe20000300000 */
.L_x_828:
        /* <DEDUP_REMOVED lines=52> */
.L_x_824:
[----:B------:R-:W-:-:S04]  /*a5e0*/  SHF.L.U32 R4, R15, 0x1f, RZ ;  /* 0x0000001f0f047819 */ /* 0x000fc800000006ff */
[----:B------:R-:W1:Y:S02]  /*a5f0*/  SYNCS.PHASECHK.TRANS64.TRYWAIT P1, [R7+URZ+0x31838], R4 ;  /* 0x03183804070075a7 */ /* 0x000e64000802017f */
[----:B-1----:R-:W-:Y:S05]  /*a600*/  @!P1 BRA `(.L_x_830) ;  /* 0x0000000400ec9947 */ /* 0x002fea0003800000 */
.L_x_841:
[----:B------:R-:W-:Y:S05]  /*a610*/  @P0 BRA `(.L_x_831) ;  /* 0x0000000000180947 */ /* 0x000fea0003800000 */
[----:B------:R-:W2:Y:S01]  /*a620*/  S2R R5, SR_TID.X ;  /* 0x0000000000057919 */ /* 0x000ea20000002100 */
[----:B-1----:R-:W-:-:S04]  /*a630*/  IMAD.MOV.U32 R4, RZ, RZ, 0x8100 ;  /* 0x00008100ff047424 */ /* 0x002fc800078e00ff */
[----:B------:R3:W-:Y:S01]  /*a640*/  SYNCS.ARRIVE.TRANS64 RZ, [R7+URZ+0x31830], R4 ;  /* 0x0318300407ff79a7 */ /* 0x0007e2000800003f */
[----:B--2---:R-:W-:-:S13]  /*a650*/  LOP3.LUT P0, RZ, R5, 0x1f, RZ, 0xc0, !PT ;  /* 0x0000001f05ff7812 */ /* 0x004fda000780c0ff */
[----:B---3--:R-:W-:Y:S05]  /*a660*/  @!P0 BRA `(.L_x_831) ;  /* 0x0000000000048947 */ /* 0x008fea0003800000 */
[----:B------:R-:W-:Y:S01]  /*a670*/  BPT.TRAP 0x1 ;  /* 0x000000040000795c */ /* 0x000fe20000300000 */
.L_x_831:
        /* <DEDUP_REMOVED lines=14> */
[----:B------:R-:W-:Y:S01]  /*a760*/  LOP3.LUT R15, R15, 0x1, RZ, 0x3c, !PT ;  /* 0x000000010f0f7812 */ /* 0x000fe200078e3cff */
[----:B------:R-:W-:-:S02]  /*a770*/  UIADD3 UR40, UR8, 0x24100, URZ ;  /* 0x0002410008287890 */ /* 0x000fc4000fffe03f */
        /* <DEDUP_REMOVED lines=36> */
.L_x_821:
[----:B------:R-:W-:Y:S05]  /*a9c0*/  WARPSYNC.ALL ;  /* 0x0000000000007948 */ /* 0x000fea0003800000 */
[----:B------:R-:W-:-:S13]  /*a9d0*/  ELECT P0, URZ, PT ;  /* 0x00000000003f782f */ /* 0x000fda0003800000 */
[----:B------:R-:W-:Y:S05]  /*a9e0*/  @!P0 BRA `(.L_x_800) ;  /* 0x0000000000708947 */ /* 0x000fea0003800000 */
[----:B------:R-:W-:-:S04]  /*a9f0*/  LOP3.LUT R0, R0, 0x2, RZ, 0xfc, !PT ;  /* 0x0000000200007812 */ /* 0x000fc800078efcff */
[----:B------:R-:W-:-:S13]  /*aa00*/  ISETP.NE.AND P1, PT, R0, 0x3, PT ;  /* 0x000000030000780c */ /* 0x000fda0003f25270 */
[----:B------:R-:W-:Y:S05]  /*aa10*/  @!P1 BRA `(.L_x_832) ;  /* 0x0000000000049947 */ /* 0x000fea0003800000 */
[----:B------:R-:W-:Y:S01]  /*aa20*/  BPT.TRAP 0x1 ;  /* 0x000000040000795c */ /* 0x000fe20000300000 */
.L_x_832:
        /* <DEDUP_REMOVED lines=8> */
.L_x_842:
        /* <DEDUP_REMOVED lines=9> */
.L_x_843:
[----:B------:R-:W-:Y:S05]  /*ab40*/  @!P1 BRA `(.L_x_835) ;  /* 0x0000000000049947 */ /* 0x000fea0003800000 */
[----:B------:R-:W-:Y:S01]  /*ab50*/  BPT.TRAP 0x1 ;  /* 0x000000040000795c */ /* 0x000fe20000300000 */
.L_x_835:
[----:B------:R-:W-:-:S07]  /*ab60*/  SHF.L.U32 R15, R15, 0x1f, RZ ;  /* 0x0000001f0f0f7819 */ /* 0x000fce00000006ff */
.L_x_836:
[----:B--2---:R2:W3:Y:S02]  /*ab70*/  SYNCS.PHASECHK.TRANS64.TRYWAIT P0, [R4+URZ+0x31838], R15 ;  /* 0x0318380f040075a7 */ /* 0x0044e4000800017f */
[----:B---3--:R-:W-:Y:S05]  /*ab80*/  @!P0 NANOSLEEP.SYNCS 0x989680 ;  /* 0x009896800000895d */ /* 0x008fea0003900000 */
[----:B------:R-:W3:Y:S02]  /*ab90*/  @!P0 SYNCS.PHASECHK.TRANS64 P0, [R4+URZ+0x31838], R15 ;  /* 0x0318380f040085a7 */ /* 0x000ee4000800007f */
[----:B---3--:R-:W-:Y:S05]  /*aba0*/  @!P0 BRA `(.L_x_836) ;  /* 0xfffffffc00f08947 */ /* 0x008fea000383ffff */
.L_x_800:
[----:B------:R-:W-:Y:S05]  /*abb0*/  BSYNC B0 ;  /* 0x0000000000007941 */ /* 0x000fea0003800000 */
.L_x_795:
[----:B------:R-:W-:Y:S05]  /*abc0*/  EXIT ;  /* 0x000000000000794d */ /* 0x000fea0003800000 */
.L_x_803:
[----:B-1----:R1:W2:Y:S02]  /*abd0*/  SYNCS.PHASECHK.TRANS64.TRYWAIT P0, [R17+URZ+0x31800], R10 ;  /* 0x0318000a110075a7 */ /* 0x0022a4000800017f */
[----:B--2---:R-:W-:Y:S05]  /*abe0*/  @!P0 NANOSLEEP.SYNCS 0x989680 ;  /* 0x009896800000895d */ /* 0x004fea0003900000 */
[----:B------:R-:W2:Y:S02]  /*abf0*/  @!P0 SYNCS.PHASECHK.TRANS64 P0, [R17+URZ+0x31800], R10 ;  /* 0x0318000a110085a7 */ /* 0x000ea4000800007f */
[----:B--2---:R-:W-:Y:S05]  /*ac00*/  @!P0 BRA `(.L_x_803) ;  /* 0xfffffffc00f08947 */ /* 0x004fea000383ffff */
[----:B------:R-:W-:Y:S05]  /*ac10*/  BRA `(.L_x_802) ;  /* 0xffffff6400107947 */ /* 0x000fea000383ffff */
.L_x_807:
[----:B--2---:R2:W3:Y:S02]  /*ac20*/  SYNCS.PHASECHK.TRANS64.TRYWAIT P1, [R16+URZ+0x31810], R9 ;  /* 0x03181009100075a7 */ /* 0x0044e4000802017f */
[----:B---3--:R-:W-:Y:S05]  /*ac30*/  @!P1 NANOSLEEP.SYNCS 0x989680 ;  /* 0x009896800000995d */ /* 0x008fea0003900000 */
[----:B------:R-:W3:Y:S02]  /*ac40*/  @!P1 SYNCS.PHASECHK.TRANS64 P1, [R16+URZ+0x31810], R9 ;  /* 0x03181009100095a7 */ /* 0x000ee4000802007f */
[----:B---3--:R-:W-:Y:S05]  /*ac50*/  @!P1 BRA `(.L_x_807) ;  /* 0xfffffffc00f09947 */ /* 0x008fea000383ffff */
[----:B------:R-:W-:Y:S05]  /*ac60*/  BRA `(.L_x_806) ;  /* 0xffffff6c00647947 */ /* 0x000fea000383ffff */
.L_x_811:
[----:B----4-:R4:W1:Y:S02]  /*ac70*/  SYNCS.PHASECHK.TRANS64.TRYWAIT P1, [R17+URZ+0x31830], R8 ;  /* 0x03183008110075a7 */ /* 0x010864000802017f */
[----:B-1----:R-:W-:Y:S05]  /*ac80*/  @!P1 NANOSLEEP.SYNCS 0x989680 ;  /* 0x009896800000995d */ /* 0x002fea0003900000 */
[----:B------:R-:W1:Y:S02]  /*ac90*/  @!P1 SYNCS.PHASECHK.TRANS64 P1, [R17+URZ+0x31830], R8 ;  /* 0x03183008110095a7 */ /* 0x000e64000802007f */
[----:B-1----:R-:W-:Y:S05]  /*aca0*/  @!P1 BRA `(.L_x_811) ;  /* 0xfffffffc00f09947 */ /* 0x002fea000383ffff */
[----:B------:R-:W-:Y:S05]  /*acb0*/  BRA `(.L_x_810) ;  /* 0xffffff8800647947 */ /* 0x000fea000383ffff */
.L_x_822:
[----:B-1----:R1:W2:Y:S02]  /*acc0*/  SYNCS.PHASECHK.TRANS64.TRYWAIT P1, [R7+URZ+0x31820], R6 ;  /* 0x03182006070075a7 */ /* 0x0022a4000802017f */
[----:B--2---:R-:W-:Y:S05]  /*acd0*/  @!P1 NANOSLEEP.SYNCS 0x989680 ;  /* 0x009896800000995d */ /* 0x004fea0003900000 */
[----:B------:R-:W2:Y:S02]  /*ace0*/  @!P1 SYNCS.PHASECHK.TRANS64 P1, [R7+URZ+0x31820], R6 ;  /* 0x03182006070095a7 */ /* 0x000ea4000802007f */
[----:B--2---:R-:W-:Y:S05]  /*acf0*/  @!P1 BRA `(.L_x_822) ;  /* 0xfffffffc00f09947 */ /* 0x004fea000383ffff */
[----:B------:R-:W-:Y:S05]  /*ad00*/  BRA `(.L_x_837) ;  /* 0xffffffe8003c7947 */ /* 0x000fea000383ffff */
.L_x_825:
[----:B-1----:R1:W2:Y:S02]  /*ad10*/  SYNCS.PHASECHK.TRANS64.TRYWAIT P1, [R7+URZ+0x31838], R10 ;  /* 0x0318380a070075a7 */ /* 0x0022a4000802017f */
[----:B--2---:R-:W-:Y:S05]  /*ad20*/  @!P1 NANOSLEEP.SYNCS 0x989680 ;  /* 0x009896800000995d */ /* 0x004fea0003900000 */
[----:B------:R-:W2:Y:S02]  /*ad30*/  @!P1 SYNCS.PHASECHK.TRANS64 P1, [R7+URZ+0x31838], R10 ;  /* 0x0318380a070095a7 */ /* 0x000ea4000802007f */
[----:B--2---:R-:W-:Y:S05]  /*ad40*/  @!P1 BRA `(.L_x_825) ;  /* 0xfffffffc00f09947 */ /* 0x004fea000383ffff */
[----:B------:R-:W-:Y:S05]  /*ad50*/  BRA `(.L_x_838) ;  /* 0xfffffff000507947 */ /* 0x000fea000383ffff */
.L_x_827:
[----:B------:R-:W-:-:S07]  /*ad60*/  SHF.L.U32 R20, R14, 0x1f, RZ ;  /* 0x0000001f0e147819 */ /* 0x000fce00000006ff */
.L_x_839:
[----:B-1----:R1:W2:Y:S02]  /*ad70*/  SYNCS.PHASECHK.TRANS64.TRYWAIT P1, [R19+URZ+0x31820], R20 ;  /* 0x03182014130075a7 */ /* 0x0022a4000802017f */
[----:B--2---:R-:W-:Y:S05]  /*ad80*/  @!P1 NANOSLEEP.SYNCS 0x989680 ;  /* 0x009896800000995d */ /* 0x004fea0003900000 */
[----:B------:R-:W2:Y:S02]  /*ad90*/  @!P1 SYNCS.PHASECHK.TRANS64 P1, [R19+URZ+0x31820], R20 ;  /* 0x03182014130095a7 */ /* 0x000ea4000802007f */
[----:B--2---:R-:W-:Y:S05]  /*ada0*/  @!P1 BRA `(.L_x_839) ;  /* 0xfffffffc00f09947 */ /* 0x004fea000383ffff */
[----:B------:R-:W-:Y:S05]  /*adb0*/  BRA `(.L_x_840) ;  /* 0xfffffff4001c7947 */ /* 0x000fea000383ffff */
.L_x_830:
[----:B-1----:R1:W2:Y:S02]  /*adc0*/  SYNCS.PHASECHK.TRANS64.TRYWAIT P1, [R7+URZ+0x31838], R4 ;  /* 0x03183804070075a7 */ /* 0x0022a4000802017f */
[----:B--2---:R-:W-:Y:S05]  /*add0*/  @!P1 NANOSLEEP.SYNCS 0x989680 ;  /* 0x009896800000995d */ /* 0x004fea0003900000 */
[----:B------:R-:W2:Y:S02]  /*ade0*/  @!P1 SYNCS.PHASECHK.TRANS64 P1, [R7+URZ+0x31838], R4 ;  /* 0x03183804070095a7 */ /* 0x000ea4000802007f */
[----:B--2---:R-:W-:Y:S05]  /*adf0*/  @!P1 BRA `(.L_x_830) ;  /* 0xfffffffc00f09947 */ /* 0x004fea000383ffff */
[----:B------:R-:W-:Y:S05]  /*ae00*/  BRA `(.L_x_841) ;  /* 0xfffffff800007947 */ /* 0x000fea000383ffff */
.L_x_833:
[----:B-1----:R1:W2:Y:S02]  /*ae10*/  SYNCS.PHASECHK.TRANS64.TRYWAIT P0, [R3+URZ], R2 ;  /* 0x00000002030075a7 */ /* 0x0022a4000800017f */
[----:B--2---:R-:W-:Y:S05]  /*ae20*/  @!P0 NANOSLEEP.SYNCS 0x989680 ;  /* 0x009896800000895d */ /* 0x004fea0003900000 */
[----:B------:R-:W2:Y:S02]  /*ae30*/  @!P0 SYNCS.PHASECHK.TRANS64 P0, [R3+URZ], R2 ;  /* 0x00000002030085a7 */ /* 0x000ea4000800007f */
[----:B--2---:R-:W-:Y:S05]  /*ae40*/  @!P0 BRA `(.L_x_833) ;  /* 0xfffffffc00f08947 */ /* 0x004fea000383ffff */
[----:B------:R-:W-:Y:S05]  /*ae50*/  BRA `(.L_x_842) ;  /* 0xfffffffc00147947 */ /* 0x000fea000383ffff */
.L_x_834:
[----:B-1----:R1:W2:Y:S02]  /*ae60*/  SYNCS.PHASECHK.TRANS64.TRYWAIT P0, [R17+URZ], R0 ;  /* 0x00000000110075a7 */ /* 0x0022a4000800017f */
[----:B--2---:R-:W-:Y:S05]  /*ae70*/  @!P0 NANOSLEEP.SYNCS 0x989680 ;  /* 0x009896800000895d */ /* 0x004fea0003900000 */
[----:B------:R-:W2:Y:S02]  /*ae80*/  @!P0 SYNCS.PHASECHK.TRANS64 P0, [R17+URZ], R0 ;  /* 0x00000000110085a7 */ /* 0x000ea4000800007f */
[----:B--2---:R-:W-:Y:S05]  /*ae90*/  @!P0 BRA `(.L_x_834) ;  /* 0xfffffffc00f08947 */ /* 0x004fea000383ffff */
[----:B------:R-:W-:Y:S05]  /*aea0*/  BRA `(.L_x_843) ;  /* 0xfffffffc00247947 */ /* 0x000fea000383ffff */
.L_x_844:
        /* <DEDUP_REMOVED lines=13> */
.L_x_1154:


//--------------------- .text._ZN7cutlass13device_kernelIN5flash22FlashAttnBwdPreprocessIN4cute5tupleIJNS3_1CILi64EEENS5_ILi256EEEEEENS_10bfloat16_tEfNS_4arch4Sm90ELb1ELb0EEEEEvNT_6ParamsE --------------------------
	.section	.text._ZN7cutlass13device_kernelIN5flash22FlashAttnBwdPreprocessIN4cute5tupleIJNS3_1CILi64EEENS5_ILi256EEEEEENS_10bfloat16_tEfNS_4arch4Sm90ELb1ELb0EEEEEvNT_6ParamsE,"ax",@progbits
	.align	128
.text._ZN7cutlass13device_kernelIN5flash22FlashAttnBwdPreprocessIN4cute5tupleIJNS3_1CILi64EEENS5_ILi256EEEEEENS_10bfloat16_tEfNS_4arch4Sm90ELb1ELb0EEEEEvNT_6ParamsE:
        .type           _ZN7cutlass13device_kernelIN5flash22FlashAttnBwdPreprocessIN4cute5tupleIJNS3_1CILi64EEENS5_ILi256EEEEEENS_10bfloat16_tEfNS_4arch4Sm90ELb1ELb0EEEEEvNT_6ParamsE,@function
        .size           _ZN7cutlass13device_kernelIN5flash22FlashAttnBwdPreprocessIN4cute5tupleIJNS3_1CILi64EEENS5_ILi256EEEEEENS_10bfloat16_tEfNS_4arch4Sm90ELb1ELb0EEEEEvNT_6ParamsE,(.L_x_1155 - _ZN7cutlass13device_kernelIN5flash22FlashAttnBwdPreprocessIN4cute5tupleIJNS3_1CILi64EEENS5_ILi256EEEEEENS_10bfloat16_tEfNS_4arch4Sm90ELb1ELb0EEEEEvNT_6ParamsE)
        .other          _ZN7cutlass13device_kernelIN5flash22FlashAttnBwdPreprocessIN4cute5tupleIJNS3_1CILi64EEENS5_ILi256EEEEEENS_10bfloat16_tEfNS_4arch4Sm90ELb1ELb0EEEEEvNT_6ParamsE,@"STO_CUDA_ENTRY STV_DEFAULT"
_ZN7cutlass13device_kernelIN5flash22FlashAttnBwdPreprocessIN4cute5tupleIJNS3_1CILi64EEENS5_ILi256EEEEEENS_10bfloat16_tEfNS_4arch4Sm90ELb1ELb0EEEEEvNT_6ParamsE:
[----:B------:R-:W-:Y:S01]  /*0000*/  LDC R1, c[0x0][0x28] ;  /* 0x00000a00ff017b82 */ /* 0x000fe20000000800 */
[----:B------:R-:W0:Y:S07]  /*0010*/  S2R R0, SR_CTAID.X ;  /* 0x0000000000007919 */ /* 0x000e2e0000002500 */
[----:B------:R-:W1:Y:S01]  /*0020*/  LDC R3, c[0x0][0x218] ;  /* 0x00008600ff037b82 */ /* 0x000e620000000800 */
[----:B------:R-:W-:Y:S01]  /*0030*/  IMAD.MOV.U32 R96, RZ, RZ, 0x7f800000 ;  /* 0x7f800000ff607424 */ /* 0x000fe200078e00ff */
[----:B------:R-:W-:Y:S01]  /*0040*/  ULDC.64 UR4, c[0x0][0x208] ;  /* 0x0000820000047ab9 */ /* 0x000fe20000000a00 */
[----:B------:R-:W2:Y:S05]  /*0050*/  S2R R9, SR_TID.X ;  /* 0x0000000000097919 */ /* 0x000eaa0000002100 */
[----:B------:R-:W3:Y:S08]  /*0060*/  S2UR UR6, SR_CTAID.Y ;  /* 0x00000000000679c3 */ /* 0x000ef00000002600 */
[----:B------:R-:W4:Y:S08]  /*0070*/  S2UR UR7, SR_CTAID.Z ;  /* 0x00000000000779c3 */ /* 0x000f300000002700 */
[----:B------:R-:W4:Y:S01]  /*0080*/  LDC.64 R68, c[0x0][0x250] ;  /* 0x00009400ff447b82 */ /* 0x000f220000000a00 */
[----:B0-----:R-:W-:Y:S01]  /*0090*/  IMAD.SHL.U32 R2, R0, 0x40, RZ ;  /* 0x0000004000027824 */ /* 0x001fe200078e00ff */
[----:B---3--:R-:W-:-:S03]  /*00a0*/  USHF.R.S32.HI UR8, URZ, 0x1f, UR6 ;  /* 0x0000001f3f087899 */ /* 0x008fc60008011406 */
[----:B-1----:R-:W-:-:S05]  /*00b0*/  IMAD.IADD R17, R3, 0x1, -R2 ;  /* 0x0000000103117824 */ /* 0x002fca00078e0a02 */
[----:B--2---:R-:W-:Y:S01]  /*00c0*/  ISETP.GE.AND P0, PT, R9, R17, PT ;  /* 0x000000110900720c */ /* 0x004fe20003f06270 */
[----:B----4-:R-:W-:-:S03]  /*00d0*/  USHF.R.S32.HI UR9, URZ, 0x1f, UR7 ;  /* 0x0000001f3f097899 */ /* 0x010fc60008011407 */
[----:B------:R-:W-:-:S13]  /*00e0*/  ISETP.GT.OR P0, PT, R9, 0x3f, P0 ;  /* 0x0000003f0900780c */ /* 0x000fda0000704670 */
[----:B------:R-:W0:Y:S01]  /*00f0*/  @!P0 LDC.64 R10, c[0x0][0x290] ;  /* 0x0000a400ff0a8b82 */ /* 0x000e220000000a00 */
[----:B------:R-:W-:Y:S02]  /*0100*/  @!P0 SHF.R.S32.HI R5, RZ, 0x1f, R9 ;  /* 0x0000001fff058819 */ /* 0x000fe40000011409 */
[----:B------:R-:W-:-:S04]  /*0110*/  @!P0 IADD3 R4, P1, R2, R9, RZ ;  /* 0x0000000902048210 */ /* 0x000fc80007f3e0ff */
[----:B------:R-:W-:Y:S01]  /*0120*/  @!P0 LEA.HI.X.SX32 R5, R2, R5, 0x1, P1 ;  /* 0x0000000502058211 */ /* 0x000fe200008f0eff */
[----:B------:R-:W1:Y:S08]  /*0130*/  @!P0 LDC.64 R12, c[0x0][0x298] ;  /* 0x0000a600ff0c8b82 */ /* 0x000e700000000a00 */
[----:B------:R-:W2:Y:S01]  /*0140*/  @!P0 LDC.64 R14, c[0x0][0x288] ;  /* 0x0000a200ff0e8b82 */ /* 0x000ea20000000a00 */
[----:B0-----:R-:W-:-:S02]  /*0150*/  @!P0 IMAD R6, R10, UR8, RZ ;  /* 0x000000080a068c24 */ /* 0x001fc4000f8e02ff */
[----:B------:R-:W-:-:S04]  /*0160*/  @!P0 IMAD.WIDE.U32 R4, R10, UR6, R4 ;  /* 0x000000060a048c25 */ /* 0x000fc8000f8e0004 */
[----:B------:R-:W-:Y:S02]  /*0170*/  @!P0 IMAD R7, R11, UR6, R6 ;  /* 0x000000060b078c24 */ /* 0x000fe4000f8e0206 */
[C---:B-1----:R-:W-:Y:S02]  /*0180*/  @!P0 IMAD R2, R12.reuse, UR9, RZ ;  /* 0x000000090c028c24 */ /* 0x042fe4000f8e02ff */
[----:B------:R-:W-:Y:S02]  /*0190*/  @!P0 IMAD.IADD R5, R5, 0x1, R7 ;  /* 0x0000000105058824 */ /* 0x000fe400078e0207 */
[----:B------:R-:W-:Y:S02]  /*01a0*/  @!P0 IMAD R7, R13, UR7, R2 ;  /* 0x000000070d078c24 */ /* 0x000fe4000f8e0202 */
[----:B------:R-:W-:Y:S02]  /*01b0*/  @!P0 IMAD.WIDE.U32 R4, R12, UR7, R4 ;  /* 0x000000070c048c25 */ /* 0x000fe4000f8e0004 */
[----:B------:R-:W0:Y:S03]  /*01c0*/  LDC.64 R12, c[0x0][0x230] ;  /* 0x00008c00ff0c7b82 */ /* 0x000e260000000a00 */
[----:B------:R-:W-:-:S02]  /*01d0*/  @!P0 IADD3 R2, R5, R7, RZ ;  /* 0x0000000705028210 */ /* 0x000fc40007ffe0ff */
[----:B--2---:R-:W-:-:S04]  /*01e0*/  @!P0 LEA R6, P1, R4, R14, 0x2 ;  /* 0x0000000e04068211 */ /* 0x004fc800078210ff */
[----:B------:R-:W-:Y:S02]  /*01f0*/  @!P0 LEA.HI.X R7, R4, R15, R2, 0x2, P1 ;  /* 0x0000000f04078211 */ /* 0x000fe400008f1402 */
[----:B------:R-:W-:Y:S01]  /*0200*/  SHF.R.S32.HI R2, RZ, 0x1f, R9 ;  /* 0x0000001fff027819 */ /* 0x000fe20000011409 */
[----:B------:R-:W1:Y:S02]  /*0210*/  LDC.64 R14, c[0x0][0x238] ;  /* 0x00008e00ff0e7b82 */ /* 0x000e640000000a00 */
[----:B------:R2:W5:Y:S01]  /*0220*/  @!P0 LDG.E R96, desc[UR4][R6.64] ;  /* 0x0000000406608981 */ /* 0x000562000c1e1900 */
[----:B------:R-:W-:Y:S01]  /*0230*/  LEA.HI R8, R2, R9, RZ, 0x4 ;  /* 0x0000000902087211 */ /* 0x000fe200078f20ff */
[----:B------:R-:W-:Y:S01]  /*0240*/  BSSY B0, `(.L_x_845) ;  /* 0x0000030000007945 */ /* 0x000fe20003800000 */
[----:B------:R-:W-:Y:S02]  /*0250*/  CS2R R24, SRZ ;  /* 0x0000000000187805 */ /* 0x000fe4000001ff00 */
[----:B------:R-:W-:-:S02]  /*0260*/  CS2R R72, SRZ ;  /* 0x0000000000487805 */ /* 0x000fc4000001ff00 */
[C---:B------:R-:W-:Y:S02]  /*0270*/  LOP3.LUT R2, R8.reuse, 0xfffffff0, RZ, 0xc0, !PT ;  /* 0xfffffff008027812 */ /* 0x040fe400078ec0ff */
[----:B------:R-:W-:Y:S02]  /*0280*/  CS2R R74, SRZ ;  /* 0x00000000004a7805 */ /* 0x000fe4000001ff00 */
[----:B------:R-:W-:Y:S02]  /*0290*/  LEA.HI.SX32 R10, R8, 0x20, 0x1c ;  /* 0x00000020080a7811 */ /* 0x000fe400078fe2ff */
[----:B------:R-:W-:Y:S02]  /*02a0*/  CS2R R60, SRZ ;  /* 0x00000000003c7805 */ /* 0x000fe4000001ff00 */
[----:B------:R-:W-:Y:S01]  /*02b0*/  CS2R R62, SRZ ;  /* 0x00000000003e7805 */ /* 0x000fe2000001ff00 */
[----:B------:R-:W-:Y:S02]  /*02c0*/  IMAD.IADD R2, R9, 0x1, -R2 ;  /* 0x0000000109027824 */ /* 0x000fe400078e0a02 */
[----:B0-----:R-:W-:-:S02]  /*02d0*/  IMAD R4, R12, UR8, RZ ;  /* 0x000000080c047c24 */ /* 0x001fc4000f8e02ff */
[----:B------:R-:W-:Y:S02]  /*02e0*/  IMAD.SHL.U32 R64, R2, 0x8, RZ ;  /* 0x0000000802407824 */ /* 0x000fe400078e00ff */
[----:B------:R-:W-:Y:S01]  /*02f0*/  IMAD R5, R13, UR6, R4 ;  /* 0x000000060d057c24 */ /* 0x000fe2000f8e0204 */
[----:B------:R-:W-:Y:S01]  /*0300*/  LEA.HI.SX32 R4, R8, 0x10, 0x1c ;  /* 0x0000001008047811 */ /* 0x000fe200078fe2ff */
[----:B------:R-:W-:Y:S01]  /*0310*/  IMAD R9, R0, -0x40, R3 ;  /* 0xffffffc000097824 */ /* 0x000fe200078e0203 */
[----:B------:R-:W-:Y:S02]  /*0320*/  SHF.R.S32.HI R65, RZ, 0x1f, R64 ;  /* 0x0000001fff417819 */ /* 0x000fe40000011440 */
[----:B------:R-:W-:Y:S02]  /*0330*/  SHF.R.S32.HI R8, RZ, 0x4, R8 ;  /* 0x00000004ff087819 */ /* 0x000fe40000011408 */
[----:B------:R-:W-:Y:S01]  /*0340*/  ISETP.GE.AND P1, PT, R4, R9, PT ;  /* 0x000000090400720c */ /* 0x000fe20003f26270 */
[----:B--2---:R-:W-:Y:S01]  /*0350*/  IMAD.WIDE.U32 R6, R12, UR6, R64 ;  /* 0x000000060c067c25 */ /* 0x004fe2000f8e0040 */
[----:B------:R-:W-:-:S02]  /*0360*/  ISETP.GE.AND P4, PT, R8, R17, PT ;  /* 0x000000110800720c */ /* 0x000fc40003f86270 */
[-C--:B------:R-:W-:Y:S01]  /*0370*/  ISETP.GE.AND P0, PT, R10, R9.reuse, PT ;  /* 0x000000090a00720c */ /* 0x080fe20003f06270 */
[----:B------:R-:W-:Y:S01]  /*0380*/  IMAD.IADD R7, R7, 0x1, R5 ;  /* 0x0000000107077824 */ /* 0x000fe200078e0205 */
[----:B------:R-:W-:Y:S01]  /*0390*/  ISETP.GE.AND P2, PT, R8, R9, PT ;  /* 0x000000090800720c */ /* 0x000fe20003f46270 */
[----:B------:R-:W0:Y:S01]  /*03a0*/  LDC.64 R4, c[0x0][0x258] ;  /* 0x00009600ff047b82 */ /* 0x000e220000000a00 */
[C---:B-1----:R-:W-:Y:S01]  /*03b0*/  IMAD R12, R14.reuse, UR9, RZ ;  /* 0x000000090e0c7c24 */ /* 0x042fe2000f8e02ff */
[----:B------:R-:W-:Y:S01]  /*03c0*/  SHF.R.S32.HI R9, RZ, 0x1f, R8 ;  /* 0x0000001fff097819 */ /* 0x000fe20000011408 */
[----:B------:R-:W-:Y:S01]  /*03d0*/  IMAD.WIDE.U32 R6, R14, UR7, R6 ;  /* 0x000000070e067c25 */ /* 0x000fe2000f8e0006 */
[----:B------:R-:W-:-:S03]  /*03e0*/  IADD3 R10, R8, 0x10, RZ ;  /* 0x00000010080a7810 */ /* 0x000fc60007ffe0ff */
[----:B------:R-:W-:Y:S01]  /*03f0*/  IMAD R15, R15, UR7, R12 ;  /* 0x000000070f0f7c24 */ /* 0x000fe2000f8e020c */
[----:B------:R-:W-:Y:S01]  /*0400*/  ISETP.GE.AND P3, PT, R10, R17, PT ;  /* 0x000000110a00720c */ /* 0x000fe20003f66270 */
[----:B------:R-:W-:Y:S02]  /*0410*/  VIADD R16, R8, 0x20 ;  /* 0x0000002008107836 */ /* 0x000fe40000000000 */
[----:B------:R-:W-:Y:S01]  /*0420*/  IMAD.WIDE R66, R0, 0x40, R8 ;  /* 0x0000004000427825 */ /* 0x000fe200078e0208 */
[----:B------:R-:W-:Y:S01]  /*0430*/  IADD3 R15, R7, R15, RZ ;  /* 0x0000000f070f7210 */ /* 0x000fe20007ffe0ff */
[----:B------:R-:W-:Y:S08]  /*0440*/  @P4 BRA `(.L_x_846) ;  /* 0x00000000003c4947 */ /* 0x000ff00003800000 */
[----:B------:R-:W-:Y:S01]  /*0450*/  ULDC.64 UR10, c[0x0][0x228] ;  /* 0x00008a00000a7ab9 */ /* 0x000fe20000000a00 */
[----:B------:R-:W-:Y:S01]  /*0460*/  IMAD.MOV.U32 R14, RZ, RZ, R6 ;  /* 0x000000ffff0e7224 */ /* 0x000fe200078e0006 */
[----:B------:R-:W-:Y:S01]  /*0470*/  ULDC.64 UR12, c[0x0][0x210] ;  /* 0x00008400000c7ab9 */ /* 0x000fe20000000a00 */
[----:B------:R-:W-:Y:S02]  /*0480*/  IMAD R11, R67, UR10, RZ ;  /* 0x0000000a430b7c24 */ /* 0x000fe4000f8e02ff */
[----:B------:R-:W-:Y:S02]  /*0490*/  VIADD R10, R64, 0x80 ;  /* 0x00000080400a7836 */ /* 0x000fe40000000000 */
[----:B------:R-:W-:Y:S01]  /*04a0*/  IMAD.WIDE.U32 R12, R66, UR10, R14 ;  /* 0x0000000a420c7c25 */ /* 0x000fe2000f8e000e */
[----:B------:R-:W-:Y:S02]  /*04b0*/  ULDC UR10, c[0x0][0x21c] ;  /* 0x00008700000a7ab9 */ /* 0x000fe40000000800 */
[----:B------:R-:W-:Y:S01]  /*04c0*/  ISETP.GE.AND P4, PT, R64, UR10, PT ;  /* 0x0000000a40007c0c */ /* 0x000fe2000bf86270 */
[----:B------:R-:W-:Y:S01]  /*04d0*/  IMAD R11, R66, UR11, R11 ;  /* 0x0000000b420b7c24 */ /* 0x000fe2000f8e020b */
[----:B------:R-:W-:-:S02]  /*04e0*/  ISETP.GE.AND P5, PT, R10, UR10, PT ;  /* 0x0000000a0a007c0c */ /* 0x000fc4000bfa6270 */
[----:B------:R-:W-:Y:S02]  /*04f0*/  LEA R10, P6, R12, UR12, 0x1 ;  /* 0x0000000c0c0a7c11 */ /* 0x000fe4000f8c08ff */
[----:B------:R-:W-:-:S04]  /*0500*/  IADD3 R11, R13, R11, RZ ;  /* 0x0000000b0d0b7210 */ /* 0x000fc80007ffe0ff */
[----:B------:R-:W-:-:S05]  /*0510*/  LEA.HI.X R11, R12, UR13, R11, 0x1, P6 ;  /* 0x0000000d0c0b7c11 */ /* 0x000fca000b0f0c0b */
[----:B------:R1:W5:Y:S04]  /*0520*/  @!P4 LDG.E.128 R72, desc[UR4][R10.64] ;  /* 0x000000040a48c981 */ /* 0x000368000c1e1d00 */
[----:B------:R1:W5:Y:S02]  /*0530*/  @!P5 LDG.E.128 R60, desc[UR4][R10.64+0x100] ;  /* 0x000100040a3cd981 */ /* 0x000364000c1e1d00 */
.L_x_846:
[----:B------:R-:W-:Y:S05]  /*0540*/  BSYNC B0 ;  /* 0x0000000000007941 */ /* 0x000fea0003800000 */
.L_x_845:
[----:B------:R-:W-:Y:S01]  /*0550*/  BSSY B0, `(.L_x_847) ;  /* 0x000001a000007945 */ /* 0x000fe20003800000 */
[----:B------:R-:W-:Y:S02]  /*0560*/  ISETP.GE.AND P4, PT, R16, R17, PT ;  /* 0x000000111000720c */ /* 0x000fe40003f86270 */
[----:B------:R-:W-:Y:S02]  /*0570*/  CS2R R26, SRZ ;  /* 0x00000000001a7805 */ /* 0x000fe4000001ff00 */
[----:B------:R-:W-:Y:S02]  /*0580*/  CS2R R40, SRZ ;  /* 0x0000000000287805 */ /* 0x000fe4000001ff00 */
[----:B------:R-:W-:Y:S01]  /*0590*/  CS2R R42, SRZ ;  /* 0x00000000002a7805 */ /* 0x000fe2000001ff00 */
[----:B------:R-:W-:Y:S02]  /*05a0*/  IMAD R16, R68, UR8, RZ ;  /* 0x0000000844107c24 */ /* 0x000fe4000f8e02ff */
[----:B------:R-:W-:Y:S01]  /*05b0*/  VIADD R12, R8, 0x30 ;  /* 0x00000030080c7836 */ /* 0x000fe20000000000 */
[----:B------:R-:W-:Y:S06]  /*05c0*/  @P3 BRA `(.L_x_848) ;  /* 0x0000000000483947 */ /* 0x000fec0003800000 */
[----:B------:R-:W-:Y:S01]  /*05d0*/  IADD3 R9, P3, R66, 0x10, RZ ;  /* 0x0000001042097810 */ /* 0x000fe20007f7e0ff */
[----:B------:R-:W-:Y:S01]  /*05e0*/  ULDC.64 UR10, c[0x0][0x228] ;  /* 0x00008a00000a7ab9 */ /* 0x000fe20000000a00 */
[----:B-1----:R-:W-:Y:S01]  /*05f0*/  IMAD.MOV.U32 R10, RZ, RZ, R6 ;  /* 0x000000ffff0a7224 */ /* 0x002fe200078e0006 */
[----:B------:R-:W-:Y:S01]  /*0600*/  IADD3 R13, R64, 0x80, RZ ;  /* 0x00000080400d7810 */ /* 0x000fe20007ffe0ff */
[----:B------:R-:W-:Y:S01]  /*0610*/  IMAD.MOV.U32 R11, RZ, RZ, R15 ;  /* 0x000000ffff0b7224 */ /* 0x000fe200078e000f */
[----:B------:R-:W-:Y:S01]  /*0620*/  ULDC.64 UR12, c[0x0][0x210] ;  /* 0x00008400000c7ab9 */ /* 0x000fe20000000a00 */
[----:B------:R-:W-:Y:S02]  /*0630*/  IMAD.X R8, RZ, RZ, R67, P3 ;  /* 0x000000ffff087224 */ /* 0x000fe400018e0643 */
[----:B------:R-:W-:-:S04]  /*0640*/  IMAD.WIDE.U32 R10, R9, UR10, R10 ;  /* 0x0000000a090a7c25 */ /* 0x000fc8000f8e000a */
[----:B------:R-:W-:Y:S01]  /*0650*/  IMAD R8, R8, UR10, RZ ;  /* 0x0000000a08087c24 */ /* 0x000fe2000f8e02ff */
[----:B------:R-:W-:Y:S02]  /*0660*/  ULDC UR10, c[0x0][0x21c] ;  /* 0x00008700000a7ab9 */ /* 0x000fe40000000800 */
[----:B------:R-:W-:Y:S01]  /*0670*/  ISETP.GE.AND P5, PT, R64, UR10, PT ;  /* 0x0000000a40007c0c */ /* 0x000fe2000bfa6270 */
[----:B------:R-:W-:Y:S01]  /*0680*/  IMAD R9, R9, UR11, R8 ;  /* 0x0000000b09097c24 */ /* 0x000fe2000f8e0208 */
[----:B------:R-:W-:Y:S02]  /*0690*/  ISETP.GE.AND P6, PT, R13, UR10, PT ;  /* 0x0000000a0d007c0c */ /* 0x000fe4000bfc6270 */
[----:B------:R-:W-:Y:S02]  /*06a0*/  LEA R8, P3, R10, UR12, 0x1 ;  /* 0x0000000c0a087c11 */ /* 0x000fe4000f8608ff */
[----:B------:R-:W-:-:S04]  /*06b0*/  IADD3 R9, R11, R9, RZ ;  /* 0x000000090b097210 */ /* 0x000fc80007ffe0ff */
[----:B------:R-:W-:-:S05]  /*06c0*/  LEA.HI.X R9, R10, UR13, R9, 0x1, P3 ;  /* 0x0000000d0a097c11 */ /* 0x000fca00098f0c09 */
[----:B------:R2:W5:Y:S04]  /*06d0*/  @!P5 LDG.E.128 R24, desc[UR4][R8.64] ;  /* 0x000000040818d981 */ /* 0x000568000c1e1d00 */
[----:B------:R2:W5:Y:S02]  /*06e0*/  @!P6 LDG.E.128 R40, desc[UR4][R8.64+0x100] ;  /* 0x000100040828e981 */ /* 0x000564000c1e1d00 */
.L_x_848:
[----:B------:R-:W-:Y:S05]  /*06f0*/  BSYNC B0 ;  /* 0x0000000000007941 */ /* 0x000fea0003800000 */
.L_x_847:
[----:B------:R-:W-:Y:S01]  /*0700*/  ISETP.GE.AND P3, PT, R12, R17, PT ;  /* 0x000000110c00720c */ /* 0x000fe20003f66270 */
[----:B------:R-:W-:Y:S01]  /*0710*/  IMAD R69, R69, UR6, R16 ;  /* 0x0000000645457c24 */ /* 0x000fe2000f8e0210 */
[----:B------:R-:W-:Y:S01]  /*0720*/  BSSY B0, `(.L_x_849) ;  /* 0x000001f000007945 */ /* 0x000fe20003800000 */
[----:B------:R-:W-:Y:S01]  /*0730*/  IMAD.WIDE.U32 R12, R68, UR6, R64 ;  /* 0x00000006440c7c25 */ /* 0x000fe2000f8e0040 */
        /* <DEDUP_REMOVED lines=8> */
[----:B0-----:R-:W-:Y:S02]  /*07c0*/  IMAD R32, R4, UR9, RZ ;  /* 0x0000000904207c24 */ /* 0x001fe4000f8e02ff */
[----:B------:R-:W-:Y:S01]  /*07d0*/  IMAD.IADD R69, R13, 0x1, R69 ;  /* 0x000000010d457824 */ /* 0x000fe200078e0245 */
[----:B------:R-:W-:Y:S06]  /*07e0*/  @P4 BRA `(.L_x_850) ;  /* 0x0000000000484947 */ /* 0x000fec0003800000 */
[----:B--2---:R-:W-:Y:S01]  /*07f0*/  IADD3 R9, P4, R66, 0x20, RZ ;  /* 0x0000002042097810 */ /* 0x004fe20007f9e0ff */
        /* <DEDUP_REMOVED lines=17> */
.L_x_850:
[----:B------:R-:W-:Y:S05]  /*0910*/  BSYNC B0 ;  /* 0x0000000000007941 */ /* 0x000fea0003800000 */
.L_x_849:
[----:B------:R-:W-:Y:S04]  /*0920*/  BSSY B0, `(.L_x_851) ;  /* 0x0000014000007945 */ /* 0x000fe80003800000 */
[----:B------:R-:W-:Y:S05]  /*0930*/  @P3 BRA `(.L_x_852) ;  /* 0x0000000000483947 */ /* 0x000fea0003800000 */
[----:B------:R-:W-:Y:S01]  /*0940*/  IADD3 R7, P4, R66, 0x30, RZ ;  /* 0x0000003042077810 */ /* 0x000fe20007f9e0ff */
[----:B------:R-:W-:Y:S01]  /*0950*/  ULDC.64 UR10, c[0x0][0x228] ;  /* 0x00008a00000a7ab9 */ /* 0x000fe20000000a00 */
[----:B0-2---:R-:W-:Y:S01]  /*0960*/  MOV R9, R15 ;  /* 0x0000000f00097202 */ /* 0x005fe20000000f00 */
[----:B------:R-:W-:Y:S02]  /*0970*/  ULDC.64 UR12, c[0x0][0x210] ;  /* 0x00008400000c7ab9 */ /* 0x000fe40000000a00 */
[----:B------:R-:W-:-:S04]  /*0980*/  IMAD.X R8, RZ, RZ, R67, P4 ;  /* 0x000000ffff087224 */ /* 0x000fc800020e0643 */
[----:B-1----:R-:W-:Y:S02]  /*0990*/  IMAD R10, R8, UR10, RZ ;  /* 0x0000000a080a7c24 */ /* 0x002fe4000f8e02ff */
[----:B------:R-:W-:Y:S02]  /*09a0*/  IMAD.MOV.U32 R8, RZ, RZ, R6 ;  /* 0x000000ffff087224 */ /* 0x000fe400078e0006 */
[C---:B------:R-:W-:Y:S02]  /*09b0*/  VIADD R6, R64.reuse, 0x80 ;  /* 0x0000008040067836 */ /* 0x040fe40000000000 */
[C---:B------:R-:W-:Y:S01]  /*09c0*/  IMAD.WIDE.U32 R8, R7.reuse, UR10, R8 ;  /* 0x0000000a07087c25 */ /* 0x040fe2000f8e0008 */
[----:B------:R-:W-:Y:S02]  /*09d0*/  ULDC UR10, c[0x0][0x21c] ;  /* 0x00008700000a7ab9 */ /* 0x000fe40000000800 */
[----:B------:R-:W-:Y:S01]  /*09e0*/  ISETP.GE.AND P5, PT, R64, UR10, PT ;  /* 0x0000000a40007c0c */ /* 0x000fe2000bfa6270 */
[----:B------:R-:W-:Y:S01]  /*09f0*/  IMAD R7, R7, UR11, R10 ;  /* 0x0000000b07077c24 */ /* 0x000fe2000f8e020a */
[----:B------:R-:W-:-:S02]  /*0a00*/  ISETP.GE.AND P6, PT, R6, UR10, PT ;  /* 0x0000000a06007c0c */ /* 0x000fc4000bfc6270 */
[----:B------:R-:W-:Y:S01]  /*0a10*/  LEA R6, P4, R8, UR12, 0x1 ;  /* 0x0000000c08067c11 */ /* 0x000fe2000f8808ff */
[----:B------:R-:W-:-:S05]  /*0a20*/  IMAD.IADD R7, R9, 0x1, R7 ;  /* 0x0000000109077824 */ /* 0x000fca00078e0207 */
[----:B------:R-:W-:-:S05]  /*0a30*/  LEA.HI.X R7, R8, UR13, R7, 0x1, P4 ;  /* 0x0000000d08077c11 */ /* 0x000fca000a0f0c07 */
[----:B------:R3:W5:Y:S04]  /*0a40*/  @!P5 LDG.E.128 R20, desc[UR4][R6.64] ;  /* 0x000000040614d981 */ /* 0x000768000c1e1d00 */
[----:B------:R3:W5:Y:S02]  /*0a50*/  @!P6 LDG.E.128 R28, desc[UR4][R6.64+0x100] ;  /* 0x00010004061ce981 */ /* 0x000764000c1e1d00 */
.L_x_852:
[----:B------:R-:W-:Y:S05]  /*0a60*/  BSYNC B0 ;  /* 0x0000000000007941 */ /* 0x000fea0003800000 */
.L_x_851:
[----:B------:R-:W-:Y:S01]  /*0a70*/  MOV R68, R12 ;  /* 0x0000000c00447202 */ /* 0x000fe20000000f00 */
[----:B------:R-:W-:Y:S01]  /*0a80*/  IMAD R71, R5, UR7, R32 ;  /* 0x0000000705477c24 */ /* 0x000fe2000f8e0220 */
[----:B------:R-:W-:Y:S01]  /*0a90*/  BSSY B0, `(.L_x_853) ;  /* 0x0000023000007945 */ /* 0x000fe20003800000 */
[----:B---3--:R-:W-:Y:S02]  /*0aa0*/  CS2R R6, SRZ ;  /* 0x0000000000067805 */ /* 0x008fe4000001ff00 */
[----:B------:R-:W-:Y:S01]  /*0ab0*/  CS2R R12, SRZ ;  /* 0x00000000000c7805 */ /* 0x000fe2000001ff00 */
[----:B------:R-:W-:Y:S01]  /*0ac0*/  IMAD.WIDE.U32 R68, R4, UR7, R68 ;  /* 0x0000000704447c25 */ /* 0x000fe2000f8e0044 */
[----:B------:R-:W-:Y:S02]  /*0ad0*/  CS2R R4, SRZ ;  /* 0x0000000000047805 */ /* 0x000fe4000001ff00 */
[----:B------:R-:W-:Y:S02]  /*0ae0*/  CS2R R14, SRZ ;  /* 0x00000000000e7805 */ /* 0x000fe4000001ff00 */
[----:B------:R-:W-:-:S02]  /*0af0*/  CS2R R52, SRZ ;  /* 0x0000000000347805 */ /* 0x000fc4000001ff00 */
[----:B------:R-:W-:Y:S02]  /*0b00*/  CS2R R54, SRZ ;  /* 0x0000000000367805 */ /* 0x000fe4000001ff00 */
[----:B0-2---:R-:W-:Y:S02]  /*0b10*/  CS2R R8, SRZ ;  /* 0x0000000000087805 */ /* 0x005fe4000001ff00 */
[----:B-1----:R-:W-:Y:S02]  /*0b20*/  CS2R R10, SRZ ;  /* 0x00000000000a7805 */ /* 0x002fe4000001ff00 */
        /* <DEDUP_REMOVED lines=8> */
[----:B------:R-:W-:Y:S01]  /*0bb0*/  IMAD.IADD R71, R69, 0x1, R71 ;  /* 0x0000000145477824 */ /* 0x000fe200078e0247 */
[----:B------:R-:W-:Y:S06]  /*0bc0*/  @P2 BRA `(.L_x_854) ;  /* 0x00000000003c2947 */ /* 0x000fec0003800000 */
[----:B------:R-:W-:Y:S01]  /*0bd0*/  ULDC.64 UR8, c[0x0][0x248] ;  /* 0x0000920000087ab9 */ /* 0x000fe20000000a00 */
[----:B------:R-:W-:Y:S01]  /*0be0*/  MOV R70, R68 ;  /* 0x0000004400467202 */ /* 0x000fe20000000f00 */
[----:B------:R-:W-:Y:S01]  /*0bf0*/  IMAD R77, R67, UR8, RZ ;  /* 0x00000008434d7c24 */ /* 0x000fe2000f8e02ff */
[----:B------:R-:W-:Y:S01]  /*0c00*/  ULDC UR10, c[0x0][0x21c] ;  /* 0x00008700000a7ab9 */ /* 0x000fe20000000800 */
[C---:B------:R-:W-:Y:S01]  /*0c10*/  VIADD R76, R64.reuse, 0x80 ;  /* 0x00000080404c7836 */ /* 0x040fe20000000000 */
[----:B------:R-:W-:Y:S01]  /*0c20*/  ISETP.GE.AND P4, PT, R64, UR10, PT ;  /* 0x0000000a40007c0c */ /* 0x000fe2000bf86270 */
[----:B------:R-:W-:-:S03]  /*0c30*/  IMAD.WIDE.U32 R78, R66, UR8, R70 ;  /* 0x00000008424e7c25 */ /* 0x000fc6000f8e0046 */
[----:B------:R-:W-:Y:S01]  /*0c40*/  ISETP.GE.AND P5, PT, R76, UR10, PT ;  /* 0x0000000a4c007c0c */ /* 0x000fe2000bfa6270 */
[----:B------:R-:W-:Y:S01]  /*0c50*/  IMAD R77, R66, UR9, R77 ;  /* 0x00000009424d7c24 */ /* 0x000fe2000f8e024d */
[----:B------:R-:W-:Y:S02]  /*0c60*/  ULDC.64 UR8, c[0x0][0x240] ;  /* 0x0000900000087ab9 */ /* 0x000fe40000000a00 */
[----:B------:R-:W-:Y:S01]  /*0c70*/  LEA R76, P2, R78, UR8, 0x1 ;  /* 0x000000084e4c7c11 */ /* 0x000fe2000f8408ff */
[----:B------:R-:W-:-:S05]  /*0c80*/  IMAD.IADD R77, R79, 0x1, R77 ;  /* 0x000000014f4d7824 */ /* 0x000fca00078e024d */
[----:B------:R-:W-:-:S05]  /*0c90*/  LEA.HI.X R77, R78, UR9, R77, 0x1, P2 ;  /* 0x000000094e4d7c11 */ /* 0x000fca00090f0c4d */
[----:B------:R0:W5:Y:S04]  /*0ca0*/  @!P4 LDG.E.128 R4, desc[UR4][R76.64] ;  /* 0x000000044c04c981 */ /* 0x000168000c1e1d00 */
[----:B------:R0:W5:Y:S02]  /*0cb0*/  @!P5 LDG.E.128 R48, desc[UR4][R76.64+0x100] ;  /* 0x000100044c30d981 */ /* 0x000164000c1e1d00 */
.L_x_854:
[----:B------:R-:W-:Y:S05]  /*0cc0*/  BSYNC B0 ;  /* 0x0000000000007941 */ /* 0x000fea0003800000 */
.L_x_853:
[----:B------:R-:W-:Y:S04]  /*0cd0*/  BSSY B0, `(.L_x_855) ;  /* 0x0000020000007945 */ /* 0x000fe80003800000 */
[----:B------:R-:W-:Y:S05]  /*0ce0*/  @P1 BRA `(.L_x_856) ;  /* 0x0000000000781947 */ /* 0x000fea0003800000 */
[C---:B0-----:R-:W-:Y:S01]  /*0cf0*/  VIADD R76, R64.reuse, 0x80 ;  /* 0x00000080404c7836 */ /* 0x041fe20000000000 */
[----:B------:R-:W-:Y:S02]  /*0d00*/  ULDC UR8, c[0x0][0x21c] ;  /* 0x0000870000087ab9 */ /* 0x000fe40000000800 */
[----:B------:R-:W-:Y:S02]  /*0d10*/  ISETP.GE.AND P2, PT, R64, UR8, PT ;  /* 0x0000000840007c0c */ /* 0x000fe4000bf46270 */
[----:B------:R-:W-:-:S11]  /*0d20*/  ISETP.GE.AND P1, PT, R76, UR8, PT ;  /* 0x000000084c007c0c */ /* 0x000fd6000bf26270 */
[----:B------:R-:W0:Y:S01]  /*0d30*/  @!P2 LDC.64 R84, c[0x0][0x248] ;  /* 0x00009200ff54ab82 */ /* 0x000e220000000a00 */
[C---:B------:R-:W-:Y:S01]  /*0d40*/  @!P2 IADD3 R83, P4, R66.reuse, 0x10, RZ ;  /* 0x000000104253a810 */ /* 0x040fe20007f9e0ff */
[--C-:B------:R-:W-:Y:S01]  /*0d50*/  @!P2 IMAD.MOV.U32 R76, RZ, RZ, R68.reuse ;  /* 0x000000ffff4ca224 */ /* 0x100fe200078e0044 */
[----:B------:R-:W-:Y:S01]  /*0d60*/  @!P1 IADD3 R89, P5, R66, 0x10, RZ ;  /* 0x0000001042599810 */ /* 0x000fe20007fbe0ff */
[----:B------:R-:W-:Y:S01]  /*0d70*/  @!P1 IMAD.MOV.U32 R78, RZ, RZ, R68 ;  /* 0x000000ffff4e9224 */ /* 0x000fe200078e0044 */
[----:B------:R-:W-:Y:S02]  /*0d80*/  @!P2 IADD3.X R79, RZ, R67, RZ, P4, !PT ;  /* 0x00000043ff4fa210 */ /* 0x000fe400027fe4ff */
[----:B------:R-:W-:Y:S01]  /*0d90*/  @!P2 MOV R77, R71 ;  /* 0x00000047004da202 */ /* 0x000fe20000000f00 */
[----:B------:R-:W1:Y:S01]  /*0da0*/  @!P1 LDC.64 R90, c[0x0][0x248] ;  /* 0x00009200ff5a9b82 */ /* 0x000e620000000a00 */
[----:B------:R-:W-:-:S07]  /*0db0*/  @!P1 IMAD.X R81, RZ, RZ, R67, P5 ;  /* 0x000000ffff519224 */ /* 0x000fce00028e0643 */
[----:B------:R-:W2:Y:S08]  /*0dc0*/  @!P2 LDC.64 R86, c[0x0][0x240] ;  /* 0x00009000ff56ab82 */ /* 0x000eb00000000a00 */
[----:B------:R-:W3:Y:S01]  /*0dd0*/  @!P1 LDC.64 R92, c[0x0][0x240] ;  /* 0x00009000ff5c9b82 */ /* 0x000ee20000000a00 */
[-C--:B0-----:R-:W-:Y:S02]  /*0de0*/  @!P2 IMAD R82, R79, R84.reuse, RZ ;  /* 0x000000544f52a224 */ /* 0x081fe400078e02ff */
[----:B------:R-:W-:-:S04]  /*0df0*/  @!P2 IMAD.WIDE.U32 R76, R83, R84, R76 ;  /* 0x00000054534ca225 */ /* 0x000fc800078e004c */
[----:B------:R-:W-:Y:S02]  /*0e00*/  @!P1 IMAD.MOV.U32 R79, RZ, RZ, R71 ;  /* 0x000000ffff4f9224 */ /* 0x000fe400078e0047 */
[-C--:B-1----:R-:W-:Y:S02]  /*0e10*/  @!P1 IMAD R84, R81, R90.reuse, RZ ;  /* 0x0000005a51549224 */ /* 0x082fe400078e02ff */
[----:B------:R-:W-:-:S04]  /*0e20*/  @!P1 IMAD.WIDE.U32 R80, R89, R90, R78 ;  /* 0x0000005a59509225 */ /* 0x000fc800078e004e */
[----:B------:R-:W-:Y:S01]  /*0e30*/  @!P2 IMAD R79, R83, R85, R82 ;  /* 0x00000055534fa224 */ /* 0x000fe200078e0252 */
[----:B--2---:R-:W-:Y:S01]  /*0e40*/  @!P2 LEA R78, P4, R76, R86, 0x1 ;  /* 0x000000564c4ea211 */ /* 0x004fe200078808ff */
[----:B------:R-:W-:-:S03]  /*0e50*/  @!P1 IMAD R91, R89, R91, R84 ;  /* 0x0000005b595b9224 */ /* 0x000fc600078e0254 */
[----:B------:R-:W-:Y:S01]  /*0e60*/  @!P2 IADD3 R77, R77, R79, RZ ;  /* 0x0000004f4d4da210 */ /* 0x000fe20007ffe0ff */
[----:B------:R-:W-:Y:S01]  /*0e70*/  @!P1 IMAD.IADD R91, R81, 0x1, R91 ;  /* 0x00000001515b9824 */ /* 0x000fe200078e025b */
[----:B---3--:R-:W-:Y:S02]  /*0e80*/  @!P1 LEA R82, P5, R80, R92, 0x1 ;  /* 0x0000005c50529211 */ /* 0x008fe400078a08ff */
[----:B------:R-:W-:Y:S02]  /*0e90*/  @!P2 LEA.HI.X R79, R76, R87, R77, 0x1, P4 ;  /* 0x000000574c4fa211 */ /* 0x000fe400020f0c4d */
[----:B------:R-:W-:-:S03]  /*0ea0*/  @!P1 LEA.HI.X R83, R80, R93, R91, 0x1, P5 ;  /* 0x0000005d50539211 */ /* 0x000fc600028f0c5b */
[----:B------:R1:W5:Y:S04]  /*0eb0*/  @!P2 LDG.E.128 R12, desc[UR4][R78.64] ;  /* 0x000000044e0ca981 */ /* 0x000368000c1e1d00 */
[----:B------:R1:W5:Y:S02]  /*0ec0*/  @!P1 LDG.E.128 R44, desc[UR4][R82.64+0x100] ;  /* 0x00010004522c9981 */ /* 0x000364000c1e1d00 */
.L_x_856:
[----:B------:R-:W-:Y:S05]  /*0ed0*/  BSYNC B0 ;  /* 0x0000000000007941 */ /* 0x000fea0003800000 */
.L_x_855:
[----:B------:R-:W-:Y:S04]  /*0ee0*/  BSSY B0, `(.L_x_857) ;  /* 0x0000020000007945 */ /* 0x000fe80003800000 */
[----:B------:R-:W-:Y:S05]  /*0ef0*/  @P0 BRA `(.L_x_858) ;  /* 0x0000000000780947 */ /* 0x000fea0003800000 */
[C---:B0-----:R-:W-:Y:S01]  /*0f00*/  VIADD R76, R64.reuse, 0x80 ;  /* 0x00000080404c7836 */ /* 0x041fe20000000000 */
[----:B------:R-:W-:Y:S02]  /*0f10*/  ULDC UR8, c[0x0][0x21c] ;  /* 0x0000870000087ab9 */ /* 0x000fe40000000800 */
[----:B------:R-:W-:Y:S02]  /*0f20*/  ISETP.GE.AND P1, PT, R64, UR8, PT ;  /* 0x0000000840007c0c */ /* 0x000fe4000bf26270 */
[----:B------:R-:W-:-:S11]  /*0f30*/  ISETP.GE.AND P2, PT, R76, UR8, PT ;  /* 0x000000084c007c0c */ /* 0x000fd6000bf46270 */
[----:B------:R-:W0:Y:S01]  /*0f40*/  @!P1 LDC.64 R84, c[0x0][0x248] ;  /* 0x00009200ff549b82 */ /* 0x000e220000000a00 */
[C---:B-1----:R-:W-:Y:S01]  /*0f50*/  @!P1 IADD3 R83, P0, R66.reuse, 0x20, RZ ;  /* 0x0000002042539810 */ /* 0x042fe20007f1e0ff */
        /* <DEDUP_REMOVED lines=24> */
.L_x_858:
[----:B------:R-:W-:Y:S05]  /*10e0*/  BSYNC B0 ;  /* 0x0000000000007941 */ /* 0x000fea0003800000 */
.L_x_857:
[----:B------:R-:W-:Y:S04]  /*10f0*/  BSSY B0, `(.L_x_859) ;  /* 0x0000014000007945 */ /* 0x000fe80003800000 */
[----:B------:R-:W-:Y:S05]  /*1100*/  @P3 BRA `(.L_x_860) ;  /* 0x0000000000483947 */ /* 0x000fea0003800000 */
[----:B------:R-:W-:Y:S01]  /*1110*/  IADD3 R69, P0, R66, 0x30, RZ ;  /* 0x0000003042457810 */ /* 0x000fe20007f1e0ff */
[----:B------:R-:W-:Y:S01]  /*1120*/  ULDC.64 UR10, c[0x0][0x248] ;  /* 0x00009200000a7ab9 */ /* 0x000fe20000000a00 */
[----:B------:R-:W-:Y:S01]  /*1130*/  MOV R66, R68 ;  /* 0x0000004400427202 */ /* 0x000fe20000000f00 */
[----:B------:R-:W-:Y:S01]  /*1140*/  ULDC UR8, c[0x0][0x21c] ;  /* 0x0000870000087ab9 */ /* 0x000fe20000000800 */
[----:B------:R-:W-:Y:S01]  /*1150*/  LEA R2, R2, 0x80, 0x3 ;  /* 0x0000008002027811 */ /* 0x000fe200078e18ff */
[----:B------:R-:W-:Y:S01]  /*1160*/  IMAD.X R65, RZ, RZ, R67, P0 ;  /* 0x000000ffff417224 */ /* 0x000fe200000e0643 */
[----:B------:R-:W-:Y:S01]  /*1170*/  ISETP.GE.AND P2, PT, R64, UR8, PT ;  /* 0x0000000840007c0c */ /* 0x000fe2000bf46270 */
[----:B------:R-:W-:Y:S01]  /*1180*/  IMAD.MOV.U32 R67, RZ, RZ, R71 ;  /* 0x000000ffff437224 */ /* 0x000fe200078e0047 */
[----:B------:R-:W-:Y:S01]  /*1190*/  ISETP.GE.AND P0, PT, R2, UR8, PT ;  /* 0x0000000802007c0c */ /* 0x000fe2000bf06270 */
[----:B------:R-:W-:Y:S02]  /*11a0*/  IMAD R65, R65, UR10, RZ ;  /* 0x0000000a41417c24 */ /* 0x000fe4000f8e02ff */
[----:B------:R-:W-:-:S04]  /*11b0*/  IMAD.WIDE.U32 R66, R69, UR10, R66 ;  /* 0x0000000a45427c25 */ /* 0x000fc8000f8e0042 */
[----:B------:R-:W-:Y:S01]  /*11c0*/  IMAD R65, R69, UR11, R65 ;  /* 0x0000000b45417c24 */ /* 0x000fe2000f8e0241 */
[----:B------:R-:W-:Y:S02]  /*11d0*/  ULDC.64 UR10, c[0x0][0x240] ;  /* 0x00009000000a7ab9 */ /* 0x000fe40000000a00 */
[----:B------:R-:W-:Y:S01]  /*11e0*/  LEA R64, P1, R66, UR10, 0x1 ;  /* 0x0000000a42407c11 */ /* 0x000fe2000f8208ff */
[----:B------:R-:W-:-:S05]  /*11f0*/  IMAD.IADD R65, R67, 0x1, R65 ;  /* 0x0000000143417824 */ /* 0x000fca00078e0241 */
[----:B------:R-:W-:-:S05]  /*1200*/  LEA.HI.X R65, R66, UR11, R65, 0x1, P1 ;  /* 0x0000000b42417c11 */ /* 0x000fca00088f0c41 */
[----:B------:R3:W5:Y:S04]  /*1210*/  @!P2 LDG.E.128 R8, desc[UR4][R64.64] ;  /* 0x000000044008a981 */ /* 0x000768000c1e1d00 */
[----:B------:R3:W5:Y:S02]  /*1220*/  @!P0 LDG.E.128 R32, desc[UR4][R64.64+0x100] ;  /* 0x0001000440208981 */ /* 0x000764000c1e1d00 */
.L_x_860:
[----:B------:R-:W-:Y:S05]  /*1230*/  BSYNC B0 ;  /* 0x0000000000007941 */ /* 0x000fea0003800000 */
.L_x_859:
[----:B-----5:R-:W-:Y:S01]  /*1240*/  LOP3.LUT R67, R72, 0xffff0000, RZ, 0xc0, !PT ;  /* 0xffff000048437812 */ /* 0x020fe200078ec0ff */
[----:B------:R-:W-:Y:S01]  /*1250*/  IMAD.U32 R88, R54, 0x10000, RZ ;  /* 0x0001000036587824 */ /* 0x000fe200078e00ff */
[----:B------:R-:W-:Y:S01]  /*1260*/  LOP3.LUT R66, R4, 0xffff0000, RZ, 0xc0, !PT ;  /* 0xffff000004427812 */ /* 0x000fe200078ec0ff */
[C---:B------:R-:W-:Y:S01]  /*1270*/  IMAD.U32 R91, R55.reuse, 0x10000, RZ ;  /* 0x00010000375b7824 */ /* 0x040fe200078e00ff */
[----:B------:R-:W-:Y:S01]  /*1280*/  LOP3.LUT R93, R54, 0xffff0000, RZ, 0xc0, !PT ;  /* 0xffff0000365d7812 */ /* 0x000fe200078ec0ff */
[----:B------:R-:W-:Y:S01]  /*1290*/  IMAD.U32 R4, R4, 0x10000, RZ ;  /* 0x0001000004047824 */ /* 0x000fe200078e00ff */
[----:B------:R-:W-:Y:S01]  /*12a0*/  LOP3.LUT R90, R55, 0xffff0000, RZ, 0xc0, !PT ;  /* 0xffff0000375a7812 */ /* 0x000fe200078ec0ff */
[----:B------:R-:W-:Y:S01]  /*12b0*/  FMUL.FTZ R114, R67, R66 ;  /* 0x0000004243727220 */ /* 0x000fe20000410000 */
[C---:B------:R-:W-:Y:S01]  /*12c0*/  LOP3.LUT R54, R20.reuse, 0xffff0000, RZ, 0xc0, !PT ;  /* 0xffff000014367812 */ /* 0x040fe200078ec0ff */
[----:B------:R-:W-:Y:S01]  /*12d0*/  IMAD.U32 R2, R73, 0x10000, RZ ;  /* 0x0001000049027824 */ /* 0x000fe200078e00ff */
[----:B------:R-:W-:Y:S01]  /*12e0*/  SHF.L.U32 R55, R20, 0x10, RZ ;  /* 0x0000001014377819 */ /* 0x000fe200000006ff */
[----:B------:R-:W-:Y:S01]  /*12f0*/  IMAD.U32 R20, R21, 0x10000, RZ ;  /* 0x0001000015147824 */ /* 0x000fe200078e00ff */
[----:B---3--:R-:W-:Y:S01]  /*1300*/  SHF.L.U32 R65, R72, 0x10, RZ ;  /* 0x0000001048417819 */ /* 0x008fe200000006ff */
[----:B------:R-:W-:Y:S01]  /*1310*/  IMAD.U32 R72, R75, 0x10000, RZ ;  /* 0x000100004b487824 */ /* 0x000fe200078e00ff */
[----:B------:R-:W-:Y:S01]  /*1320*/  LOP3.LUT R92, R21, 0xffff0000, RZ, 0xc0, !PT ;  /* 0xffff0000155c7812 */ /* 0x000fe200078ec0ff */
[----:B------:R-:W-:Y:S01]  /*1330*/  IMAD.U32 R85, R14, 0x10000, RZ ;  /* 0x000100000e557824 */ /* 0x000fe200078e00ff */
[C---:B------:R-:W-:Y:S01]  /*1340*/  LOP3.LUT R21, R8.reuse, 0xffff0000, RZ, 0xc0, !PT ;  /* 0xffff000008157812 */ /* 0x040fe200078ec0ff */
[----:B------:R-:W-:Y:S01]  /*1350*/  FFMA.FTZ R65, R65, R4, R114 ;  /* 0x0000000441417223 */ /* 0x000fe20000010072 */
[----:B------:R-:W-:Y:S01]  /*1360*/  LOP3.LUT R64, R73, 0xffff0000, RZ, 0xc0, !PT ;  /* 0xffff000049407812 */ /* 0x000fe200078ec0ff */
[----:B------:R-:W-:Y:S01]  /*1370*/  IMAD.U32 R73, R7, 0x10000, RZ ;  /* 0x0001000007497824 */ /* 0x000fe200078e00ff */
[C---:B------:R-:W-:Y:S01]  /*1380*/  SHF.L.U32 R69, R5.reuse, 0x10, RZ ;  /* 0x0000001005457819 */ /* 0x040fe200000006ff */
[----:B------:R-:W-:Y:S01]  /*1390*/  IMAD.U32 R8, R8, 0x10000, RZ ;  /* 0x0001000008087824 */ /* 0x000fe200078e00ff */
[----:B------:R-:W-:Y:S01]  /*13a0*/  LOP3.LUT R71, R5, 0xffff0000, RZ, 0xc0, !PT ;  /* 0xffff000005477812 */ /* 0x000fe200078ec0ff */
[----:B------:R-:W-:Y:S01]  /*13b0*/  FMUL.FTZ R114, R54, R21 ;  /* 0x0000001536727220 */ /* 0x000fe20000410000 */
[----:B------:R-:W-:Y:S01]  /*13c0*/  LOP3.LUT R70, R75, 0xffff0000, RZ, 0xc0, !PT ;  /* 0xffff00004b467812 */ /* 0x000fe200078ec0ff */
[----:B------:R-:W-:Y:S01]  /*13d0*/  IMAD.U32 R115, R47, 0x10000, RZ ;  /* 0x000100002f737824 */ /* 0x000fe200078e00ff */
[----:B0-----:R-:W-:Y:S01]  /*13e0*/  LOP3.LUT R77, R7, 0xffff0000, RZ, 0xc0, !PT ;  /* 0xffff0000074d7812 */ /* 0x001fe200078ec0ff */
[----:B-12---:R-:W-:Y:S01]  /*13f0*/  IMAD.U32 R79, R12, 0x10000, RZ ;  /* 0x000100000c4f7824 */ /* 0x006fe200078e00ff */
[C---:B------:R-:W-:Y:S01]  /*1400*/  SHF.L.U32 R5, R6.reuse, 0x10, RZ ;  /* 0x0000001006057819 */ /* 0x040fe200000006ff */
[----:B------:R-:W-:Y:S01]  /*1410*/  FFMA.FTZ R55, R55, R8, R114 ;  /* 0x0000000837377223 */ /* 0x000fe20000010072 */
[----:B------:R-:W-:Y:S01]  /*1420*/  LOP3.LUT R75, R6, 0xffff0000, RZ, 0xc0, !PT ;  /* 0xffff0000064b7812 */ /* 0x000fe200078ec0ff */
[----:B------:R-:W-:Y:S01]  /*1430*/  IMAD.U32 R87, R53, 0x10000, RZ ;  /* 0x0001000035577824 */ /* 0x000fe200078e00ff */
[C---:B------:R-:W-:Y:S01]  /*1440*/  SHF.L.U32 R7, R25.reuse, 0x10, RZ ;  /* 0x0000001019077819 */ /* 0x040fe200000006ff */
[----:B------:R-:W-:Y:S01]  /*1450*/  FFMA.FTZ R69, R2, R69, R65 ;  /* 0x0000004502457223 */ /* 0x000fe20000010041 */
[----:B------:R-:W-:Y:S01]  /*1460*/  LOP3.LUT R76, R25, 0xffff0000, RZ, 0xc0, !PT ;  /* 0xffff0000194c7812 */ /* 0x000fe200078ec0ff */
[----:B------:R-:W-:Y:S01]  /*1470*/  IMAD.U32 R94, R22, 0x10000, RZ ;  /* 0x00010000165e7824 */ /* 0x000fe200078e00ff */
[----:B------:R-:W-:Y:S01]  /*1480*/  LOP3.LUT R83, R14, 0xffff0000, RZ, 0xc0, !PT ;  /* 0xffff00000e537812 */ /* 0x000fe200078ec0ff */
[----:B------:R-:W-:Y:S01]  /*1490*/  IMAD.U32 R14, R17, 0x10000, RZ ;  /* 0x00010000110e7824 */ /* 0x000fe200078e00ff */
[C---:B------:R-:W-:Y:S01]  /*14a0*/  LOP3.LUT R6, R24.reuse, 0xffff0000, RZ, 0xc0, !PT ;  /* 0xffff000018067812 */ /* 0x040fe200078ec0ff */
[----:B------:R-:W-:Y:S01]  /*14b0*/  IMAD.U32 R24, R24, 0x10000, RZ ;  /* 0x0001000018187824 */ /* 0x000fe200078e00ff */
[----:B------:R-:W-:Y:S01]  /*14c0*/  LOP3.LUT R25, R12, 0xffff0000, RZ, 0xc0, !PT ;  /* 0xffff00000c197812 */ /* 0x000fe200078ec0ff */
[----:B------:R-:W-:Y:S01]  /*14d0*/  IMAD.U32 R12, R13, 0x10000, RZ ;  /* 0x000100000d0c7824 */ /* 0x000fe200078e00ff */
[----:B------:R-:W-:Y:S01]  /*14e0*/  LOP3.LUT R86, R17, 0xffff0000, RZ, 0xc0, !PT ;  /* 0xffff000011567812 */ /* 0x000fe200078ec0ff */
[----:B------:R-:W-:Y:S01]  /*14f0*/  IMAD.U32 R68, R74, 0x10000, RZ ;  /* 0x000100004a447824 */ /* 0x000fe200078e00ff */
[----:B------:R-:W-:Y:S01]  /*1500*/  LOP3.LUT R82, R16, 0xffff0000, RZ, 0xc0, !PT ;  /* 0xffff000010527812 */ /* 0x000fe200078ec0ff */
[----:B------:R-:W-:Y:S01]  /*1510*/  FFMA.FTZ R69, R64, R71, R69 ;  /* 0x0000004740457223 */ /* 0x000fe20000010045 */
[----:B------:R-:W-:Y:S01]  /*1520*/  LOP3.LUT R17, R52, 0xffff0000, RZ, 0xc0, !PT ;  /* 0xffff000034117812 */ /* 0x000fe200078ec0ff */
[----:B------:R-:W-:Y:S01]  /*1530*/  IMAD.U32 R2, R28, 0x10000, RZ ;  /* 0x000100001c027824 */ /* 0x000fe200078e00ff */
[C---:B------:R-:W-:Y:S01]  /*1540*/  SHF.L.U32 R81, R15.reuse, 0x10, RZ ;  /* 0x000000100f517819 */ /* 0x040fe200000006ff */
[----:B------:R-:W-:Y:S01]  /*1550*/  FFMA.FTZ R5, R68, R5, R69 ;  /* 0x0000000544057223 */ /* 0x000fe20000010045 */
[----:B------:R-:W-:Y:S01]  /*1560*/  LOP3.LUT R84, R15, 0xffff0000, RZ, 0xc0, !PT ;  /* 0xffff00000f547812 */ /* 0x000fe200078ec0ff */
[----:B------:R-:W-:Y:S01]  /*1570*/  IMAD.U32 R15, R16, 0x10000, RZ ;  /* 0x00010000100f7824 */ /* 0x000fe200078e00ff */
[----:B------:R-:W-:Y:S01]  /*1580*/  SHF.L.U32 R95, R9, 0x10, RZ ;  /* 0x00000010095f7819 */ /* 0x000fe200000006ff */
[----:B------:R-:W-:Y:S01]  /*1590*/  FMUL.FTZ R82, R82, R17 ;  /* 0x0000001152527220 */ /* 0x000fe20000410000 */
[----:B------:R-:W-:Y:S01]  /*15a0*/  LOP3.LUT R112, R47, 0xffff0000, RZ, 0xc0, !PT ;  /* 0xffff00002f707812 */ /* 0x000fe200078ec0ff */
[----:B------:R-:W-:Y:S01]  /*15b0*/  FMUL.FTZ R47, R6, R25 ;  /* 0x00000019062f7220 */ /* 0x000fe20000410000 */
[----:B------:R-:W-:Y:S01]  /*15c0*/  SHF.L.U32 R16, R52, 0x10, RZ ;  /* 0x0000001034107819 */ /* 0x000fe200000006ff */
[----:B------:R-:W-:Y:S01]  /*15d0*/  FFMA.FTZ R55, R20, R95, R55 ;  /* 0x0000005f14377223 */ /* 0x000fe20000010037 */
[----:B------:R-:W-:Y:S01]  /*15e0*/  LOP3.LUT R97, R9, 0xffff0000, RZ, 0xc0, !PT ;  /* 0xffff000009617812 */ /* 0x000fe200078ec0ff */
[----:B------:R-:W-:Y:S01]  /*15f0*/  FFMA.FTZ R24, R24, R79, R47 ;  /* 0x0000004f18187223 */ /* 0x000fe2000001002f */
[----:B------:R-:W-:Y:S01]  /*1600*/  LOP3.LUT R13, R13, 0xffff0000, RZ, 0xc0, !PT ;  /* 0xffff00000d0d7812 */ /* 0x000fe200078ec0ff */
[----:B------:R-:W-:Y:S01]  /*1610*/  FFMA.FTZ R15, R15, R16, R82 ;  /* 0x000000100f0f7223 */ /* 0x000fe20000010052 */
[----:B------:R-:W-:Y:S01]  /*1620*/  SHF.L.U32 R101, R10, 0x10, RZ ;  /* 0x000000100a657819 */ /* 0x000fe200000006ff */
[----:B------:R-:W-:Y:S01]  /*1630*/  FFMA.FTZ R119, R7, R12, R24 ;  /* 0x0000000c07777223 */ /* 0x000fe20000010018 */
[----:B------:R-:W-:Y:S01]  /*1640*/  LOP3.LUT R89, R53, 0xffff0000, RZ, 0xc0, !PT ;  /* 0xffff000035597812 */ /* 0x000fe200078ec0ff */
[----:B------:R-:W-:Y:S01]  /*1650*/  FFMA.FTZ R55, R92, R97, R55 ;  /* 0x000000615c377223 */ /* 0x000fe20000010037 */
[----:B------:R-:W-:Y:S01]  /*1660*/  FFMA.FTZ R121, R14, R87, R15 ;  /* 0x000000570e797223 */ /* 0x000fe2000001000f */
[----:B------:R-:W-:Y:S01]  /*1670*/  SHF.L.U32 R80, R26, 0x10, RZ ;  /* 0x000000101a507819 */ /* 0x000fe200000006ff */
[----:B------:R-:W-:Y:S01]  /*1680*/  FFMA.FTZ R13, R76, R13, R119 ;  /* 0x0000000d4c0d7223 */ /* 0x000fe20000010077 */
[----:B------:R-:W-:Y:S01]  /*1690*/  LOP3.LUT R22, R22, 0xffff0000, RZ, 0xc0, !PT ;  /* 0xffff000016167812 */ /* 0x000fe200078ec0ff */
[----:B------:R-:W-:Y:S01]  /*16a0*/  FFMA.FTZ R55, R94, R101, R55 ;  /* 0x000000655e377223 */ /* 0x000fe20000010037 */
[----:B------:R-:W-:Y:S01]  /*16b0*/  LOP3.LUT R99, R10, 0xffff0000, RZ, 0xc0, !PT ;  /* 0xffff00000a637812 */ /* 0x000fe200078ec0ff */
[----:B------:R-:W-:-:S02]  /*16c0*/  IMAD.U32 R53, R18, 0x10000, RZ ;  /* 0x0001000012357824 */ /* 0x000fc400078e00ff */
[----:B------:R-:W-:Y:S01]  /*16d0*/  FFMA.FTZ R86, R86, R89, R121 ;  /* 0x0000005956567223 */ /* 0x000fe20000010079 */
[----:B------:R-:W-:Y:S01]  /*16e0*/  LOP3.LUT R74, R74, 0xffff0000, RZ, 0xc0, !PT ;  /* 0xffff00004a4a7812 */ /* 0x000fe200078ec0ff */
[----:B------:R-:W-:Y:S01]  /*16f0*/  IMAD.U32 R9, R23, 0x10000, RZ ;  /* 0x0001000017097824 */ /* 0x000fe200078e00ff */
[----:B------:R-:W-:Y:S01]  /*1700*/  LOP3.LUT R78, R26, 0xffff0000, RZ, 0xc0, !PT ;  /* 0xffff00001a4e7812 */ /* 0x000fe200078ec0ff */
[----:B------:R-:W-:Y:S01]  /*1710*/  IMAD.U32 R10, R11, 0x10000, RZ ;  /* 0x000100000b0a7824 */ /* 0x000fe200078e00ff */
[----:B------:R-:W-:Y:S01]  /*1720*/  LOP3.LUT R52, R18, 0xffff0000, RZ, 0xc0, !PT ;  /* 0xffff000012347812 */ /* 0x000fe200078ec0ff */
[----:B------:R-:W-:Y:S01]  /*1730*/  FFMA.FTZ R13, R80, R85, R13 ;  /* 0x00000055500d7223 */ /* 0x000fe2000001000d */
[----:B------:R-:W-:Y:S01]  /*1740*/  FFMA.FTZ R22, R22, R99, R55 ;  /* 0x0000006316167223 */ /* 0x000fe20000010037 */
[----:B------:R-:W-:Y:S01]  /*1750*/  FFMA.FTZ R53, R53, R88, R86 ;  /* 0x0000005835357223 */ /* 0x000fe20000010056 */
[----:B------:R-:W-:Y:S01]  /*1760*/  LOP3.LUT R23, R23, 0xffff0000, RZ, 0xc0, !PT ;  /* 0xffff000017177812 */ /* 0x000fe200078ec0ff */
[----:B------:R-:W-:Y:S01]  /*1770*/  FFMA.FTZ R5, R74, R75, R5 ;  /* 0x0000004b4a057223 */ /* 0x000fe20000010005 */
[----:B------:R-:W-:Y:S01]  /*1780*/  LOP3.LUT R98, R11, 0xffff0000, RZ, 0xc0, !PT ;  /* 0xffff00000b627812 */ /* 0x000fe200078ec0ff */
[----:B------:R-:W-:Y:S01]  /*1790*/  IMAD.U32 R26, R27, 0x10000, RZ ;  /* 0x000100001b1a7824 */ /* 0x000fe200078e00ff */
[----:B------:R-:W-:Y:S01]  /*17a0*/  SHF.L.U32 R18, R19, 0x10, RZ ;  /* 0x0000001013127819 */ /* 0x000fe200000006ff */
[----:B------:R-:W-:Y:S01]  /*17b0*/  FFMA.FTZ R13, R78, R83, R13 ;  /* 0x000000534e0d7223 */ /* 0x000fe2000001000d */
[----:B------:R-:W-:Y:S01]  /*17c0*/  FFMA.FTZ R10, R9, R10, R22 ;  /* 0x0000000a090a7223 */ /* 0x000fe20000010016 */
        /* <DEDUP_REMOVED lines=9> */
[----:B------:R-:W-:Y:S01]  /*1860*/  IMAD.U32 R11, R60, 0x10000, RZ ;  /* 0x000100003c0b7824 */ /* 0x000fe200078e00ff */
[C---:B------:R-:W-:Y:S01]  /*1870*/  SHF.L.U32 R109, R51.reuse, 0x10, RZ ;  /* 0x00000010336d7819 */ /* 0x040fe200000006ff */
[----:B------:R-:W-:Y:S01]  /*1880*/  FFMA.FTZ R70, R70, R77, R5 ;  /* 0x0000004d46467223 */ /* 0x000fe20000010005 */
[----:B------:R-:W-:Y:S01]  /*1890*/  LOP3.LUT R106, R51, 0xffff0000, RZ, 0xc0, !PT ;  /* 0xffff0000336a7812 */ /* 0x000fe200078ec0ff */
[----:B------:R-:W-:Y:S01]  /*18a0*/  IMAD.U32 R51, R40, 0x10000, RZ ;  /* 0x0001000028337824 */ /* 0x000fe200078e00ff */
[----:B------:R-:W-:Y:S01]  /*18b0*/  LOP3.LUT R28, R28, 0xffff0000, RZ, 0xc0, !PT ;  /* 0xffff00001c1c7812 */ /* 0x000fe200078ec0ff */
[----:B------:R-:W-:Y:S01]  /*18c0*/  IMAD.U32 R66, R44, 0x10000, RZ ;  /* 0x000100002c427824 */ /* 0x000fe200078e00ff */
[----:B------:R-:W-:Y:S01]  /*18d0*/  LOP3.LUT R87, R32, 0xffff0000, RZ, 0xc0, !PT ;  /* 0xffff000020577812 */ /* 0x000fe200078ec0ff */
[----:B------:R-:W-:Y:S01]  /*18e0*/  FFMA.FTZ R26, R27, R84, R26 ;  /* 0x000000541b1a7223 */ /* 0x000fe2000001001a */
[----:B------:R-:W-:Y:S01]  /*18f0*/  SHF.L.U32 R4, R56, 0x10, RZ ;  /* 0x0000001038047819 */ /* 0x000fe200000006ff */
[----:B------:R-:W-:Y:S01]  /*1900*/  FFMA.FTZ R23, R2, R117, R23 ;  /* 0x0000007502177223 */ /* 0x000fe20000010017 */
[----:B------:R-:W-:-:S02]  /*1910*/  IMAD.U32 R21, R36, 0x10000, RZ ;  /* 0x0001000024157824 */ /* 0x000fc400078e00ff */
[----:B------:R-:W-:Y:S01]  /*1920*/  FFMA.FTZ R19, R19, R90, R18 ;  /* 0x0000005a13137223 */ /* 0x000fe20000010012 */
[----:B------:R-:W-:Y:S01]  /*1930*/  LOP3.LUT R100, R60, 0xffff0000, RZ, 0xc0, !PT ;  /* 0xffff00003c647812 */ /* 0x000fe200078ec0ff */
[----:B------:R-:W-:Y:S01]  /*1940*/  FFMA.FTZ R11, R11, R104, R70 ;  /* 0x000000680b0b7223 */ /* 0x000fe20000010046 */
[----:B------:R-:W-:Y:S01]  /*1950*/  LOP3.LUT R107, R48, 0xffff0000, RZ, 0xc0, !PT ;  /* 0xffff0000306b7812 */ /* 0x000fe200078ec0ff */
[----:B------:R-:W-:Y:S01]  /*1960*/  IMAD.U32 R47, R37, 0x10000, RZ ;  /* 0x00010000252f7824 */ /* 0x000fe200078e00ff */
[----:B------:R-:W-:Y:S01]  /*1970*/  LOP3.LUT R108, R40, 0xffff0000, RZ, 0xc0, !PT ;  /* 0xffff0000286c7812 */ /* 0x000fe200078ec0ff */
[----:B------:R-:W-:Y:S01]  /*1980*/  IMAD.U32 R15, R33, 0x10000, RZ ;  /* 0x00010000210f7824 */ /* 0x000fe200078e00ff */
[----:B------:R-:W-:Y:S01]  /*1990*/  LOP3.LUT R113, R44, 0xffff0000, RZ, 0xc0, !PT ;  /* 0xffff00002c717812 */ /* 0x000fe200078ec0ff */
[----:B------:R-:W-:Y:S01]  /*19a0*/  FFMA.FTZ R51, R51, R66, R26 ;  /* 0x0000004233337223 */ /* 0x000fe2000001001a */
[----:B------:R-:W-:Y:S01]  /*19b0*/  LOP3.LUT R79, R36, 0xffff0000, RZ, 0xc0, !PT ;  /* 0xffff0000244f7812 */ /* 0x000fe200078ec0ff */
[----:B------:R-:W-:Y:S01]  /*19c0*/  FFMA.FTZ R23, R28, R87, R23 ;  /* 0x000000571c177223 */ /* 0x000fe20000010017 */
[----:B------:R-:W-:Y:S01]  /*19d0*/  SHF.L.U32 R8, R29, 0x10, RZ ;  /* 0x000000101d087819 */ /* 0x000fe200000006ff */
[----:B------:R-:W-:Y:S01]  /*19e0*/  FFMA.FTZ R19, R4, R21, R19 ;  /* 0x0000001504137223 */ /* 0x000fe20000010013 */
[----:B------:R-:W-:Y:S01]  /*19f0*/  LOP3.LUT R56, R56, 0xffff0000, RZ, 0xc0, !PT ;  /* 0xffff000038387812 */ /* 0x000fe200078ec0ff */
[----:B------:R-:W-:Y:S01]  /*1a00*/  IMAD.U32 R105, R49, 0x10000, RZ ;  /* 0x0001000031697824 */ /* 0x000fe200078e00ff */
[----:B------:R-:W-:Y:S01]  /*1a10*/  LOP3.LUT R36, R37, 0xffff0000, RZ, 0xc0, !PT ;  /* 0xffff000025247812 */ /* 0x000fe200078ec0ff */
[----:B------:R-:W-:Y:S01]  /*1a20*/  FFMA.FTZ R11, R100, R107, R11 ;  /* 0x0000006b640b7223 */ /* 0x000fe2000001000b */
[C---:B------:R-:W-:Y:S01]  /*1a30*/  SHF.L.U32 R16, R38.reuse, 0x10, RZ ;  /* 0x0000001026107819 */ /* 0x040fe200000006ff */
[----:B------:R-:W-:Y:S01]  /*1a40*/  IMAD.U32 R40, R41, 0x10000, RZ ;  /* 0x0001000029287824 */ /* 0x000fe200078e00ff */
[----:B------:R-:W-:Y:S01]  /*1a50*/  LOP3.LUT R37, R38, 0xffff0000, RZ, 0xc0, !PT ;  /* 0xffff000026257812 */ /* 0x000fe200078ec0ff */
[----:B------:R-:W-:Y:S01]  /*1a60*/  IMAD.U32 R38, R39, 0x10000, RZ ;  /* 0x0001000027267824 */ /* 0x000fe200078e00ff */
[----:B------:R-:W-:Y:S01]  /*1a70*/  SHF.L.U32 R60, R61, 0x10, RZ ;  /* 0x000000103d3c7819 */ /* 0x000fe200000006ff */
[----:B------:R-:W-:Y:S01]  /*1a80*/  FFMA.FTZ R51, R108, R113, R51 ;  /* 0x000000716c337223 */ /* 0x000fe20000010033 */
[----:B------:R-:W-:Y:S01]  /*1a90*/  LOP3.LUT R54, R39, 0xffff0000, RZ, 0xc0, !PT ;  /* 0xffff000027367812 */ /* 0x000fe200078ec0ff */
[----:B------:R-:W-:Y:S01]  /*1aa0*/  FFMA.FTZ R8, R8, R15, R23 ;  /* 0x0000000f08087223 */ /* 0x000fe20000010017 */
[----:B------:R-:W-:Y:S01]  /*1ab0*/  SHF.L.U32 R67, R45, 0x10, RZ ;  /* 0x000000102d437819 */ /* 0x000fe200000006ff */
[----:B------:R-:W-:Y:S01]  /*1ac0*/  IMAD.U32 R6, R57, 0x10000, RZ ;  /* 0x0001000039067824 */ /* 0x000fe200078e00ff */
[----:B------:R-:W-:Y:S01]  /*1ad0*/  LOP3.LUT R39, R29, 0xffff0000, RZ, 0xc0, !PT ;  /* 0xffff00001d277812 */ /* 0x000fe200078ec0ff */
        /* <DEDUP_REMOVED lines=11> */
[----:B------:R-:W-:Y:S01]  /*1b90*/  LOP3.LUT R57, R57, 0xffff0000, RZ, 0xc0, !PT ;  /* 0xffff000039397812 */ /* 0x000fe200078ec0ff */
[----:B------:R-:W-:Y:S01]  /*1ba0*/  FFMA.FTZ R6, R6, R47, R19 ;  /* 0x0000002f06067223 */ /* 0x000fe20000010013 */
[----:B------:R-:W-:Y:S01]  /*1bb0*/  IMAD.U32 R61, R62, 0x10000, RZ ;  /* 0x000100003e3d7824 */ /* 0x000fe200078e00ff */
[----:B------:R-:W-:Y:S01]  /*1bc0*/  SHF.L.U32 R41, R42, 0x10, RZ ;  /* 0x000000102a297819 */ /* 0x000fe200000006ff */
[----:B------:R-:W-:Y:S01]  /*1bd0*/  IMAD.U32 R48, R50, 0x10000, RZ ;  /* 0x0001000032307824 */ /* 0x000fe200078e00ff */
[----:B------:R-:W-:Y:S01]  /*1be0*/  LOP3.LUT R65, R30, 0xffff0000, RZ, 0xc0, !PT ;  /* 0xffff00001e417812 */ /* 0x000fe200078ec0ff */
[----:B------:R-:W-:Y:S01]  /*1bf0*/  FFMA.FTZ R102, R102, R49, R11 ;  /* 0x0000003166667223 */ /* 0x000fe2000001000b */
[----:B------:R-:W-:Y:S01]  /*1c00*/  LOP3.LUT R34, R34, 0xffff0000, RZ, 0xc0, !PT ;  /* 0xffff000022227812 */ /* 0x000fe200078ec0ff */
[----:B------:R-:W-:-:S02]  /*1c10*/  IMAD.U32 R44, R46, 0x10000, RZ ;  /* 0x000100002e2c7824 */ /* 0x000fc400078e00ff */
[----:B------:R-:W-:Y:S01]  /*1c20*/  FFMA.FTZ R110, R110, R45, R51 ;  /* 0x0000002d6e6e7223 */ /* 0x000fe20000010033 */
[----:B------:R-:W-:Y:S01]  /*1c30*/  FFMA.FTZ R8, R29, R14, R8 ;  /* 0x0000000e1d087223 */ /* 0x000fe20000010008 */
[----:B------:R-:W-:Y:S02]  /*1c40*/  IMAD.U32 R17, R58, 0x10000, RZ ;  /* 0x000100003a117824 */ /* 0x000fe400078e00ff */
[----:B------:R-:W-:Y:S01]  /*1c50*/  FFMA.FTZ R6, R57, R36, R6 ;  /* 0x0000002439067223 */ /* 0x000fe20000010006 */
[----:B------:R-:W-:Y:S01]  /*1c60*/  LOP3.LUT R103, R62, 0xffff0000, RZ, 0xc0, !PT ;  /* 0xffff00003e677812 */ /* 0x000fe200078ec0ff */
[----:B------:R-:W-:Y:S01]  /*1c70*/  FFMA.FTZ R48, R61, R48, R102 ;  /* 0x000000303d307223 */ /* 0x000fe20000010066 */
        /* <DEDUP_REMOVED lines=20> */
[----:B------:R-:W-:Y:S01]  /*1dc0*/  LOP3.LUT R43, R43, 0xffff0000, RZ, 0xc0, !PT ;  /* 0xffff00002b2b7812 */ /* 0x000fe200078ec0ff */
[----:B------:R-:W-:Y:S01]  /*1dd0*/  FFMA.FTZ R42, R42, R115, R111 ;  /* 0x000000732a2a7223 */ /* 0x000fe2000001006f */
[----:B------:R-:W-:Y:S01]  /*1de0*/  LOP3.LUT R59, R59, 0xffff0000, RZ, 0xc0, !PT ;  /* 0xffff00003b3b7812 */ /* 0x000fe200078ec0ff */
[----:B------:R-:W-:Y:S01]  /*1df0*/  FFMA.FTZ R12, R31, R12, R30 ;  /* 0x0000000c1f0c7223 */ /* 0x000fe2000001001e */
[----:B------:R-:W-:Y:S01]  /*1e00*/  FFMA.FTZ R38, R25, R38, R58 ;  /* 0x0000002619267223 */ /* 0x000fe2000001003a */
[----:B------:R-:W-:Y:S01]  /*1e10*/  FFMA.FTZ R62, R63, R106, R62 ;  /* 0x0000006a3f3e7223 */ /* 0x000fe2000001003e */
[----:B------:R-:W-:Y:S01]  /*1e20*/  FFMA.FTZ R42, R43, R112, R42 ;  /* 0x000000702b2a7223 */ /* 0x000fe2000001002a */
[----:B------:R-:W0:Y:S01]  /*1e30*/  S2R R21, SR_TID.X ;  /* 0x0000000000157919 */ /* 0x000e220000002100 */
[----:B------:R-:W-:Y:S01]  /*1e40*/  FFMA.FTZ R38, R59, R54, R38 ;  /* 0x000000363b267223 */ /* 0x000fe20000010026 */
[----:B------:R-:W1:Y:S01]  /*1e50*/  LDC.64 R16, c[0x0][0x2d0] ;  /* 0x0000b400ff107b82 */ /* 0x000e620000000a00 */
[----:B------:R-:W-:Y:S01]  /*1e60*/  USHF.R.S32.HI UR12, URZ, 0x1f, UR6 ;  /* 0x0000001f3f0c7899 */ /* 0x000fe20008011406 */
[----:B------:R-:W2:Y:S01]  /*1e70*/  SHFL.BFLY PT, R11, R12, 0x8, 0x1f ;  /* 0x0d001f000c0b7f89 */ /* 0x000ea200000e0000 */
[----:B------:R-:W-:Y:S01]  /*1e80*/  USHF.R.S32.HI UR13, URZ, 0x1f, UR7 ;  /* 0x0000001f3f0d7899 */ /* 0x000fe20008011407 */
[----:B------:R-:W-:Y:S02]  /*1e90*/  BSSY B0, `(.L_x_861) ;  /* 0x000005e000007945 */ /* 0x000fe40003800000 */
[----:B------:R-:W3:Y:S02]  /*1ea0*/  SHFL.BFLY PT, R5, R62, 0x8, 0x1f ;  /* 0x0d001f003e057f89 */ /* 0x000ee400000e0000 */
[----:B------:R-:W4:Y:S02]  /*1eb0*/  LDC.64 R18, c[0x0][0x2d8] ;  /* 0x0000b600ff127b82 */ /* 0x000f240000000a00 */
[----:B------:R-:W0:Y:S04]  /*1ec0*/  SHFL.BFLY PT, R7, R42, 0x8, 0x1f ;  /* 0x0d001f002a077f89 */ /* 0x000e2800000e0000 */
[----:B------:R-:W0:Y:S01]  /*1ed0*/  SHFL.BFLY PT, R9, R38, 0x8, 0x1f ;  /* 0x0d001f0026097f89 */ /* 0x000e2200000e0000 */
[----:B--2---:R-:W-:Y:S01]  /*1ee0*/  FADD.FTZ R13, R12, R11 ;  /* 0x0000000b0c0d7221 */ /* 0x004fe20000010000 */
[----:B---3--:R-:W-:-:S04]  /*1ef0*/  FADD.FTZ R5, R62, R5 ;  /* 0x000000053e057221 */ /* 0x008fc80000010000 */
[----:B------:R-:W2:Y:S01]  /*1f00*/  SHFL.BFLY PT, R14, R13, 0x4, 0x1f ;  /* 0x0c801f000d0e7f89 */ /* 0x000ea200000e0000 */
[----:B0-----:R-:W-:-:S03]  /*1f10*/  FADD.FTZ R4, R42, R7 ;  /* 0x000000072a047221 */ /* 0x001fc60000010000 */
[----:B------:R-:W0:Y:S01]  /*1f20*/  SHFL.BFLY PT, R2, R5, 0x4, 0x1f ;  /* 0x0c801f0005027f89 */ /* 0x000e2200000e0000 */
[----:B------:R-:W-:-:S03]  /*1f30*/  FADD.FTZ R8, R38, R9 ;  /* 0x0000000926087221 */ /* 0x000fc60000010000 */
[----:B------:R-:W3:Y:S04]  /*1f40*/  SHFL.BFLY PT, R7, R4, 0x4, 0x1f ;  /* 0x0c801f0004077f89 */ /* 0x000ee800000e0000 */
[----:B------:R-:W1:Y:S01]  /*1f50*/  SHFL.BFLY PT, R9, R8, 0x4, 0x1f ;  /* 0x0c801f0008097f89 */ /* 0x000e6200000e0000 */
[----:B--2---:R-:W-:Y:S01]  /*1f60*/  FADD.FTZ R14, R13, R14 ;  /* 0x0000000e0d0e7221 */ /* 0x004fe20000010000 */
[----:B0-----:R-:W-:-:S04]  /*1f70*/  FADD.FTZ R2, R5, R2 ;  /* 0x0000000205027221 */ /* 0x001fc80000010000 */
[----:B------:R-:W0:Y:S01]  /*1f80*/  SHFL.BFLY PT, R15, R14, 0x2, 0x1f ;  /* 0x0c401f000e0f7f89 */ /* 0x000e2200000e0000 */
[----:B------:R-:W-:Y:S02]  /*1f90*/  IMAD.SHL.U32 R5, R0, 0x4000, RZ ;  /* 0x0000400000057824 */ /* 0x000fe400078e00ff */
[----:B---3--:R-:W-:Y:S01]  /*1fa0*/  FADD.FTZ R6, R4, R7 ;  /* 0x0000000704067221 */ /* 0x008fe20000010000 */
[----:B------:R-:W-:Y:S01]  /*1fb0*/  IMAD.SHL.U32 R4, R21, 0x4, RZ ;  /* 0x0000000415047824 */ /* 0x000fe200078e00ff */
[----:B------:R-:W2:Y:S01]  /*1fc0*/  SHFL.BFLY PT, R7, R2, 0x2, 0x1f ;  /* 0x0c401f0002077f89 */ /* 0x000ea200000e0000 */
[----:B-1----:R-:W-:-:S03]  /*1fd0*/  FADD.FTZ R10, R8, R9 ;  /* 0x00000009080a7221 */ /* 0x002fc60000010000 */
[----:B------:R-:W1:Y:S01]  /*1fe0*/  SHFL.BFLY PT, R9, R6, 0x2, 0x1f ;  /* 0x0c401f0006097f89 */ /* 0x000e6200000e0000 */
[----:B------:R-:W-:Y:S02]  /*1ff0*/  SHF.R.S32.HI R8, RZ, 0x1f, R4 ;  /* 0x0000001fff087819 */ /* 0x000fe40000011404 */
[C---:B------:R-:W-:Y:S01]  /*2000*/  IADD3 R4, P0, R5.reuse, R4, RZ ;  /* 0x0000000405047210 */ /* 0x040fe20007f1e0ff */
[----:B------:R-:W3:Y:S03]  /*2010*/  SHFL.BFLY PT, R11, R10, 0x2, 0x1f ;  /* 0x0c401f000a0b7f89 */ /* 0x000ee600000e0000 */
[----:B------:R-:W-:-:S03]  /*2020*/  LEA.HI.X.SX32 R5, R5, R8, 0x1, P0 ;  /* 0x0000000805057211 */ /* 0x000fc600000f0eff */
[----:B------:R-:W-:-:S04]  /*2030*/  IMAD.WIDE.U32 R4, R16, UR6, R4 ;  /* 0x0000000610047c25 */ /* 0x000fc8000f8e0004 */
[----:B0-----:R-:W-:Y:S01]  /*2040*/  FADD.FTZ R15, R14, R15 ;  /* 0x0000000f0e0f7221 */ /* 0x001fe20000010000 */
[----:B------:R-:W-:Y:S01]  /*2050*/  SHF.R.S32.HI R14, RZ, 0x1f, R21 ;  /* 0x0000001fff0e7819 */ /* 0x000fe20000011415 */
[----:B--2---:R-:W-:Y:S01]  /*2060*/  FADD.FTZ R7, R2, R7 ;  /* 0x0000000702077221 */ /* 0x004fe20000010000 */
[----:B------:R-:W-:Y:S02]  /*2070*/  IMAD R2, R16, UR12, RZ ;  /* 0x0000000c10027c24 */ /* 0x000fe4000f8e02ff */
[----:B------:R-:W-:Y:S01]  /*2080*/  LEA.HI R20, R14, R21, RZ, 0x4 ;  /* 0x000000150e147211 */ /* 0x000fe200078f20ff */
[----:B------:R-:W0:Y:S01]  /*2090*/  SHFL.BFLY PT, R12, R15, 0x1, 0x1f ;  /* 0x0c201f000f0c7f89 */ /* 0x000e2200000e0000 */
[----:B-1----:R-:W-:Y:S01]  /*20a0*/  FADD.FTZ R6, R6, R9 ;  /* 0x0000000906067221 */ /* 0x002fe20000010000 */
[----:B------:R-:W-:Y:S01]  /*20b0*/  IADD3 R9, R3, 0x3f, RZ ;  /* 0x0000003f03097810 */ /* 0x000fe20007ffe0ff */
[----:B------:R-:W-:Y:S01]  /*20c0*/  IMAD R17, R17, UR6, R2 ;  /* 0x0000000611117c24 */ /* 0x000fe2000f8e0202 */
[----:B------:R-:W-:Y:S01]  /*20d0*/  LOP3.LUT R16, R20, 0xfffffff0, RZ, 0xc0, !PT ;  /* 0xfffffff014107812 */ /* 0x000fe200078ec0ff */
[----:B---3--:R-:W-:Y:S01]  /*20e0*/  FADD.FTZ R10, R10, R11 ;  /* 0x0000000b0a0a7221 */ /* 0x008fe20000010000 */
[----:B------:R-:W1:Y:S01]  /*20f0*/  SHFL.BFLY PT, R2, R7, 0x1, 0x1f ;  /* 0x0c201f0007027f89 */ /* 0x000e6200000e0000 */
[--C-:B------:R-:W-:Y:S01]  /*2100*/  SHF.R.S32.HI R8, RZ, 0x1f, R9.reuse ;  /* 0x0000001fff087819 */ /* 0x100fe20000011409 */
[----:B------:R-:W-:-:S02]  /*2110*/  IMAD R14, R0, -0x40, R9 ;  /* 0xffffffc0000e7824 */ /* 0x000fc400078e0209 */
[----:B------:R-:W2:Y:S01]  /*2120*/  SHFL.BFLY PT, R11, R6, 0x1, 0x1f ;  /* 0x0c201f00060b7f89 */ /* 0x000ea200000e0000 */
[----:B------:R-:W-:Y:S01]  /*2130*/  IMAD.IADD R16, R21, 0x1, -R16 ;  /* 0x0000000115107824 */ /* 0x000fe200078e0a10 */
[----:B------:R-:W-:Y:S01]  /*2140*/  LEA.HI R8, R8, R9, RZ, 0x6 ;  /* 0x0000000908087211 */ /* 0x000fe200078f30ff */
[----:B------:R-:W-:Y:S01]  /*2150*/  IMAD.IADD R5, R5, 0x1, R17 ;  /* 0x0000000105057824 */ /* 0x000fe200078e0211 */
[----:B------:R-:W3:Y:S02]  /*2160*/  SHFL.BFLY PT, R13, R10, 0x1, 0x1f ;  /* 0x0c201f000a0d7f89 */ /* 0x000ee400000e0000 */
[----:B------:R-:W-:Y:S02]  /*2170*/  ISETP.NE.AND P1, PT, R16, RZ, PT ;  /* 0x000000ff1000720c */ /* 0x000fe40003f25270 */
[----:B------:R-:W-:-:S04]  /*2180*/  LOP3.LUT R8, R8, 0xffffffc0, RZ, 0xc0, !PT ;  /* 0xffffffc008087812 */ /* 0x000fc800078ec0ff */
[----:B------:R-:W-:Y:S01]  /*2190*/  IADD3 R8, R14, R8, -R9 ;  /* 0x000000080e087210 */ /* 0x000fe20007ffe809 */
[C---:B----4-:R-:W-:Y:S02]  /*21a0*/  IMAD R14, R18.reuse, UR13, RZ ;  /* 0x0000000d120e7c24 */ /* 0x050fe4000f8e02ff */
[----:B0-----:R-:W-:Y:S01]  /*21b0*/  FADD.FTZ R15, R15, R12 ;  /* 0x0000000c0f0f7221 */ /* 0x001fe20000010000 */
[----:B------:R-:W-:Y:S01]  /*21c0*/  ISETP.GE.AND P0, PT, R21, R8, PT ;  /* 0x000000081500720c */ /* 0x000fe20003f06270 */
[----:B------:R-:W-:Y:S02]  /*21d0*/  IMAD R17, R19, UR7, R14 ;  /* 0x0000000713117c24 */ /* 0x000fe4000f8e020e */
[----:B------:R-:W-:Y:S01]  /*21e0*/  IMAD.WIDE.U32 R8, R18, UR7, R4 ;  /* 0x0000000712087c25 */ /* 0x000fe2000f8e0004 */
[----:B------:R-:W-:-:S03]  /*21f0*/  ISETP.GT.OR P0, PT, R21, 0x3f, P0 ;  /* 0x0000003f1500780c */ /* 0x000fc60000704670 */
[----:B-1----:R-:W-:Y:S01]  /*2200*/  FADD.FTZ R14, R7, R2 ;  /* 0x00000002070e7221 */ /* 0x002fe20000010000 */
[----:B--2---:R-:W-:Y:S01]  /*2210*/  FADD.FTZ R16, R6, R11 ;  /* 0x0000000b06107221 */ /* 0x004fe20000010000 */
[----:B------:R-:W-:Y:S01]  /*2220*/  IADD3 R17, R9, R17, RZ ;  /* 0x0000001109117210 */ /* 0x000fe20007ffe0ff */
[----:B------:R-:W-:Y:S02]  /*2230*/  IMAD.SHL.U32 R6, R0, 0x40, RZ ;  /* 0x0000004000067824 */ /* 0x000fe400078e00ff */
[----:B---3--:R-:W-:Y:S01]  /*2240*/  FADD.FTZ R18, R10, R13 ;  /* 0x0000000d0a127221 */ /* 0x008fe20000010000 */
[----:B------:R-:W-:Y:S06]  /*2250*/  @P1 BRA `(.L_x_862) ;  /* 0x0000000000841947 */ /* 0x000fec0003800000 */
[----:B------:R-:W0:Y:S01]  /*2260*/  LDC.64 R10, c[0x0][0x278] ;  /* 0x00009e00ff0a7b82 */ /* 0x000e220000000a00 */
[----:B------:R-:W-:Y:S01]  /*2270*/  SHF.R.S32.HI R7, RZ, 0x1f, R6 ;  /* 0x0000001fff077819 */ /* 0x000fe20000011406 */
[----:B------:R-:W-:Y:S01]  /*2280*/  ULDC.64 UR8, c[0x0][0x260] ;  /* 0x0000980000087ab9 */ /* 0x000fe20000000a00 */
[----:B------:R-:W-:-:S05]  /*2290*/  SHF.R.S32.HI R19, RZ, 0x4, R20 ;  /* 0x00000004ff137819 */ /* 0x000fca0000011414 */
[----:B------:R-:W1:Y:S01]  /*22a0*/  LDC.64 R12, c[0x0][0x280] ;  /* 0x0000a000ff0c7b82 */ /* 0x000e620000000a00 */
[C---:B0-----:R-:W-:Y:S02]  /*22b0*/  IMAD R2, R10.reuse, UR12, RZ ;  /* 0x0000000c0a027c24 */ /* 0x041fe4000f8e02ff */
[----:B------:R-:W-:-:S04]  /*22c0*/  IMAD.WIDE.U32 R4, R10, UR6, R6 ;  /* 0x000000060a047c25 */ /* 0x000fc8000f8e0006 */
[----:B------:R-:W-:Y:S02]  /*22d0*/  IMAD R11, R11, UR6, R2 ;  /* 0x000000060b0b7c24 */ /* 0x000fe4000f8e0202 */
[C---:B-1----:R-:W-:Y:S02]  /*22e0*/  IMAD R2, R12.reuse, UR13, RZ ;  /* 0x0000000d0c027c24 */ /* 0x042fe4000f8e02ff */
[----:B------:R-:W-:Y:S02]  /*22f0*/  IMAD.IADD R5, R5, 0x1, R11 ;  /* 0x0000000105057824 */ /* 0x000fe400078e020b */
[----:B------:R-:W-:Y:S01]  /*2300*/  IMAD R11, R13, UR7, R2 ;  /* 0x000000070d0b7c24 */ /* 0x000fe2000f8e0202 */
[----:B------:R-:W-:Y:S01]  /*2310*/  SHF.R.S32.HI R2, RZ, 0x1f, R19 ;  /* 0x0000001fff027819 */ /* 0x000fe20000011413 */
[----:B------:R-:W-:-:S04]  /*2320*/  IMAD.WIDE.U32 R4, R12, UR7, R4 ;  /* 0x000000070c047c25 */ /* 0x000fc8000f8e0004 */
[----:B------:R-:W-:Y:S01]  /*2330*/  IMAD R10, R0, -0x40, R3 ;  /* 0xffffffc0000a7824 */ /* 0x000fe200078e0203 */
[----:B------:R-:W-:-:S04]  /*2340*/  IADD3 R3, P1, R19, R4, RZ ;  /* 0x0000000413037210 */ /* 0x000fc80007f3e0ff */
[----:B------:R-:W-:Y:S01]  /*2350*/  IADD3.X R4, R2, R5, R11, P1, !PT ;  /* 0x0000000502047210 */ /* 0x000fe20000ffe40b */
[C---:B------:R-:W-:Y:S01]  /*2360*/  VIADD R11, R19.reuse, 0x10 ;  /* 0x00000010130b7836 */ /* 0x040fe20000000000 */
[CC--:B------:R-:W-:Y:S02]  /*2370*/  ISETP.GE.AND P4, PT, R19.reuse, R10.reuse, PT ;  /* 0x0000000a1300720c */ /* 0x0c0fe40003f86270 */
[C---:B------:R-:W-:Y:S01]  /*2380*/  IADD3 R5, R19.reuse, 0x30, RZ ;  /* 0x0000003013057810 */ /* 0x040fe20007ffe0ff */
[----:B------:R-:W-:Y:S01]  /*2390*/  VIADD R19, R19, 0x20 ;  /* 0x0000002013137836 */ /* 0x000fe20000000000 */
[----:B------:R-:W-:Y:S02]  /*23a0*/  LEA R2, P5, R3, UR8, 0x2 ;  /* 0x0000000803027c11 */ /* 0x000fe4000f8a10ff */
[-C--:B------:R-:W-:Y:S02]  /*23b0*/  ISETP.GE.AND P1, PT, R5, R10.reuse, PT ;  /* 0x0000000a0500720c */ /* 0x080fe40003f26270 */
[----:B------:R-:W-:-:S02]  /*23c0*/  ISETP.GE.AND P3, PT, R11, R10, PT ;  /* 0x0000000a0b00720c */ /* 0x000fc40003f66270 */
[----:B------:R-:W-:Y:S02]  /*23d0*/  ISETP.GE.AND P2, PT, R19, R10, PT ;  /* 0x0000000a1300720c */ /* 0x000fe40003f46270 */
[----:B------:R-:W-:Y:S02]  /*23e0*/  LEA.HI.X R3, R3, UR9, R4, 0x2, P5 ;  /* 0x0000000903037c11 */ /* 0x000fe4000a8f1404 */
[----:B------:R-:W-:Y:S02]  /*23f0*/  FSEL R5, R14, RZ, !P4 ;  /* 0x000000ff0e057208 */ /* 0x000fe40006000000 */
[----:B------:R-:W-:Y:S02]  /*2400*/  FSEL R11, R16, RZ, !P3 ;  /* 0x000000ff100b7208 */ /* 0x000fe40005800000 */
[----:B------:R-:W-:Y:S01]  /*2410*/  FSEL R13, R18, RZ, !P2 ;  /* 0x000000ff120d7208 */ /* 0x000fe20005000000 */
[----:B------:R0:W-:Y:S01]  /*2420*/  STG.E desc[UR4][R2.64], R5 ;  /* 0x0000000502007986 */ /* 0x0001e2000c101904 */
[----:B------:R-:W-:-:S03]  /*2430*/  FSEL R15, R15, RZ, !P1 ;  /* 0x000000ff0f0f7208 */ /* 0x000fc60004800000 */
[----:B------:R0:W-:Y:S04]  /*2440*/  STG.E desc[UR4][R2.64+0x40], R11 ;  /* 0x0000400b02007986 */ /* 0x0001e8000c101904 */
[----:B------:R0:W-:Y:S04]  /*2450*/  STG.E desc[UR4][R2.64+0x80], R13 ;  /* 0x0000800d02007986 */ /* 0x0001e8000c101904 */
[----:B------:R0:W-:Y:S02]  /*2460*/  STG.E desc[UR4][R2.64+0xc0], R15 ;  /* 0x0000c00f02007986 */ /* 0x0001e4000c101904 */
.L_x_862:
[----:B------:R-:W-:Y:S05]  /*2470*/  BSYNC B0 ;  /* 0x0000000000007941 */ /* 0x000fea0003800000 */
.L_x_861:
[----:B------:R-:W-:Y:S04]  /*2480*/  BSSY B0, `(.L_x_863) ;  /* 0x0000016000007945 */ /* 0x000fe80003800000 */
[----:B------:R-:W-:Y:S05]  /*2490*/  @P0 BRA `(.L_x_864) ;  /* 0x0000000000500947 */ /* 0x000fea0003800000 */
[----:B0-----:R-:W0:Y:S01]  /*24a0*/  LDC.64 R10, c[0x0][0x2a8] ;  /* 0x0000aa00ff0a7b82 */ /* 0x001e220000000a00 */
[----:B------:R-:W-:Y:S01]  /*24b0*/  SHF.R.S32.HI R3, RZ, 0x1f, R21 ;  /* 0x0000001fff037819 */ /* 0x000fe20000011415 */
[----:B------:R-:W-:Y:S01]  /*24c0*/  ULDC.64 UR8, c[0x0][0x2a0] ;  /* 0x0000a80000087ab9 */ /* 0x000fe20000000a00 */
[----:B------:R-:W-:-:S04]  /*24d0*/  IADD3 R2, P0, R6, R21, RZ ;  /* 0x0000001506027210 */ /* 0x000fc80007f1e0ff */
[----:B------:R-:W-:Y:S01]  /*24e0*/  LEA.HI.X.SX32 R3, R6, R3, 0x1, P0 ;  /* 0x0000000306037211 */ /* 0x000fe200000f0eff */
[----:B------:R-:W1:Y:S01]  /*24f0*/  LDC.64 R12, c[0x0][0x2b0] ;  /* 0x0000ac00ff0c7b82 */ /* 0x000e620000000a00 */
[C---:B------:R-:W-:Y:S01]  /*2500*/  FMUL.FTZ R6, R96.reuse, 1.4426950216293334961 ;  /* 0x3fb8aa3b60067820 */ /* 0x040fe20000410000 */
[----:B------:R-:W-:Y:S01]  /*2510*/  FSETP.NEU.FTZ.AND P0, PT, R96, -INF , PT ;  /* 0xff8000006000780b */ /* 0x000fe20003f1d000 */
[C---:B0-----:R-:W-:Y:S02]  /*2520*/  IMAD R4, R10.reuse, UR12, RZ ;  /* 0x0000000c0a047c24 */ /* 0x041fe4000f8e02ff */
[----:B------:R-:W-:-:S04]  /*2530*/  IMAD.WIDE.U32 R2, R10, UR6, R2 ;  /* 0x000000060a027c25 */ /* 0x000fc8000f8e0002 */
[----:B------:R-:W-:Y:S02]  /*2540*/  IMAD R5, R11, UR6, R4 ;  /* 0x000000060b057c24 */ /* 0x000fe4000f8e0204 */
[----:B-1----:R-:W-:-:S03]  /*2550*/  IMAD R4, R12, UR13, RZ ;  /* 0x0000000d0c047c24 */ /* 0x002fc6000f8e02ff */
[----:B------:R-:W-:Y:S01]  /*2560*/  IADD3 R3, R3, R5, RZ ;  /* 0x0000000503037210 */ /* 0x000fe20007ffe0ff */
[----:B------:R-:W-:Y:S02]  /*2570*/  IMAD R5, R13, UR7, R4 ;  /* 0x000000070d057c24 */ /* 0x000fe4000f8e0204 */
[----:B------:R-:W-:-:S04]  /*2580*/  IMAD.WIDE.U32 R2, R12, UR7, R2 ;  /* 0x000000070c027c25 */ /* 0x000fc8000f8e0002 */
[----:B------:R-:W-:Y:S01]  /*2590*/  IMAD.IADD R3, R3, 0x1, R5 ;  /* 0x0000000103037824 */ /* 0x000fe200078e0205 */
[----:B------:R-:W-:-:S04]  /*25a0*/  LEA R4, P1, R2, UR8, 0x2 ;  /* 0x0000000802047c11 */ /* 0x000fc8000f8210ff */
[----:B------:R-:W-:Y:S02]  /*25b0*/  LEA.HI.X R5, R2, UR9, R3, 0x2, P1 ;  /* 0x0000000902057c11 */ /* 0x000fe400088f1403 */
[----:B------:R-:W-:-:S05]  /*25c0*/  FSEL R3, R6, RZ, P0 ;  /* 0x000000ff06037208 */ /* 0x000fca0000000000 */
[----:B------:R1:W-:Y:S02]  /*25d0*/  STG.E desc[UR4][R4.64], R3 ;  /* 0x0000000304007986 */ /* 0x0003e4000c101904 */
.L_x_864:
[----:B------:R-:W-:Y:S05]  /*25e0*/  BSYNC B0 ;  /* 0x0000000000007941 */ /* 0x000fea0003800000 */
.L_x_863:
[----:B------:R-:W-:Y:S01]  /*25f0*/  ULDC.64 UR10, c[0x0][0x2e8] ;  /* 0x0000ba00000a7ab9 */ /* 0x000fe20000000a00 */
[----:B------:R-:W-:Y:S01]  /*2600*/  ULDC.64 UR8, c[0x0][0x2b8] ;  /* 0x0000ae0000087ab9 */ /* 0x000fe20000000a00 */
[----:B------:R-:W-:Y:S02]  /*2610*/  ISETP.NE.U32.AND P0, PT, RZ, UR10, PT ;  /* 0x0000000aff007c0c */ /* 0x000fe4000bf05070 */
[C---:B0-----:R-:W-:Y:S02]  /*2620*/  LEA R2, P1, R8.reuse, UR8, 0x2 ;  /* 0x0000000808027c11 */ /* 0x041fe4000f8210ff */
[----:B------:R-:W-:Y:S02]  /*2630*/  ISETP.NE.AND.EX P0, PT, RZ, UR11, PT, P0 ;  /* 0x0000000bff007c0c */ /* 0x000fe4000bf05300 */
[----:B-1----:R-:W-:Y:S02]  /*2640*/  LEA.HI.X R3, R8, UR9, R17, 0x2, P1 ;  /* 0x0000000908037c11 */ /* 0x002fe400088f1411 */
[----:B------:R-:W-:-:S03]  /*2650*/  ISETP.NE.OR P0, PT, R21, RZ, !P0 ;  /* 0x000000ff1500720c */ /* 0x000fc60004705670 */
[----:B------:R0:W-:Y:S04]  /*2660*/  STG.E.128 desc[UR4][R2.64], RZ ;  /* 0x000000ff02007986 */ /* 0x0001e8000c101d04 */
        /* <DEDUP_REMOVED lines=14> */
[----:B------:R0:W-:Y:S01]  /*2750*/  STG.E.128 desc[UR4][R2.64+0xf000], RZ ;  /* 0x00f000ff02007986 */ /* 0x0001e2000c101d04 */
[----:B------:R-:W-:Y:S05]  /*2760*/  @P0 EXIT ;  /* 0x000000000000094d */ /* 0x000fea0003800000 */
[----:B------:R-:W1:Y:S08]  /*2770*/  LDC R5, c[0x0][0x2e0] ;  /* 0x0000b800ff057b82 */ /* 0x000e700000000800 */
[----:B------:R-:W2:Y:S08]  /*2780*/  LDC R7, c[0x0][0x220] ;  /* 0x00008800ff077b82 */ /* 0x000eb00000000800 */
[----:B0-----:R-:W0:Y:S01]  /*2790*/  LDC.64 R2, c[0x0][0x2e8] ;  /* 0x0000ba00ff027b82 */ /* 0x001e220000000a00 */
[----:B-1----:R-:W-:-:S04]  /*27a0*/  IMAD R0, R0, R5, UR7 ;  /* 0x0000000700007e24 */ /* 0x002fc8000f8e0205 */
[----:B--2---:R-:W-:-:S04]  /*27b0*/  IMAD R5, R0, R7, UR6 ;  /* 0x0000000600057e24 */ /* 0x004fc8000f8e0207 */
[----:B0-----:R-:W-:-:S05]  /*27c0*/  IMAD.WIDE R2, R5, 0x4, R2 ;  /* 0x0000000405027825 */ /* 0x001fca00078e0202 */
[----:B------:R-:W-:Y:S01]  /*27d0*/  STG.E desc[UR4][R2.64], RZ ;  /* 0x000000ff02007986 */ /* 0x000fe2000c101904 */
[----:B------:R-:W-:Y:S05]  /*27e0*/  EXIT ;  /* 0x000000000000794d */ /* 0x000fea0003800000 */
.L_x_865:
        /* <DEDUP_REMOVED lines=9> */
.L_x_1155:


//--------------------- .text._ZN7cutlass13device_kernelIN5flash11enable_sm90INS1_16FlashAttnBwdSm90INS1_25CollectiveMainloopBwdSm90ILi2ELi1ELi1EN4cute5tupleIJNS5_1CILi1EEES8_S8_EEENS6_IJNS7_ILi64EEENS7_ILi80EEENS7_ILi256EEEEEENS_10bfloat16_tEfNS_4arch4Sm90ELb1ELb0ELb0ELb1ELb0ELb0ELb1ELb1ELi2ELi1ELi1ELi1ELb0EEENS1_21CollectiveEpilogueBwdISD_SE_SG_Li256ELb1ELb1ELi2EEENS1_25SingleTileBwdLPTSchedulerILb1ELi80ELb0EEEEEEEEEvNT_6ParamsE --------------------------
	.section	.text._ZN7cutlass13device_kernelIN5flash11enable_sm90INS1_16FlashAttnBwdSm90INS1_25CollectiveMainloopBwdSm90ILi2ELi1ELi1EN4cute5tupleIJNS5_1CILi1EEES8_S8_EEENS6_IJNS7_ILi64EEENS7_ILi80EEENS7_ILi256EEEEEENS_10bfloat16_tEfNS_4arch4Sm90ELb1ELb0ELb0ELb1ELb0ELb0ELb1ELb1ELi2ELi1ELi1ELi1ELb0EEENS1_21CollectiveEpilogueBwdISD_SE_SG_Li256ELb1ELb1ELi2EEENS1_25SingleTileBwdLPTSchedulerILb1ELi80ELb0EEEEEEEEEvNT_6ParamsE,"ax",@progbits
	.align	128
.text._ZN7cutlass13device_kernelIN5flash11enable_sm90INS1_16FlashAttnBwdSm90INS1_25CollectiveMainloopBwdSm90ILi2ELi1ELi1EN4cute5tupleIJNS5_1CILi1EEES8_S8_EEENS6_IJNS7_ILi64EEENS7_ILi80EEENS7_ILi256EEEEEENS_10bfloat16_tEfNS_4arch4Sm90ELb1ELb0ELb0ELb1ELb0ELb0ELb1ELb1ELi2ELi1ELi1ELi1ELb0EEENS1_21CollectiveEpilogueBwdISD_SE_SG_Li256ELb1ELb1ELi2EEENS1_25SingleTileBwdLPTSchedulerILb1ELi80ELb0EEEEEEEEEvNT_6ParamsE:
        .type           _ZN7cutlass13device_kernelIN5flash11enable_sm90INS1_16FlashAttnBwdSm90INS1_25CollectiveMainloopBwdSm90ILi2ELi1ELi1EN4cute5tupleIJNS5_1CILi1EEES8_S8_EEENS6_IJNS7_ILi64EEENS7_ILi80EEENS7_ILi256EEEEEENS_10bfloat16_tEfNS_4arch4Sm90ELb1ELb0ELb0ELb1ELb0ELb0ELb1ELb1ELi2ELi1ELi1ELi1ELb0EEENS1_21CollectiveEpilogueBwdISD_SE_SG_Li256ELb1ELb1ELi2EEENS1_25SingleTileBwdLPTSchedulerILb1ELi80ELb0EEEEEEEEEvNT_6ParamsE,@function
        .size           _ZN7cutlass13device_kernelIN5flash11enable_sm90INS1_16FlashAttnBwdSm90INS1_25CollectiveMainloopBwdSm90ILi2ELi1ELi1EN4cute5tupleIJNS5_1CILi1EEES8_S8_EEENS6_IJNS7_ILi64EEENS7_ILi80EEENS7_ILi256EEEEEENS_10bfloat16_tEfNS_4arch4Sm90ELb1ELb0ELb0ELb1ELb0ELb0ELb1ELb1ELi2ELi1ELi1ELi1ELb0EEENS1_21CollectiveEpilogueBwdISD_SE_SG_Li256ELb1ELb1ELi2EEENS1_25SingleTileBwdLPTSchedulerILb1ELi80ELb0EEEEEEEEEvNT_6ParamsE,(.L_x_1156 - _ZN7cutlass13device_kernelIN5flash11enable_sm90INS1_16FlashAttnBwdSm90INS1_25CollectiveMainloopBwdSm90ILi2ELi1ELi1EN4cute5tupleIJNS5_1CILi1EEES8_S8_EEENS6_IJNS7_ILi64EEENS7_ILi80EEENS7_ILi256EEEEEENS_10bfloat16_tEfNS_4arch4Sm90ELb1ELb0ELb0ELb1ELb0ELb0ELb1ELb1ELi2ELi1ELi1ELi1ELb0EEENS1_21CollectiveEpilogueBwdISD_SE_SG_Li256ELb1ELb1ELi2EEENS1_25SingleTileBwdLPTSchedulerILb1ELi80ELb0EEEEEEEEEvNT_6ParamsE)
        .other          _ZN7cutlass13device_kernelIN5flash11enable_sm90INS1_16FlashAttnBwdSm90INS1_25CollectiveMainloopBwdSm90ILi2ELi1ELi1EN4cute5tupleIJNS5_1CILi1EEES8_S8_EEENS6_IJNS7_ILi64EEENS7_ILi80EEENS7_ILi256EEEEEENS_10bfloat16_tEfNS_4arch4Sm90ELb1ELb0ELb0ELb1ELb0ELb0ELb1ELb1ELi2ELi1ELi1ELi1ELb0EEENS1_21CollectiveEpilogueBwdISD_SE_SG_Li256ELb1ELb1ELi2EEENS1_25SingleTileBwdLPTSchedulerILb1ELi80ELb0EEEEEEEEEvNT_6ParamsE,@"STO_CUDA_ENTRY STV_DEFAULT"
_ZN7cutlass13device_kernelIN5flash11enable_sm90INS1_16FlashAttnBwdSm90INS1_25CollectiveMainloopBwdSm90ILi2ELi1ELi1EN4cute5tupleIJNS5_1CILi1EEES8_S8_EEENS6_IJNS7_ILi64EEENS7_ILi80EEENS7_ILi256EEEEEENS_10bfloat16_tEfNS_4arch4Sm90ELb1ELb0ELb0ELb1ELb0ELb0ELb1ELb1ELi2ELi1ELi1ELi1ELb0EEENS1_21CollectiveEpilogueBwdISD_SE_SG_Li256ELb1ELb1ELi2EEENS1_25SingleTileBwdLPTSchedulerILb1ELi80ELb0EEEEEEEEEvNT_6ParamsE:
        /* <DEDUP_REMOVED lines=24> */
.L_x_867:
[----:B------:R-:W-:Y:S05]  /*0180*/  BSYNC B0 ;  /* 0x0000000000007941 */ /* 0x000fea0003800000 */
.L_x_866:
        /* <DEDUP_REMOVED lines=19> */
[----:B------:R0:W-:Y:S01]  /*02c0*/  STL [R1+0x8], R2 ;  /* 0x0000080201007387 */ /* 0x0001e20000100800 */
        /* <DEDUP_REMOVED lines=19> */
.L_x_868:
        /* <DEDUP_REMOVED lines=20> */
.L_x_869:
[----:B------:R-:W-:Y:S01]  /*0540*/  PLOP3.LUT P0, PT, PT, PT, UP0, 0x80, 0x0 ;  /* 0x000000000000781c */ /* 0x000fe20003f0f008 */
[----:B------:R-:W-:Y:S01]  /*0550*/  NOP ;  /* 0x0000000000007918 */ /* 0x000fe20000000000 */
[----:B------:R-:W-:Y:S01]  /*0560*/  BSSY B0, `(.L_x_870) ;  /* 0x0000efd000007945 */ /* 0x000fe20003800000 */
[----:B------:R-:W-:Y:S01]  /*0570*/  LOP3.LUT R11, R21, 0x7f, RZ, 0xc0, !PT ;  /* 0x0000007f150b7812 */ /* 0x000fe200078ec0ff */
[----:B01234-:R-:W-:Y:S09]  /*0580*/  BAR.SYNC.DEFER_BLOCKING 0x0 ;  /* 0x0000000000007b1d */ /* 0x01fff20000010000 */
[----:B------:R-:W-:Y:S05]  /*0590*/  @!P0 BRA `(.L_x_871) ;  /* 0x000000c8009c8947 */ /* 0x000fea0003800000 */
.L_x_872:
[----:B------:R-:W-:-:S08]  /*05a0*/  NOP ;  /* 0x0000000000007918 */ /* 0x000fd00000000000 */
[----:B------:R-:W0:Y:S02]  /*05b0*/  USETMAXREG.TRY_ALLOC.CTAPOOL UP0, 0xf0 ;  /* 0x000000f0000079c8 */ /* 0x000e240008000600 */
[----:B0-----:R-:W-:-:S13]  /*05c0*/  PLOP3.LUT P0, PT, PT, PT, UP0, 0x80, 0x0 ;  /* 0x000000000000781c */ /* 0x001fda0003f0f008 */
[----:B------:R-:W-:Y:S05]  /*05d0*/  @!P0 BRA `(.L_x_872) ;  /* 0xfffffffc00f08947 */ /* 0x000fea000383ffff */
[----:B------:R-:W0:Y:S01]  /*05e0*/  S2UR UR7, SR_CTAID.X ;  /* 0x00000000000779c3 */ /* 0x000e220000002500 */
[----:B------:R-:W-:Y:S02]  /*05f0*/  ULDC UR8, c[0x0][0x8d0] ;  /* 0x0002340000087ab9 */ /* 0x000fe40000000800 */
[----:B------:R-:W-:-:S05]  /*0600*/  UISETP.NE.AND UP0, UPT, UR8, 0x1, UPT ;  /* 0x000000010800788c */ /* 0x000fca000bf05270 */
[----:B------:R-:W1:Y:S06]  /*0610*/  LDC R0, c[0x0][0x8e8] ;  /* 0x00023a00ff007b82 */ /* 0x000e6c0000000800 */
[----:B------:R-:W-:Y:S01]  /*0620*/  @UP0 ULDC UR4, c[0x0][0x8d4] ;  /* 0x0002350000040ab9 */ /* 0x000fe20000000800 */
[----:B------:R-:W-:Y:S01]  /*0630*/  @UP0 ULDC UR9, c[0x0][0x8d8] ;  /* 0x0002360000090ab9 */ /* 0x000fe20000000800 */
[----:B0-----:R-:W-:Y:S02]  /*0640*/  UIMAD.WIDE.U32 UR4, UR7, UR4, URZ ;  /* 0x00000004070472a5 */ /* 0x001fe4000f8e003f */
[----:B------:R-:W-:-:S02]  /*0650*/  UMOV UR6, UR7 ;  /* 0x0000000700067c82 */ /* 0x000fc40008000000 */
[----:B------:R-:W-:-:S04]  /*0660*/  @UP0 USHF.R.U32.HI UR6, URZ, UR9, UR5 ;  /* 0x000000093f060299 */ /* 0x000fc80008011605 */
[----:B------:R-:W-:Y:S02]  /*0670*/  UIADD3 UR4, -UR6, URZ, URZ ;  /* 0x0000003f06047290 */ /* 0x000fe4000fffe13f */
[----:B-1----:R-:W-:Y:S02]  /*0680*/  ISETP.LE.AND P0, PT, R0, UR6, PT ;  /* 0x0000000600007c0c */ /* 0x002fe4000bf03270 */
        /* <DEDUP_REMOVED lines=9> */
[----:B------:R-:W-:-:S04]  /*0720*/  IMAD.U32 R2, RZ, RZ, UR11 ;  /* 0x0000000bff027e24 */ /* 0x000fc8000f8e00ff */
[----:B------:R-:W-:Y:S01]  /*0730*/  IMAD.U32 R0, RZ, RZ, UR4 ;  /* 0x00000004ff007e24 */ /* 0x000fe2000f8e00ff */
[----:B------:R0:W-:Y:S01]  /*0740*/  STL [R1], R2 ;  /* 0x0000000201007387 */ /* 0x0001e20000100800 */
[----:B------:R-:W-:Y:S05]  /*0750*/  BRA `(.L_x_874) ;  /* 0x0000000000287947 */ /* 0x000fea0003800000 */
.L_x_873:
        /* <DEDUP_REMOVED lines=9> */
[----:B------:R1:W-:Y:S06]  /*07f0*/  STL [R1], R2 ;  /* 0x0000000201007387 */ /* 0x0003ec0000100800 */
.L_x_874:
[----:B------:R-:W2:Y:S01]  /*0800*/  LDC R237, c[0x0][0x8b8] ;  /* 0x00022e00ffed7b82 */ /* 0x000ea20000000800 */
[----:B------:R-:W-:Y:S01]  /*0810*/  IADD3 R0, -R0, UR10, RZ ;  /* 0x0000000a00007c10 */ /* 0x000fe2000fffe1ff */
[----:B------:R-:W-:Y:S02]  /*0820*/  ULDC.64 UR4, c[0x0][0x8f8] ;  /* 0x00023e0000047ab9 */ /* 0x000fe40000000a00 */
[----:B------:R-:W-:-:S04]  /*0830*/  ISETP.NE.U32.AND P0, PT, RZ, UR4, PT ;  /* 0x00000004ff007c0c */ /* 0x000fc8000bf05070 */
[----:B------:R-:W3:Y:S01]  /*0840*/  LDC R5, c[0x0][0x8c4] ;  /* 0x00023100ff057b82 */ /* 0x000ee20000000800 */
[----:B------:R-:W-:Y:S02]  /*0850*/  ISETP.NE.AND.EX P0, PT, RZ, UR5, PT, P0 ;  /* 0x00000005ff007c0c */ /* 0x000fe4000bf05300 */
[----:B--2---:R-:W-:Y:S01]  /*0860*/  ISETP.NE.AND P1, PT, R237, 0x1, PT ;  /* 0x00000001ed00780c */ /* 0x004fe20003f25270 */
[----:B---3--:R-:W-:-:S04]  /*0870*/  IMAD R5, R5, UR6, R0 ;  /* 0x0000000605057c24 */ /* 0x008fc8000f8e0200 */
[----:B------:R-:W-:-:S08]  /*0880*/  IMAD.MOV.U32 R231, RZ, RZ, R5 ;  /* 0x000000ffffe77224 */ /* 0x000fd000078e0005 */
[----:B01----:R-:W0:Y:S08]  /*0890*/  @P1 LDC R2, c[0x0][0x8bc] ;  /* 0x00022f00ff021b82 */ /* 0x003e300000000800 */
[----:B------:R-:W1:Y:S01]  /*08a0*/  @P1 LDC R3, c[0x0][0x8c0] ;  /* 0x00023000ff031b82 */ /* 0x000e620000000800 */
[----:B0-----:R-:W-:-:S05]  /*08b0*/  @P1 IMAD.HI.U32 R0, R5, R2, RZ ;  /* 0x0000000205001227 */ /* 0x001fca00078e00ff */
[----:B-1----:R-:W-:-:S05]  /*08c0*/  @P1 SHF.R.U32.HI R231, RZ, R3, R0 ;  /* 0x00000003ffe71219 */ /* 0x002fca0000011600 */
[----:B------:R-:W-:-:S04]  /*08d0*/  IMAD.MOV R0, RZ, RZ, -R231 ;  /* 0x000000ffff007224 */ /* 0x000fc800078e0ae7 */
[----:B------:R-:W-:Y:S01]  /*08e0*/  IMAD R237, R237, R0, R5 ;  /* 0x00000000eded7224 */ /* 0x000fe200078e0205 */
[----:B------:R-:W-:Y:S06]  /*08f0*/  @!P0 BRA `(.L_x_875) ;  /* 0x0000000000148947 */ /* 0x000fec0003800000 */
[----:B------:R-:W0:Y:S01]  /*0900*/  LDC.64 R2, c[0x0][0x8f8] ;  /* 0x00023e00ff027b82 */ /* 0x000e220000000a00 */
[----:B------:R-:W-:Y:S01]  /*0910*/  ULDC.64 UR4, c[0x0][0x208] ;  /* 0x0000820000047ab9 */ /* 0x000fe20000000a00 */
[----:B0-----:R-:W-:-:S05]  /*0920*/  IMAD.WIDE R2, R231, 0x4, R2 ;  /* 0x00000004e7027825 */ /* 0x001fca00078e0202 */
[----:B------:R1:W5:Y:S01]  /*0930*/  LDG.E R0, desc[UR4][R2.64] ;  /* 0x0000000402007981 */ /* 0x000362000c1e1900 */
[----:B------:R-:W-:Y:S05]  /*0940*/  BRA `(.L_x_876) ;  /* 0x0000000000307947 */ /* 0x000fea0003800000 */
.L_x_875:
        /* <DEDUP_REMOVED lines=11> */
.L_x_877:
[----:B------:R-:W0:Y:S02]  /*0a00*/  LDC R0, c[0x0][0x8ec] ;  /* 0x00023b00ff007b82 */ /* 0x000e240000000800 */
.L_x_876:
[----:B------:R-:W2:Y:S01]  /*0a10*/  LDL R8, [R1] ;  /* 0x0000000001087983 */ /* 0x000ea20000100800 */
[----:B0----5:R-:W-:-:S04]  /*0a20*/  VIADD R0, R0, 0x4f ;  /* 0x0000004f00007836 */ /* 0x021fc80000000000 */
[----:B------:R-:W-:-:S05]  /*0a30*/  IMAD.HI R0, R0, 0x66666667, RZ ;  /* 0x6666666700007827 */ /* 0x000fca00078e02ff */
[----:B-1----:R-:W-:-:S04]  /*0a40*/  SHF.R.U32.HI R3, RZ, 0x1f, R0 ;  /* 0x0000001fff037819 */ /* 0x002fc80000011600 */
[----:B------:R-:W-:Y:S02]  /*0a50*/  LEA.HI.SX32 R3, R0, R3, 0x1b ;  /* 0x0000000300037211 */ /* 0x000fe400078fdaff */
[----:B--2---:R-:W-:-:S13]  /*0a60*/  R2UR UR4, R8 ;  /* 0x00000000080472ca */ /* 0x004fda00000e0000 */
[----:B------:R-:W-:-:S04]  /*0a70*/  ISETP.LE.AND P0, PT, R3, UR4, PT ;  /* 0x0000000403007c0c */ /* 0x000fc8000bf03270 */
        /* <DEDUP_REMOVED lines=12> */
[----:B------:R-:W0:Y:S06]  /*0b40*/  @P0 LDC.64 R4, c[0x0][0x780] ;  /* 0x0001e000ff040b82 */ /* 0x000e2c0000000a00 */
[----:B------:R-:W2:Y:S01]  /*0b50*/  @P1 LDG.E R0, desc[UR4][R6.64] ;  /* 0x0000000406001981 */ /* 0x000ea2000c1e1900 */
[----:B0-----:R-:W-:-:S06]  /*0b60*/  @P0 IMAD.WIDE R2, R231, 0x4, R4 ;  /* 0x00000004e7020825 */ /* 0x001fcc00078e0204 */
[----:B------:R-:W3:Y:S01]  /*0b70*/  @P0 LDG.E R2, desc[UR4][R2.64] ;  /* 0x0000000402020981 */ /* 0x000ee2000c1e1900 */
[----:B------:R-:W-:Y:S02]  /*0b80*/  ULDC.64 UR4, c[0x0][0x788] ;  /* 0x0001e20000047ab9 */ /* 0x000fe40000000a00 */
[----:B------:R-:W-:Y:S01]  /*0b90*/  ISETP.NE.U32.AND P2, PT, RZ, UR4, PT ;  /* 0x00000004ff007c0c */ /* 0x000fe2000bf45070 */
[----:B------:R-:W-:-:S03]  /*0ba0*/  ULDC UR4, c[0x0][0x280] ;  /* 0x0000a00000047ab9 */ /* 0x000fc60000000800 */
[----:B------:R-:W-:Y:S01]  /*0bb0*/  ISETP.NE.AND.EX P2, PT, RZ, UR5, PT, P2 ;  /* 0x00000005ff007c0c */ /* 0x000fe2000bf45320 */
[----:B--2---:R-:W-:-:S05]  /*0bc0*/  @P1 IMAD R0, R231, 0x40, R0 ;  /* 0x00000040e7001824 */ /* 0x004fca00078e0200 */
[----:B------:R-:W-:-:S04]  /*0bd0*/  @P1 SHF.R.S32.HI R5, RZ, 0x1f, R0 ;  /* 0x0000001fff051819 */ /* 0x000fc80000011400 */
[----:B------:R-:W-:Y:S01]  /*0be0*/  @P1 LEA.HI R5, R5, R0, RZ, 0x6 ;  /* 0x0000000005051211 */ /* 0x000fe200078f30ff */
[----:B------:R-:W-:-:S04]  /*0bf0*/  IMAD.MOV.U32 R0, RZ, RZ, RZ ;  /* 0x000000ffff007224 */ /* 0x000fc800078e00ff */
[----:B------:R-:W-:Y:S01]  /*0c00*/  @P1 IMAD.SHL.U32 R5, R5, 0x100, RZ ;  /* 0x0000010005051824 */ /* 0x000fe200078e00ff */
[----:B---3--:R-:W-:Y:S01]  /*0c10*/  @P0 R2UR UR4, R2 ;  /* 0x00000000020402ca */ /* 0x008fe200000e0000 */
[----:B------:R-:W-:-:S14]  /*0c20*/  @P0 BRA `(.L_x_879) ;  /* 0x00000000001c0947 */ /* 0x000fdc0003800000 */
[----:B------:R-:W-:Y:S05]  /*0c30*/  @!P1 BRA `(.L_x_879) ;  /* 0x0000000000189947 */ /* 0x000fea0003800000 */
[----:B------:R-:W-:Y:S02]  /*0c40*/  ULDC.64 UR4, c[0x0][0x208] ;  /* 0x0000820000047ab9 */ /* 0x000fe40000000a00 */
[----:B------:R-:W2:Y:S04]  /*0c50*/  LDG.E R3, desc[UR4][R6.64] ;  /* 0x0000000406037981 */ /* 0x000ea8000c1e1900 */
[----:B------:R-:W3:Y:S01]  /*0c60*/  LDG.E R2, desc[UR4][R6.64+0x4] ;  /* 0x0000040406027981 */ /* 0x000ee2000c1e1900 */
[----:B--2---:R-:W-:Y:S02]  /*0c70*/  R2UR UR5, R3 ;  /* 0x00000000030572ca */ /* 0x004fe400000e0000 */
[----:B---3--:R-:W-:-:S13]  /*0c80*/  R2UR UR4, R2 ;  /* 0x00000000020472ca */ /* 0x008fda00000e0000 */
[----:B------:R-:W-:-:S12]  /*0c90*/  UIADD3 UR4, -UR5, UR4, URZ ;  /* 0x0000000405047290 */ /* 0x000fd8000fffe13f */
.L_x_879:
[----:B------:R-:W-:Y:S01]  /*0ca0*/  SHF.R.S32.HI R2, RZ, 0x1f, R237 ;  /* 0x0000001fff027819 */ /* 0x000fe200000114ed */
[----:B------:R-:W-:Y:S01]  /*0cb0*/  ULDC UR5, c[0x0][0x290] ;  /* 0x0000a40000057ab9 */ /* 0x000fe20000000800 */
[----:B------:R-:W-:-:S03]  /*0cc0*/  @P1 LOP3.LUT R0, R5, 0xffffc000, RZ, 0xc0, !PT ;  /* 0xffffc00005001812 */ /* 0x000fc600078ec0ff */
[----:B------:R0:W-:Y:S01]  /*0cd0*/  STL [R1+0x4], R2 ;  /* 0x0000040201007387 */ /* 0x0001e20000100800 */
[----:B------:R-:W-:Y:S05]  /*0ce0*/  @!P2 BRA `(.L_x_880) ;  /* 0x000000000018a947 */ /* 0x000fea0003800000 */
[----:B0-----:R-:W0:Y:S01]  /*0cf0*/  LDC.64 R2, c[0x0][0x788] ;  /* 0x0001e200ff027b82 */ /* 0x001e220000000a00 */
[----:B------:R-:W-:Y:S01]  /*0d00*/  ULDC.64 UR6, c[0x0][0x208] ;  /* 0x0000820000067ab9 */ /* 0x000fe20000000a00 */
[----:B0-----:R-:W-:-:S06]  /*0d10*/  IMAD.WIDE R2, R231, 0x4, R2 ;  /* 0x00000004e7027825 */ /* 0x001fcc00078e0202 */
[----:B------:R-:W2:Y:S02]  /*0d20*/  LDG.E R2, desc[UR6][R2.64] ;  /* 0x0000000602027981 */ /* 0x000ea4000c1e1900 */
[----:B--2---:R-:W-:Y:S01]  /*0d30*/  R2UR UR5, R2 ;  /* 0x00000000020572ca */ /* 0x004fe200000e0000 */
[----:B------:R-:W-:-:S14]  /*0d40*/  BRA `(.L_x_881) ;  /* 0x0000000000307947 */ /* 0x000fdc0003800000 */
.L_x_880:
[----:B------:R-:W-:Y:S02]  /*0d50*/  ULDC.64 UR6, c[0x0][0x778] ;  /* 0x0001de0000067ab9 */ /* 0x000fe40000000a00 */
[----:B------:R-:W-:-:S04]  /*0d60*/  ISETP.NE.U32.AND P0, PT, RZ, UR6, PT ;  /* 0x00000006ff007c0c */ /* 0x000fc8000bf05070 */
[----:B------:R-:W-:-:S13]  /*0d70*/  ISETP.NE.AND.EX P0, PT, RZ, UR7, PT, P0 ;  /* 0x00000007ff007c0c */ /* 0x000fda000bf05300 */
[----:B------:R-:W-:Y:S05]  /*0d80*/  @!P0 BRA `(.L_x_881) ;  /* 0x0000000000208947 */ /* 0x000fea0003800000 */
[----:B0-----:R-:W0:Y:S01]  /*0d90*/  LDC.64 R2, c[0x0][0x778] ;  /* 0x0001de00ff027b82 */ /* 0x001e220000000a00 */
[----:B------:R-:W-:Y:S01]  /*0da0*/  ULDC.64 UR6, c[0x0][0x208] ;  /* 0x0000820000067ab9 */ /* 0x000fe20000000a00 */
[----:B0-----:R-:W-:-:S05]  /*0db0*/  IMAD.WIDE R2, R231, 0x4, R2 ;  /* 0x00000004e7027825 */ /* 0x001fca00078e0202 */
[----:B------:R-:W2:Y:S04]  /*0dc0*/  LDG.E R5, desc[UR6][R2.64] ;  /* 0x0000000602057981 */ /* 0x000ea8000c1e1900 */
[----:B------:R-:W3:Y:S01]  /*0dd0*/  LDG.E R4, desc[UR6][R2.64+0x4] ;  /* 0x0000040602047981 */ /* 0x000ee2000c1e1900 */
[----:B--2---:R-:W-:Y:S02]  /*0de0*/  R2UR UR5, R5 ;  /* 0x00000000050572ca */ /* 0x004fe400000e0000 */
[----:B---3--:R-:W-:-:S13]  /*0df0*/  R2UR UR6, R4 ;  /* 0x00000000040672ca */ /* 0x008fda00000e0000 */
[----:B------:R-:W-:-:S12]  /*0e00*/  UIADD3 UR5, -UR5, UR6, URZ ;  /* 0x0000000605057290 */ /* 0x000fd8000fffe13f */
.L_x_881:
[----:B------:R-:W-:Y:S01]  /*0e10*/  R2UR UR9, R8 ;  /* 0x00000000080972ca */ /* 0x000fe200000e0000 */
[----:B------:R-:W-:Y:S01]  /*0e20*/  UIADD3 UR7, -UR5, UR4, URZ ;  /* 0x0000000405077290 */ /* 0x000fe2000fffe13f */
[----:B------:R-:W-:Y:S01]  /*0e30*/  PLOP3.LUT P0, PT, PT, PT, PT, 0x80, 0x0 ;  /* 0x000000000000781c */ /* 0x000fe20003f0f070 */
[----:B------:R-:W-:Y:S01]  /*0e40*/  ULDC UR8, c[0x0][0x74c] ;  /* 0x0001d30000087ab9 */ /* 0x000fe20000000800 */
[----:B------:R-:W-:Y:S01]  /*0e50*/  UIADD3 UR6, UR4, 0x3f, URZ ;  /* 0x0000003f04067890 */ /* 0x000fe2000fffe03f */
        /* <DEDUP_REMOVED lines=8> */
[----:B------:R-:W-:Y:S01]  /*0ee0*/  UIMAD UR7, UR9, 0x50, UR7 ;  /* 0x00000050090778a4 */ /* 0x000fe2000f8e0207 */
[----:B------:R-:W-:Y:S02]  /*0ef0*/  CS2R R126, SRZ ;  /* 0x00000000007e7805 */ /* 0x000fe4000001ff00 */
[----:B------:R-:W-:-:S02]  /*0f00*/  CS2R R124, SRZ ;  /* 0x00000000007c7805 */ /* 0x000fc4000001ff00 */
[----:B------:R-:W-:Y:S01]  /*0f10*/  CS2R R122, SRZ ;  /* 0x00000000007a7805 */ /* 0x000fe2000001ff00 */
[----:B------:R-:W-:Y:S01]  /*0f20*/  UIADD3 UR7, UR7, -UR8, URZ ;  /* 0x8000000807077290 */ /* 0x000fe2000fffe03f */
[----:B------:R-:W-:Y:S02]  /*0f30*/  CS2R R120, SRZ ;  /* 0x0000000000787805 */ /* 0x000fe4000001ff00 */
[----:B------:R-:W-:Y:S02]  /*0f40*/  CS2R R86, SRZ ;  /* 0x0000000000567805 */ /* 0x000fe4000001ff00 */
[----:B------:R-:W-:Y:S01]  /*0f50*/  CS2R R84, SRZ ;  /* 0x0000000000547805 */ /* 0x000fe2000001ff00 */
[----:B------:R-:W-:Y:S01]  /*0f60*/  USHF.R.S32.HI UR8, URZ, 0x1f, UR7 ;  /* 0x0000001f3f087899 */ /* 0x000fe20008011407 */
[----:B------:R-:W-:Y:S02]  /*0f70*/  CS2R R82, SRZ ;  /* 0x0000000000527805 */ /* 0x000fe4000001ff00 */
[----:B------:R-:W-:-:S02]  /*0f80*/  CS2R R80, SRZ ;  /* 0x0000000000507805 */ /* 0x000fc4000001ff00 */
[----:B------:R-:W-:Y:S01]  /*0f90*/  CS2R R118, SRZ ;  /* 0x0000000000767805 */ /* 0x000fe2000001ff00 */
[----:B------:R-:W-:Y:S01]  /*0fa0*/  ULEA.HI UR8, UR8, UR7, URZ, 0x6 ;  /* 0x0000000708087291 */ /* 0x000fe2000f8f303f */
[----:B------:R-:W-:Y:S01]  /*0fb0*/  CS2R R116, SRZ ;  /* 0x0000000000747805 */ /* 0x000fe2000001ff00 */
[----:B------:R-:W-:Y:S01]  /*0fc0*/  USHF.R.S32.HI UR7, URZ, 0x1f, UR6 ;  /* 0x0000001f3f077899 */ /* 0x000fe20008011406 */
[----:B------:R-:W-:Y:S01]  /*0fd0*/  CS2R R114, SRZ ;  /* 0x0000000000727805 */ /* 0x000fe2000001ff00 */
[----:B------:R-:W-:Y:S01]  /*0fe0*/  USHF.R.S32.HI UR8, URZ, 0x6, UR8 ;  /* 0x000000063f087899 */ /* 0x000fe20008011408 */
[----:B------:R-:W-:Y:S01]  /*0ff0*/  CS2R R112, SRZ ;  /* 0x0000000000707805 */ /* 0x000fe2000001ff00 */
[----:B------:R-:W-:Y:S01]  /*1000*/  ULEA.HI UR7, UR7, UR6, URZ, 0x6 ;  /* 0x0000000607077291 */ /* 0x000fe2000f8f303f */
[----:B------:R-:W-:Y:S01]  /*1010*/  CS2R R78, SRZ ;  /* 0x00000000004e7805 */ /* 0x000fe2000001ff00 */
[----:B------:R-:W-:Y:S01]  /*1020*/  UISETP.LT.AND UP0, UPT, URZ, UR8, UPT ;  /* 0x000000083f00728c */ /* 0x000fe2000bf01270 */
[----:B------:R-:W-:Y:S01]  /*1030*/  CS2R R76, SRZ ;  /* 0x00000000004c7805 */ /* 0x000fe2000001ff00 */
[----:B------:R-:W-:Y:S01]  /*1040*/  USHF.R.S32.HI UR61, URZ, 0x6, UR7 ;  /* 0x000000063f3d7899 */ /* 0x000fe20008011407 */
[----:B------:R-:W-:Y:S01]  /*1050*/  CS2R R74, SRZ ;  /* 0x00000000004a7805 */ /* 0x000fe2000001ff00 */
[----:B------:R-:W-:Y:S01]  /*1060*/  USEL UR60, URZ, UR8, !UP0 ;  /* 0x000000083f3c7287 */ /* 0x000fe2000c000000 */
[----:B------:R-:W-:-:S02]  /*1070*/  CS2R R72, SRZ ;  /* 0x0000000000487805 */ /* 0x000fc4000001ff00 */
[----:B------:R-:W-:Y:S02]  /*1080*/  CS2R R110, SRZ ;  /* 0x00000000006e7805 */ /* 0x000fe4000001ff00 */
[----:B------:R-:W-:Y:S01]  /*1090*/  CS2R R108, SRZ ;  /* 0x00000000006c7805 */ /* 0x000fe2000001ff00 */
[----:B------:R-:W-:Y:S01]  /*10a0*/  UISETP.GT.AND UP0, UPT, UR61, UR60, UPT ;  /* 0x0000003c3d00728c */ /* 0x000fe2000bf04270 */
[----:B------:R-:W-:Y:S02]  /*10b0*/  CS2R R106, SRZ ;  /* 0x00000000006a7805 */ /* 0x000fe4000001ff00 */
[----:B------:R-:W-:Y:S02]  /*10c0*/  CS2R R104, SRZ ;  /* 0x0000000000687805 */ /* 0x000fe4000001ff00 */
[----:B------:R-:W-:Y:S02]  /*10d0*/  CS2R R70, SRZ ;  /* 0x0000000000467805 */ /* 0x000fe4000001ff00 */
[----:B------:R-:W-:-:S02]  /*10e0*/  CS2R R68, SRZ ;  /* 0x0000000000447805 */ /* 0x000fc4000001ff00 */
[----:B------:R-:W-:Y:S02]  /*10f0*/  CS2R R66, SRZ ;  /* 0x0000000000427805 */ /* 0x000fe4000001ff00 */
[----:B------:R-:W-:Y:S02]  /*1100*/  PLOP3.LUT P2, PT, PT, PT, UP0, 0x80, 0x0 ;  /* 0x000000000000781c */ /* 0x000fe40003f4f008 */
        /* <DEDUP_REMOVED lines=49> */
[----:B------:R-:W-:Y:S06]  /*1420*/  @!P2 BRA `(.L_x_882) ;  /* 0x000000780028a947 */ /* 0x000fec0003800000 */
[----:B------:R-:W1:Y:S01]  /*1430*/  S2R R4, SR_CgaCtaId ;  /* 0x0000000000047919 */ /* 0x000e620000008800 */
[----:B------:R-:W-:Y:S01]  /*1440*/  VIADD R21, R21, 0xffffff80 ;  /* 0xffffff8015157836 */ /* 0x000fe20000000000 */
[----:B------:R-:W-:Y:S02]  /*1450*/  MOV R225, 0x400 ;  /* 0x0000040000e17802 */ /* 0x000fe40000000f00 */
[----:B------:R-:W-:Y:S02]  /*1460*/  SHF.L.U32 R10, RZ, 0x1f, RZ ;  /* 0x0000001fff0a7819 */ /* 0x000fe400000006ff */
[----:B0-----:R-:W-:-:S04]  /*1470*/  SHF.R.S32.HI R2, RZ, 0x1f, R21 ;  /* 0x0000001fff027819 */ /* 0x001fc80000011415 */
[CC--:B------:R-:W-:Y:S02]  /*1480*/  LEA.HI R3, R2.reuse, R21.reuse, RZ, 0x7 ;  /* 0x0000001502037211 */ /* 0x0c0fe400078f38ff */
[CC--:B------:R-:W-:Y:S02]  /*1490*/  LEA.HI R6, R2.reuse, R21.reuse, RZ, 0x5 ;  /* 0x0000001502067211 */ /* 0x0c0fe400078f28ff */
[----:B------:R-:W-:Y:S02]  /*14a0*/  LEA.HI R7, R2, R21, RZ, 0x4 ;  /* 0x0000001502077211 */ /* 0x000fe400078f20ff */
[----:B------:R-:W-:Y:S02]  /*14b0*/  LOP3.LUT R2, R3, 0xffffff80, RZ, 0xc0, !PT ;  /* 0xffffff8003027812 */ /* 0x000fe400078ec0ff */
[----:B------:R-:W-:-:S03]  /*14c0*/  LOP3.LUT R8, R7, 0xffffff0, RZ, 0xc0, !PT ;  /* 0x0ffffff007087812 */ /* 0x000fc600078ec0ff */
[C---:B------:R-:W-:Y:S02]  /*14d0*/  IMAD.IADD R7, R21.reuse, 0x1, -R2 ;  /* 0x0000000115077824 */ /* 0x040fe400078e0a02 */
[----:B------:R-:W-:Y:S01]  /*14e0*/  IMAD.IADD R21, R21, 0x1, -R8 ;  /* 0x0000000115157824 */ /* 0x000fe200078e0a08 */
[----:B-1----:R-:W-:Y:S02]  /*14f0*/  LEA R225, R4, R225, 0x18 ;  /* 0x000000e104e17211 */ /* 0x002fe400078ec0ff */
[----:B------:R-:W-:Y:S02]  /*1500*/  SHF.R.S32.HI R4, RZ, 0x7, R3 ;  /* 0x00000007ff047819 */ /* 0x000fe40000011403 */
[----:B------:R-:W0:Y:S01]  /*1510*/  SYNCS.PHASECHK.TRANS64.TRYWAIT P0, [R225+URZ+0x31600], R10 ;  /* 0x0316000ae10075a7 */ /* 0x000e22000800017f */
[--C-:B------:R-:W-:Y:S02]  /*1520*/  SHF.R.S32.HI R3, RZ, 0x5, R6.reuse ;  /* 0x00000005ff037819 */ /* 0x100fe40000011406 */
[----:B------:R-:W1:Y:S01]  /*1530*/  SHFL.IDX PT, R5, R4, RZ, 0x1f ;  /* 0x00001fff04057589 */ /* 0x000e6200000e0000 */
[----:B------:R-:W-:Y:S01]  /*1540*/  SHF.R.S32.HI R6, RZ, 0x1f, R6 ;  /* 0x0000001fff067819 */ /* 0x000fe20000011406 */
[C---:B------:R-:W-:Y:S01]  /*1550*/  IMAD R21, R4.reuse, 0x40, R21 ;  /* 0x0000004004157824 */ /* 0x040fe200078e0215 */
[----:B------:R-:W-:-:S02]  /*1560*/  LEA.HI R9, R4, R4, RZ, 0x1 ;  /* 0x0000000404097211 */ /* 0x000fc400078f08ff */
[----:B------:R-:W-:Y:S02]  /*1570*/  LEA.HI R6, R6, R3, RZ, 0x2 ;  /* 0x0000000306067211 */ /* 0x000fe400078f10ff */
[----:B------:R-:W-:Y:S02]  /*1580*/  LOP3.LUT R9, R9, 0x1ffffffe, RZ, 0xc0, !PT ;  /* 0x1ffffffe09097812 */ /* 0x000fe400078ec0ff */
[----:B------:R-:W-:-:S03]  /*1590*/  LOP3.LUT R6, R6, 0xfffffc, RZ, 0xc0, !PT ;  /* 0x00fffffc06067812 */ /* 0x000fc600078ec0ff */
[C---:B------:R-:W-:Y:S02]  /*15a0*/  IMAD.IADD R11, R4.reuse, 0x1, -R9 ;  /* 0x00000001040b7824 */ /* 0x040fe400078e0a09 */
[----:B------:R-:W-:Y:S02]  /*15b0*/  IMAD R9, R4, 0x800, R7 ;  /* 0x0000080004097824 */ /* 0x000fe400078e0207 */
[----:B------:R-:W-:Y:S02]  /*15c0*/  IMAD.IADD R6, R3, 0x1, -R6 ;  /* 0x0000000103067824 */ /* 0x000fe400078e0a06 */
[----:B------:R-:W-:Y:S01]  /*15d0*/  IMAD.SHL.U32 R9, R9, 0x4, RZ ;  /* 0x0000000409097824 */ /* 0x000fe200078e00ff */
[----:B-1----:R-:W-:-:S04]  /*15e0*/  LEA.HI R2, R5, R5, RZ, 0x1 ;  /* 0x0000000505027211 */ /* 0x002fc800078f08ff */
[----:B------:R-:W-:-:S05]  /*15f0*/  LOP3.LUT R2, R2, 0xfffffffe, RZ, 0xc0, !PT ;  /* 0xfffffffe02027812 */ /* 0x000fca00078ec0ff */
[----:B------:R-:W-:Y:S01]  /*1600*/  IMAD.IADD R3, R5, 0x1, -R2 ;  /* 0x0000000105037824 */ /* 0x000fe200078e0a02 */
[----:B------:R-:W-:Y:S01]  /*1610*/  SHF.R.S32.HI R2, RZ, 0x1f, R7 ;  /* 0x0000001fff027819 */ /* 0x000fe20000011407 */
[----:B0-----:R-:W-:Y:S06]  /*1620*/  @P0 BRA `(.L_x_883) ;  /* 0x0000000000080947 */ /* 0x001fec0003800000 */
[----:B------:R-:W0:Y:S02]  /*1630*/  SYNCS.PHASECHK.TRANS64.TRYWAIT P0, [R225+URZ+0x31600], R10 ;  /* 0x0316000ae10075a7 */ /* 0x000e24000800017f */
[----:B0-----:R-:W-:Y:S05]  /*1640*/  @!P0 BRA `(.L_x_884) ;  /* 0x000000dc00c08947 */ /* 0x001fea0003800000 */
.L_x_883:
[----:B------:R-:W2:Y:S04]  /*1650*/  LDL R4, [R1+0x8] ;  /* 0x0000080001047983 */ /* 0x000ea80000100800 */
[----:B------:R-:W0:Y:S04]  /*1660*/  LDL R14, [R1+0x4] ;  /* 0x00000400010e7983 */ /* 0x000e280000100800 */
[----:B------:R-:W3:Y:S01]  /*1670*/  LDL R12, [R1] ;  /* 0x00000000010c7983 */ /* 0x000ee20000100800 */
[----:B------:R-:W-:Y:S01]  /*1680*/  LEA.HI R5, R2, R7, RZ, 0x2 ;  /* 0x0000000702057211 */ /* 0x000fe200078f10ff */
[----:B------:R-:W-:Y:S01]  /*1690*/  IMAD R21, R6, 0x10, R21 ;  /* 0x0000001006157824 */ /* 0x000fe200078e0215 */
[----:B------:R-:W-:Y:S01]  /*16a0*/  SHF.R.S32.HI R13, RZ, 0x1f, R9 ;  /* 0x0000001fff0d7819 */ /* 0x000fe20000011409 */
[----:B------:R-:W-:Y:S01]  /*16b0*/  ULDC.64 UR6, c[0x0][0x2d8] ;  /* 0x0000b60000067ab9 */ /* 0x000fe20000000a00 */
[----:B------:R-:W-:-:S02]  /*16c0*/  LOP3.LUT R8, R5, 0x7ffffffc, RZ, 0xc0, !PT ;  /* 0x7ffffffc05087812 */ /* 0x000fc400078ec0ff */
[----:B------:R-:W-:Y:S02]  /*16d0*/  SHF.R.S32.HI R6, RZ, 0x2, R5 ;  /* 0x00000002ff067819 */ /* 0x000fe40000011405 */
[----:B------:R-:W-:Y:S01]  /*16e0*/  LEA.HI R2, R2, R7, RZ, 0x5 ;  /* 0x0000000702027211 */ /* 0x000fe200078f28ff */
[----:B------:R-:W-:Y:S01]  /*16f0*/  IMAD.IADD R8, R7, 0x1, -R8 ;  /* 0x0000000107087824 */ /* 0x000fe200078e0a08 */
[----:B------:R-:W-:-:S03]  /*1700*/  SEL R233, R231, RZ, !P1 ;  /* 0x000000ffe7e97207 */ /* 0x000fc60004800000 */
[----:B------:R-:W-:Y:S01]  /*1710*/  IMAD R8, R11, 0x4, R8 ;  /* 0x000000040b087824 */ /* 0x000fe200078e0208 */
[----:B------:R-:W-:-:S03]  /*1720*/  SHF.R.S32.HI R2, RZ, 0x5, R2 ;  /* 0x00000005ff027819 */ /* 0x000fc60000011402 */
[----:B------:R-:W-:Y:S01]  /*1730*/  IMAD.SHL.U32 R229, R8, 0x2, RZ ;  /* 0x0000000208e57824 */ /* 0x000fe200078e00ff */
[----:B------:R-:W-:Y:S01]  /*1740*/  CS2R R134, SRZ ;  /* 0x0000000000867805 */ /* 0x000fe2000001ff00 */
[----:B------:R-:W-:Y:S01]  /*1750*/  IMAD.MOV.U32 R228, RZ, RZ, RZ ;  /* 0x000000ffffe47224 */ /* 0x000fe200078e00ff */
[----:B------:R-:W-:Y:S01]  /*1760*/  CS2R R132, SRZ ;  /* 0x0000000000847805 */ /* 0x000fe2000001ff00 */
[----:B------:R-:W-:Y:S01]  /*1770*/  IMAD.MOV.U32 R226, RZ, RZ, RZ ;  /* 0x000000ffffe27224 */ /* 0x000fe200078e00ff */
        /* <DEDUP_REMOVED lines=78> */
[----:B--2---:R-:W-:Y:S02]  /*1c60*/  R2UR UR8, R4 ;  /* 0x00000000040872ca */ /* 0x004fe400000e0000 */
[----:B------:R-:W-:Y:S02]  /*1c70*/  IADD3 R4, P0, R9, R0, RZ ;  /* 0x0000000009047210 */ /* 0x000fe40007f1e0ff */
[----:B------:R-:W-:Y:S02]  /*1c80*/  SHF.R.S32.HI R9, RZ, 0x1f, R5 ;  /* 0x0000001fff097819 */ /* 0x000fe40000011405 */
[----:B------:R-:W-:-:S02]  /*1c90*/  LEA.HI.X.SX32 R5, R0, R13, 0x1, P0 ;  /* 0x0000000d00057211 */ /* 0x000fc400000f0eff */
[----:B------:R-:W-:Y:S01]  /*1ca0*/  SHF.R.S32.HI R0, RZ, 0x1f, R231 ;  /* 0x0000001fff007819 */ /* 0x000fe200000114e7 */
[----:B0-----:R-:W-:-:S03]  /*1cb0*/  IMAD R10, R14, UR6, RZ ;  /* 0x000000060e0a7c24 */ /* 0x001fc6000f8e02ff */
[----:B------:R-:W-:Y:S01]  /*1cc0*/  SEL R0, R0, RZ, !P1 ;  /* 0x000000ff00007207 */ /* 0x000fe20004800000 */
[----:B------:R-:W-:-:S04]  /*1cd0*/  IMAD.WIDE.U32 R4, R237, UR6, R4 ;  /* 0x00000006ed047c25 */ /* 0x000fc8000f8e0004 */
[----:B------:R-:W-:Y:S01]  /*1ce0*/  IMAD R7, R237, UR7, R10 ;  /* 0x00000007ed077c24 */ /* 0x000fe2000f8e020a */
[----:B------:R-:W-:Y:S02]  /*1cf0*/  ULDC.64 UR6, c[0x0][0x2e0] ;  /* 0x0000b80000067ab9 */ /* 0x000fe40000000a00 */
[----:B------:R-:W-:Y:S02]  /*1d00*/  IMAD R0, R0, UR6, RZ ;  /* 0x0000000600007c24 */ /* 0x000fe4000f8e02ff */
[----:B------:R-:W-:Y:S02]  /*1d10*/  IMAD.IADD R5, R5, 0x1, R7 ;  /* 0x0000000105057824 */ /* 0x000fe400078e0207 */
[C---:B------:R-:W-:Y:S02]  /*1d20*/  IMAD R7, R233.reuse, UR7, R0 ;  /* 0x00000007e9077c24 */ /* 0x040fe4000f8e0200 */
[----:B------:R-:W-:Y:S01]  /*1d30*/  IMAD.WIDE.U32 R232, R233, UR6, R4 ;  /* 0x00000006e9e87c25 */ /* 0x000fe2000f8e0004 */
[----:B---3--:R-:W-:-:S02]  /*1d40*/  R2UR UR6, R12 ;  /* 0x000000000c0672ca */ /* 0x008fc400000e0000 */
[----:B------:R-:W-:-:S04]  /*1d50*/  LEA.HI R9, R9, R6, RZ, 0x3 ;  /* 0x0000000609097211 */ /* 0x000fc800078f18ff */
[----:B------:R-:W-:Y:S01]  /*1d60*/  LOP3.LUT R9, R9, 0xfffffff8, RZ, 0xc0, !PT ;  /* 0xfffffff809097812 */ /* 0x000fe200078ec0ff */
[----:B------:R-:W-:-:S06]  /*1d70*/  ULOP3.LUT UR7, UR8, 0x1, URZ, 0xfc, !UPT ;  /* 0x0000000108077892 */ /* 0x000fcc000f8efc3f */
[----:B------:R-:W-:Y:S01]  /*1d80*/  UIMAD UR5, UR6, -0x50, UR5 ;  /* 0xffffffb0060578a4 */ /* 0x000fe2000f8e0205 */
[----:B------:R-:W-:-:S03]  /*1d90*/  IMAD.IADD R9, R6, 0x1, -R9 ;  /* 0x0000000106097824 */ /* 0x000fc600078e0a09 */
[----:B------:R-:W-:Y:S01]  /*1da0*/  UIADD3 UR4, -UR4, 0x1, UR5 ;  /* 0x0000000104047890 */ /* 0x000fe2000fffe105 */
[----:B------:R-:W-:Y:S01]  /*1db0*/  IMAD.SHL.U32 R0, R21, 0x8, RZ ;  /* 0x0000000815007824 */ /* 0x000fe200078e00ff */
[C---:B------:R-:W-:Y:S01]  /*1dc0*/  IADD3 R230, -R229.reuse, UR5, RZ ;  /* 0x00000005e5e67c10 */ /* 0x040fe2000fffe1ff */
[----:B------:R-:W-:Y:S02]  /*1dd0*/  IMAD R227, R2, 0x10, R9 ;  /* 0x0000001002e37824 */ /* 0x000fe400078e0209 */
[----:B------:R-:W-:Y:S01]  /*1de0*/  IMAD.U32 R235, RZ, RZ, UR7 ;  /* 0x00000007ffeb7e24 */ /* 0x000fe2000f8e00ff */
[----:B------:R-:W-:Y:S01]  /*1df0*/  IADD3 R229, -R229, UR4, RZ ;  /* 0x00000004e5e57c10 */ /* 0x000fe2000fffe1ff */
[----:B------:R-:W-:Y:S02]  /*1e00*/  IMAD.MOV.U32 R2, RZ, RZ, RZ ;  /* 0x000000ffff027224 */ /* 0x000fe400078e00ff */
[----:B------:R-:W-:Y:S02]  /*1e10*/  IMAD R0, R0, 0x2, R225 ;  /* 0x0000000200007824 */ /* 0x000fe400078e02e1 */
[----:B------:R-:W-:-:S07]  /*1e20*/  IMAD.IADD R234, R233, 0x1, R7 ;  /* 0x00000001e9ea7824 */ /* 0x000fce00078e0207 */
.L_x_895:
[----:B------:R-:W-:-:S13]  /*1e30*/  R2UR UR4, R235 ;  /* 0x00000000eb0472ca */ /* 0x000fda00000e0000 */
[----:B------:R-:W-:-:S06]  /*1e40*/  UISETP.NE.AND UP0, UPT, UR4, 0x3, UPT ;  /* 0x000000030400788c */ /* 0x000fcc000bf05270 */
[----:B------:R-:W-:-:S13]  /*1e50*/  PLOP3.LUT P0, PT, PT, PT, UP0, 0x80, 0x0 ;  /* 0x000000000000781c */ /* 0x000fda0003f0f008 */
[----:B------:R-:W-:Y:S05]  /*1e60*/  @!P0 BRA `(.L_x_885) ;  /* 0x0000000000048947 */ /* 0x000fea0003800000 */
[----:B------:R-:W-:Y:S01]  /*1e70*/  BPT.TRAP 0x1 ;  /* 0x000000040000795c */ /* 0x000fe20000300000 */
.L_x_885:
[----:B------:R-:W-:Y:S01]  /*1e80*/  IMAD R224, R2, 0x8, R225 ;  /* 0x0000000802e07824 */ /* 0x000fe200078e02e1 */
[----:B------:R-:W-:-:S04]  /*1e90*/  SHF.L.U32 R7, R228, 0x1f, RZ ;  /* 0x0000001fe4077819 */ /* 0x000fc800000006ff */
[----:B------:R0:W1:Y:S01]  /*1ea0*/  SYNCS.PHASECHK.TRANS64.TRYWAIT P1, [R224+URZ+0x31610], R7 ;  /* 0x03161007e00075a7 */ /* 0x000062000802017f */
[----:B------:R-:W-:Y:S05]  /*1eb0*/  @!P0 BRA `(.L_x_886) ;  /* 0x0000000000048947 */ /* 0x000fea0003800000 */
[----:B------:R-:W-:Y:S01]  /*1ec0*/  BPT.TRAP 0x1 ;  /* 0x000000040000795c */ /* 0x000fe20000300000 */
.L_x_886:
        /* <DEDUP_REMOVED lines=11> */
.L_x_887:
        /* <DEDUP_REMOVED lines=438> */
.L_x_889:
[----:B------:R-:W-:-:S04]  /*3ae0*/  SHF.L.U32 R8, R226, 0x1f, RZ ;  /* 0x0000001fe2087819 */ /* 0x000fc800000006ff */
[----:B------:R0:W3:Y:S01]  /*3af0*/  SYNCS.PHASECHK.TRANS64.TRYWAIT P1, [R225+URZ+0x31630], R8 ;  /* 0x03163008e10075a7 */ /* 0x0000e2000802017f */
[----:B------:R-:W-:Y:S05]  /*3b00*/  @!P0 BRA `(.L_x_890) ;  /* 0x0000000000048947 */ /* 0x000fea0003800000 */
[----:B------:R-:W-:Y:S01]  /*3b10*/  BPT.TRAP 0x1 ;  /* 0x000000040000795c */ /* 0x000fe20000300000 */
.L_x_890:
        /* <DEDUP_REMOVED lines=11> */
.L_x_891:
[C---:B------:R-:W-:Y:S01]  /*3bd0*/  VIADD R7, R5.reuse, 0x80 ;  /* 0x0000008005077836 */ /* 0x040fe20000000000 */
[----:B------:R-:W-:Y:S01]  /*3be0*/  R2UR UR4, R6 ;  /* 0x00000000060472ca */ /* 0x000fe200000e0000 */
[C---:B0--3--:R-:W-:Y:S01]  /*3bf0*/  VIADD R8, R5.reuse, 0x180 ;  /* 0x0000018005087836 */ /* 0x049fe20000000000 */
        /* <DEDUP_REMOVED lines=12> */
[----:B------:R-:W-:Y:S01]  /*3cc0*/  IMAD.U32 R14, RZ, RZ, UR60 ;  /* 0x0000003cff0e7e24 */ /* 0x000fe2000f8e00ff */
[----:B------:R-:W-:Y:S01]  /*3cd0*/  HGMMA.64x8x16.F32.BF16 R44, gdesc[UR4], RZ, !UPT ;  /* 0x00000000042c79f0 */ /* 0x000fe2000c7018ff */
[----:B------:R-:W-:Y:S01]  /*3ce0*/  UMOV UR7, 0x40000000 ;  /* 0x4000000000077882 */ /* 0x000fe20000000000 */
[----:B------:R-:W-:Y:S01]  /*3cf0*/  UMOV UR6, UR8 ;  /* 0x0000000800067c82 */ /* 0x000fe20008000000 */
[----:B------:R-:W-:Y:S01]  /*3d00*/  IMAD R14, R14, 0x40, R227 ;  /* 0x000000400e0e7824 */ /* 0x000fe200078e02e3 */
[----:B------:R-:W-:Y:S01]  /*3d10*/  HGMMA.64x8x16.F32.BF16 R48, gdesc[UR4], RZ, !UPT ;  /* 0x00000000043079f0 */ /* 0x000fe2000c7018ff */
[----:B------:R-:W-:Y:S01]  /*3d20*/  UMOV UR7, 0x40000000 ;  /* 0x4000000000077882 */ /* 0x000fe20000000000 */
[----:B------:R-:W-:Y:S01]  /*3d30*/  VIADD R20, R225, 0x2c500 ;  /* 0x0002c500e1147836 */ /* 0x000fe20000000000 */
[----:B------:R-:W-:Y:S01]  /*3d40*/  UMOV UR59, 0x40 ;  /* 0x00000040003b7882 */ /* 0x000fe20000000000 */
[----:B------:R-:W-:Y:S01]  /*3d50*/  UMOV UR6, UR9 ;  /* 0x0000000900067c82 */ /* 0x000fe20008000000 */
[----:B------:R-:W-:Y:S01]  /*3d60*/  VIADDMNMX R11, R14, R229, R230, PT ;  /* 0x000000e50e0b7246 */ /* 0x000fe200038001e6 */
[----:B------:R-:W-:Y:S01]  /*3d70*/  HGMMA.64x8x16.F32.BF16 R52, gdesc[UR4], RZ, !UPT ;  /* 0x00000000043479f0 */ /* 0x000fe2000c7018ff */
[----:B------:R-:W-:Y:S01]  /*3d80*/  UMOV UR6, UR10 ;  /* 0x0000000a00067c82 */ /* 0x000fe20008000000 */
[----:B------:R-:W-:Y:S01]  /*3d90*/  UMOV UR7, 0x40000000 ;  /* 0x4000000000077882 */ /* 0x000fe20000000000 */
[C---:B------:R-:W-:Y:S01]  /*3da0*/  ISETP.GT.AND P1, PT, R11.reuse, RZ, PT ;  /* 0x000000ff0b00720c */ /* 0x040fe20003f24270 */
[----:B------:R-:W-:Y:S01]  /*3db0*/  HGMMA.64x8x16.F32.BF16 R216, gdesc[UR4], RZ, !UPT ;  /* 0x0000000004d879f0 */ /* 0x000fe2000c7018ff */
[----:B------:R-:W-:Y:S01]  /*3dc0*/  UMOV UR6, UR11 ;  /* 0x0000000b00067c82 */ /* 0x000fe20008000000 */
[----:B------:R-:W-:Y:S01]  /*3dd0*/  UMOV UR7, 0x40000000 ;  /* 0x4000000000077882 */ /* 0x000fe20000000000 */
[----:B------:R-:W-:Y:S01]  /*3de0*/  ISETP.GT.AND P3, PT, R11, 0x41, PT ;  /* 0x000000410b00780c */ /* 0x000fe20003f64270 */
[----:B------:R-:W-:Y:S01]  /*3df0*/  HGMMA.64x8x16.F32.BF16 R220, gdesc[UR4], RZ, !UPT ;  /* 0x0000000004dc79f0 */ /* 0x000fe2000c7018ff */
[----:B------:R-:W-:Y:S01]  /*3e00*/  R2UR UR6, R7 ;  /* 0x00000000070672ca */ /* 0x000fe200000e0000 */
[----:B------:R-:W-:Y:S01]  /*3e10*/  VIADD R7, R6, 0x2 ;  /* 0x0000000206077836 */ /* 0x000fe20000000000 */
[----:B------:R-:W-:Y:S01]  /*3e20*/  UMOV UR7, 0x40000000 ;  /* 0x4000000000077882 */ /* 0x000fe20000000000 */
[----:B------:R-:W-:Y:S01]  /*3e30*/  UMOV UR5, 0x40000040 ;  /* 0x4000004000057882 */ /* 0x000fe20000000000 */
[----:B------:R-:W-:Y:S01]  /*3e40*/  IADD3 R15, R229, 0x8, R14 ;  /* 0x00000008e50f7810 */ /* 0x000fe20007ffe00e */
[----:B------:R-:W-:Y:S01]  /*3e50*/  IMAD R4, R3, 0x2000, R4 ;  /* 0x0000200003047824 */ /* 0x000fe200078e0204 */
[----:B------:R-:W-:Y:S01]  /*3e60*/  R2UR UR4, R7 ;  /* 0x00000000070472ca */ /* 0x000fe200000e0000 */
[----:B------:R-:W-:Y:S01]  /*3e70*/  VIADD R7, R5, 0x82 ;  /* 0x0000008205077836 */ /* 0x000fe20000000000 */
[----:B------:R-:W-:Y:S01]  /*3e80*/  VIMNMX R19, R230, R15, PT ;  /* 0x0000000fe6137248 */ /* 0x000fe20003fe0100 */
[----:B------:R-:W-:Y:S01]  /*3e90*/  UMOV UR17, UR57 ;  /* 0x0000003900117c82 */ /* 0x000fe20008000000 */
[----:B------:R-:W-:Y:S01]  /*3ea0*/  ISETP.GT.AND P2, PT, R11, 0x40, PT ;  /* 0x000000400b00780c */ /* 0x000fe20003f44270 */
[----:B------:R-:W-:Y:S01]  /*3eb0*/  UMOV UR19, 0x40 ;  /* 0x0000004000137882 */ /* 0x000fe20000000000 */
[----:B------:R-:W-:Y:S01]  /*3ec0*/  R2UR UR8, R7 ;  /* 0x00000000070872ca */ /* 0x000fe200000e0000 */
[----:B------:R-:W-:Y:S01]  /*3ed0*/  VIADD R7, R5, 0x102 ;  /* 0x0000010205077836 */ /* 0x000fe20000000000 */
[C---:B------:R-:W-:Y:S01]  /*3ee0*/  ISETP.GT.AND P4, PT, R19.reuse, 0x11, PT ;  /* 0x000000111300780c */ /* 0x040fe20003f84270 */
[----:B------:R-:W-:Y:S01]  /*3ef0*/  UMOV UR13, UR57 ;  /* 0x00000039000d7c82 */ /* 0x000fe20008000000 */
[----:B------:R-:W-:Y:S01]  /*3f00*/  ISETP.GT.AND P5, PT, R19, 0x40, PT ;  /* 0x000000401300780c */ /* 0x000fe20003fa4270 */
[----:B------:R-:W-:Y:S01]  /*3f10*/  UMOV UR15, 0x40 ;  /* 0x00000040000f7882 */ /* 0x000fe20000000000 */
[----:B------:R-:W-:Y:S01]  /*3f20*/  R2UR UR9, R7 ;  /* 0x00000000070972ca */ /* 0x000fe200000e0000 */
[----:B------:R-:W-:Y:S01]  /*3f30*/  VIADD R7, R5, 0x182 ;  /* 0x0000018205077836 */ /* 0x000fe20000000000 */
[----:B------:R-:W-:Y:S01]  /*3f40*/  ISETP.GT.AND P6, PT, R19, 0x41, PT ;  /* 0x000000411300780c */ /* 0x000fe20003fc4270 */
[----:B------:R-:W-:Y:S01]  /*3f50*/  UMOV UR45, 0x40000040 ;  /* 0x40000040002d7882 */ /* 0x000fe20000000000 */
[----:B------:R-:W-:Y:S01]  /*3f60*/  SHF.R.U32.HI R20, RZ, 0x4, R20 ;  /* 0x00000004ff147819 */ /* 0x000fe20000011614 */
[----:B------:R-:W-:Y:S01]  /*3f70*/  UMOV UR47, 0x40 ;  /* 0x00000040002f7882 */ /* 0x000fe20000000000 */
[----:B------:R-:W-:Y:S01]  /*3f80*/  R2UR UR10, R7 ;  /* 0x00000000070a72ca */ /* 0x000fe200000e0000 */
[----:B------:R-:W-:Y:S01]  /*3f90*/  VIADD R7, R5, 0x202 ;  /* 0x0000020205077836 */ /* 0x000fe20000000000 */
[----:B------:R-:W-:Y:S01]  /*3fa0*/  UMOV UR53, UR45 ;  /* 0x0000002d00357c82 */ /* 0x000fe20008000000 */
        /* <DEDUP_REMOVED lines=36> */
[----:B------:R-:W-:Y:S01]  /*41f0*/  UMOV UR21, UR25 ;  /* 0x0000001900157c82 */ /* 0x000fe20008000000 */
[----:B------:R-:W-:-:S02]  /*4200*/  UMOV UR23, 0x40 ;  /* 0x0000004000177882 */ /* 0x000fc40000000000 */
        /* <DEDUP_REMOVED lines=359> */
[----:B------:R-:W-:Y:S01]  /*5880*/  UMOV UR7, 0x40000000 ;  /* 0x4000000000077882 */ /* 0x000fe20000000000 */
[----:B------:R-:W-:Y:S01]  /*5890*/  UMOV UR8, UR4 ;  /* 0x0000000400087c82 */ /* 0x000fe20008000000 */
[----:B------:R-:W-:Y:S01]  /*58a0*/  HGMMA.64x8x16.F32.BF16 R48, gdesc[UR4], R48 ;  /* 0x00000000043079f0 */ /* 0x000fe20008701830 */
[----:B------:R-:W-:Y:S01]  /*58b0*/  UMOV UR6, UR9 ;  /* 0x0000000900067c82 */ /* 0x000fe20008000000 */
[----:B------:R-:W-:Y:S01]  /*58c0*/  UMOV UR7, 0x40000000 ;  /* 0x4000000000077882 */ /* 0x000fe20000000000 */
[----:B------:R-:W-:Y:S01]  /*58d0*/  UMOV UR9, UR5 ;  /* 0x0000000500097c82 */ /* 0x000fe20008000000 */
[----:B------:R-:W-:Y:S04]  /*58e0*/  HGMMA.64x8x16.F32.BF16 R52, gdesc[UR4], R52 ;  /* 0x00000000043479f0 */ /* 0x000fe80008701834 */
[----:B------:R-:W-:Y:S01]  /*58f0*/  UMOV UR6, UR12 ;  /* 0x0000000c00067c82 */ /* 0x000fe20008000000 */
[----:B------:R-:W-:Y:S01]  /*5900*/  UMOV UR7, 0x40000000 ;  /* 0x4000000000077882 */ /* 0x000fe20000000000 */
[----:B------:R-:W-:Y:S01]  /*5910*/  HGMMA.64x8x16.F32.BF16 R216, gdesc[UR8], R216 ;  /* 0x0000000008d879f0 */ /* 0x000fe200087018d8 */
[----:B------:R-:W-:-:S03]  /*5920*/  UMOV UR11, UR19 ;  /* 0x00000013000b7c82 */ /* 0x000fc60008000000 */
[----:B------:R-:W-:Y:S01]  /*5930*/  HGMMA.64x8x16.F32.BF16 R220, gdesc[UR4], R220, gsb0 ;  /* 0x0000000004dc79f0 */ /* 0x000fe200080018dc */
[----:B------:R-:W-:Y:S02]  /*5940*/  ULDC UR4, c[0x0][0x744] ;  /* 0x0001d10000047ab9 */ /* 0x000fe40000000800 */
[----:B------:R-:W-:Y:S02]  /*5950*/  WARPGROUP.DEPBAR.LE gsb0, 0x1 ;  /* 0x00008000000079c5 */ /* 0x000fe40000010100 */
[----:B------:R-:W-:Y:S02]  /*5960*/  FSEL R24, R24, -INF , P1 ;  /* 0xff80000018187808 */ /* 0x000fe40000800000 */
[----:B------:R-:W-:Y:S02]  /*5970*/  ISETP.GT.AND P1, PT, R11, 0x1, PT ;  /* 0x000000010b00780c */ /* 0x000fe40003f24270 */
[----:B------:R-:W-:Y:S01]  /*5980*/  FSEL R40, R40, -INF , P2 ;  /* 0xff80000028287808 */ /* 0x000fe20001000000 */
[----:B-1----:R-:W-:Y:S01]  /*5990*/  FFMA.FTZ R7, R24, UR4, -R13 ;  /* 0x0000000418077c23 */ /* 0x002fe2000801080d */
[----:B------:R-:W-:-:S02]  /*59a0*/  FSEL R6, R25, -INF , P1 ;  /* 0xff80000019067808 */ /* 0x000fc40000800000 */
[----:B------:R-:W-:Y:S01]  /*59b0*/  ISETP.GT.AND P1, PT, R11, 0x10, PT ;  /* 0x000000100b00780c */ /* 0x000fe20003f24270 */
[--C-:B------:R-:W-:Y:S01]  /*59c0*/  FFMA.FTZ R40, R40, UR4, -R13.reuse ;  /* 0x0000000428287c23 */ /* 0x100fe2000801080d */
[----:B------:R-:W-:Y:S01]  /*59d0*/  ISETP.GT.AND P2, PT, R19, 0x1, PT ;  /* 0x000000011300780c */ /* 0x000fe20003f44270 */
[--C-:B------:R-:W-:Y:S01]  /*59e0*/  FFMA.FTZ R12, R6, UR4, -R13.reuse ;  /* 0x00000004060c7c23 */ /* 0x100fe2000801080d */
[----:B------:R-:W-:Y:S01]  /*59f0*/  FSEL R28, R28, -INF , P1 ;  /* 0xff8000001c1c7808 */ /* 0x000fe20000800000 */
[----:B------:R-:W-:Y:S01]  /*5a00*/  MUFU.EX2 R7, R7 ;  /* 0x0000000700077308 */ /* 0x000fe20000000800 */
[----:B------:R-:W-:Y:S02]  /*5a10*/  ISETP.GT.AND P1, PT, R11, 0x11, PT ;  /* 0x000000110b00780c */ /* 0x000fe40003f24270 */
[----:B------:R-:W-:Y:S01]  /*5a20*/  FSEL R27, R27, -INF , P2 ;  /* 0xff8000001b1b7808 */ /* 0x000fe20001000000 */
[----:B------:R-:W-:Y:S01]  /*5a30*/  FFMA.FTZ R6, R28, UR4, -R13 ;  /* 0x000000041c067c23 */ /* 0x000fe2000801080d */
[----:B------:R-:W-:-:S02]  /*5a40*/  FSEL R8, R29, -INF , P1 ;  /* 0xff8000001d087808 */ /* 0x000fc40000800000 */
[----:B------:R-:W-:Y:S01]  /*5a50*/  ISETP.GT.AND P1, PT, R11, 0x20, PT ;  /* 0x000000200b00780c */ /* 0x000fe20003f24270 */
[--C-:B--2---:R-:W-:Y:S01]  /*5a60*/  FFMA.FTZ R22, R27, UR4, -R10.reuse ;  /* 0x000000041b167c23 */ /* 0x104fe2000801080a */
[----:B------:R-:W-:Y:S01]  /*5a70*/  FSEL R31, R31, -INF , P4 ;  /* 0xff8000001f1f7808 */ /* 0x000fe20002000000 */
[--C-:B------:R-:W-:Y:S01]  /*5a80*/  FFMA.FTZ R9, R8, UR4, -R13.reuse ;  /* 0x0000000408097c23 */ /* 0x100fe2000801080d */
[----:B------:R-:W-:Y:S01]  /*5a90*/  FSEL R32, R32, -INF , P1 ;  /* 0xff80000020207808 */ /* 0x000fe20000800000 */
[----:B------:R-:W0:Y:S01]  /*5aa0*/  MUFU.EX2 R12, R12 ;  /* 0x0000000c000c7308 */ /* 0x000e220000000800 */
[----:B------:R-:W-:Y:S01]  /*5ab0*/  ISETP.GT.AND P1, PT, R11, 0x21, PT ;  /* 0x000000210b00780c */ /* 0x000fe20003f24270 */
[----:B------:R-:W-:Y:S01]  /*5ac0*/  FFMA.FTZ R24, R31, UR4, -R10 ;  /* 0x000000041f187c23 */ /* 0x000fe2000801080a */
[----:B------:R-:W-:Y:S01]  /*5ad0*/  ISETP.GT.AND P2, PT, R19, 0x21, PT ;  /* 0x000000211300780c */ /* 0x000fe20003f44270 */
[----:B------:R-:W-:Y:S01]  /*5ae0*/  FFMA.FTZ R5, R32, UR4, -R13 ;  /* 0x0000000420057c23 */ /* 0x000fe2000801080d */
[----:B------:R-:W-:-:S02]  /*5af0*/  FSEL R8, R33, -INF , P1 ;  /* 0xff80000021087808 */ /* 0x000fc40000800000 */
[----:B------:R-:W-:Y:S01]  /*5b00*/  ISETP.GT.AND P1, PT, R11, 0x30, PT ;  /* 0x000000300b00780c */ /* 0x000fe20003f24270 */
[----:B------:R-:W-:Y:S01]  /*5b10*/  MUFU.EX2 R22, R22 ;  /* 0x0000001600167308 */ /* 0x000fe20000000800 */
[----:B------:R-:W-:Y:S01]  /*5b20*/  ISETP.GT.AND P4, PT, R19, 0x31, PT ;  /* 0x000000311300780c */ /* 0x000fe20003f84270 */
[--C-:B------:R-:W-:Y:S01]  /*5b30*/  FFMA.FTZ R8, R8, UR4, -R13.reuse ;  /* 0x0000000408087c23 */ /* 0x100fe2000801080d */
[----:B------:R-:W-:Y:S02]  /*5b40*/  FSEL R36, R36, -INF , P1 ;  /* 0xff80000024247808 */ /* 0x000fe40000800000 */
[----:B------:R-:W-:Y:S02]  /*5b50*/  ISETP.GT.AND P1, PT, R11, 0x31, PT ;  /* 0x000000310b00780c */ /* 0x000fe40003f24270 */
[----:B------:R-:W-:Y:S01]  /*5b60*/  FSEL R29, R35, -INF , P2 ;  /* 0xff800000231d7808 */ /* 0x000fe20001000000 */
[--C-:B------:R-:W-:Y:S01]  /*5b70*/  FFMA.FTZ R11, R36, UR4, -R13.reuse ;  /* 0x00000004240b7c23 */ /* 0x100fe2000801080d */
[----:B------:R-:W-:Y:S01]  /*5b80*/  FSEL R16, R37, -INF , P1 ;  /* 0xff80000025107808 */ /* 0x000fe20000800000 */
[----:B------:R-:W-:Y:S01]  /*5b90*/  MUFU.EX2 R6, R6 ;  /* 0x0000000600067308 */ /* 0x000fe20000000800 */
[----:B------:R-:W-:Y:S01]  /*5ba0*/  ISETP.GT.AND P1, PT, R19, RZ, PT ;  /* 0x000000ff1300720c */ /* 0x000fe20003f24270 */
[----:B------:R-:W-:Y:S01]  /*5bb0*/  FFMA.FTZ R29, R29, UR4, -R10 ;  /* 0x000000041d1d7c23 */ /* 0x000fe2000801080a */
[----:B------:R-:W-:Y:S01]  /*5bc0*/  FSEL R25, R39, -INF , P4 ;  /* 0xff80000027197808 */ /* 0x000fe20002000000 */
[----:B------:R-:W-:Y:S01]  /*5bd0*/  FFMA.FTZ R14, R16, UR4, -R13 ;  /* 0x00000004100e7c23 */ /* 0x000fe2000801080d */
[----:B------:R-:W-:-:S02]  /*5be0*/  FSEL R16, R41, -INF , P3 ;  /* 0xff80000029107808 */ /* 0x000fc40001800000 */
[----:B------:R-:W-:Y:S01]  /*5bf0*/  ISETP.GT.AND P3, PT, R19, 0x10, PT ;  /* 0x000000101300780c */ /* 0x000fe20003f64270 */
[--C-:B------:R-:W-:Y:S01]  /*5c00*/  FFMA.FTZ R25, R25, UR4, -R10.reuse ;  /* 0x0000000419197c23 */ /* 0x100fe2000801080a */
[----:B------:R-:W-:Y:S01]  /*5c10*/  FSEL R21, R26, -INF , P1 ;  /* 0xff8000001a157808 */ /* 0x000fe20000800000 */
[----:B------:R-:W-:Y:S01]  /*5c20*/  FFMA.FTZ R18, R16, UR4, -R13 ;  /* 0x0000000410127c23 */ /* 0x000fe2000801080d */
[----:B------:R-:W-:Y:S01]  /*5c30*/  IMAD R16, R227, 0x4, R225 ;  /* 0x00000004e3107824 */ /* 0x000fe200078e02e1 */
[----:B------:R-:W-:Y:S01]  /*5c40*/  FSEL R17, R30, -INF , P3 ;  /* 0xff8000001e117808 */ /* 0x000fe20001800000 */
[----:B------:R-:W-:Y:S01]  /*5c50*/  MUFU.EX2 R9, R9 ;  /* 0x0000000900097308 */ /* 0x000fe20000000800 */
[C---:B------:R-:W-:Y:S02]  /*5c60*/  ISETP.GT.AND P3, PT, R19.reuse, 0x30, PT ;  /* 0x000000301300780c */ /* 0x040fe40003f64270 */
[----:B------:R-:W1:Y:S01]  /*5c70*/  LDS R15, [R16+0x2c300] ;  /* 0x02c30000100f7984 */ /* 0x000e620000000800 */
[----:B------:R-:W-:Y:S01]  /*5c80*/  ISETP.GT.AND P1, PT, R19, 0x20, PT ;  /* 0x000000201300780c */ /* 0x000fe20003f24270 */
[----:B------:R-:W-:Y:S01]  /*5c90*/  FFMA.FTZ R19, R21, UR4, -R10 ;  /* 0x0000000415137c23 */ /* 0x000fe2000801080a */
[----:B------:R-:W-:Y:S01]  /*5ca0*/  FSEL R23, R38, -INF , P3 ;  /* 0xff80000026177808 */ /* 0x000fe20001800000 */
[----:B------:R-:W2:Y:S01]  /*5cb0*/  LDS R16, [R16+0x2c320] ;  /* 0x02c3200010107984 */ /* 0x000ea20000000800 */
[----:B------:R-:W-:Y:S01]  /*5cc0*/  FSEL R21, R34, -INF , P1 ;  /* 0xff80000022157808 */ /* 0x000fe20000800000 */
[----:B------:R-:W-:-:S02]  /*5cd0*/  WARPGROUP.DEPBAR.LE gsb0, 0x0 ;  /* 0x00008000000079c5 */ /* 0x000fc40000010000 */
[----:B------:R-:W-:Y:S01]  /*5ce0*/  FSEL R27, R42, -INF , P5 ;  /* 0xff8000002a1b7808 */ /* 0x000fe20002800000 */
[--C-:B------:R-:W-:Y:S01]  /*5cf0*/  FFMA.FTZ R30, R23, UR4, -R10.reuse ;  /* 0x00000004171e7c23 */ /* 0x100fe2000801080a */
[----:B------:R-:W-:Y:S01]  /*5d00*/  FSEL R43, R43, -INF , P6 ;  /* 0xff8000002b2b7808 */ /* 0x000fe20003000000 */
[--C-:B------:R-:W-:Y:S01]  /*5d10*/  FFMA.FTZ R17, R17, UR4, -R10.reuse ;  /* 0x0000000411117c23 */ /* 0x100fe2000801080a */
[----:B------:R-:W-:Y:S01]  /*5d20*/  LOP3.LUT R26, R20, 0x3fff, RZ, 0xc0, !PT ;  /* 0x00003fff141a7812 */ /* 0x000fe200078ec0ff */
[--C-:B------:R-:W-:Y:S01]  /*5d30*/  FFMA.FTZ R28, R21, UR4, -R10.reuse ;  /* 0x00000004151c7c23 */ /* 0x100fe2000801080a */
[--C-:B------:R-:W-:Y:S01]  /*5d40*/  FFMA.FTZ R23, R27, UR4, -R10.reuse ;  /* 0x000000041b177c23 */ /* 0x100fe2000801080a */
[----:B------:R-:W-:Y:S01]  /*5d50*/  FFMA.FTZ R20, R43, UR4, -R10 ;  /* 0x000000042b147c23 */ /* 0x000fe2000801080a */
[----:B------:R-:W3:Y:S01]  /*5d60*/  MUFU.EX2 R19, R19 ;  /* 0x0000001300137308 */ /* 0x000ee20000000800 */
[----:B------:R-:W-:-:S04]  /*5d70*/  LOP3.LUT R10, R26, 0x80000, RZ, 0xfc, !PT ;  /* 0x000800001a0a7812 */ /* 0x000fc800078efcff */
[C---:B------:R-:W-:Y:S01]  /*5d80*/  R2UR UR58, R10.reuse ;  /* 0x000000000a3a72ca */ /* 0x040fe200000e0000 */
[----:B------:R-:W-:Y:S02]  /*5d90*/  VIADD R31, R10, 0x180 ;  /* 0x000001800a1f7836 */ /* 0x000fe40000000000 */
[----:B------:R-:W-:Y:S03]  /*5da0*/  MUFU.EX2 R8, R8 ;  /* 0x0000000800087308 */ /* 0x000fe60000000800 */
[----:B------:R-:W-:-:S05]  /*5db0*/  R2UR UR6, R31 ;  /* 0x000000001f0672ca */ /* 0x000fca00000e0000 */
[----:B------:R4:W-:Y:S08]  /*5dc0*/  MUFU.EX2 R21, R17 ;  /* 0x0000001100157308 */ /* 0x0009f00000000800 */
[----:B------:R-:W5:Y:S01]  /*5dd0*/  MUFU.EX2 R24, R24 ;  /* 0x0000001800187308 */ /* 0x000f620000000800 */
[----:B----4-:R-:W-:Y:S02]  /*5de0*/  VIADD R17, R10, 0x80 ;  /* 0x000000800a117836 */ /* 0x010fe40000000000 */
[--C-:B-1----:R-:W-:Y:S01]  /*5df0*/  FADD.FTZ R44, R44, -R15.reuse ;  /* 0x8000000f2c2c7221 */ /* 0x102fe20000010000 */
[--C-:B------:R-:W-:Y:S01]  /*5e00*/  FADD.FTZ R27, R48, -R15.reuse ;  /* 0x8000000f301b7221 */ /* 0x100fe20000010000 */
[--C-:B--2---:R-:W-:Y:S01]  /*5e10*/  FADD.FTZ R46, R46, -R16.reuse ;  /* 0x800000102e2e7221 */ /* 0x104fe20000010000 */
[--C-:B------:R-:W-:Y:S01]  /*5e20*/  FADD.FTZ R47, R47, -R16.reuse ;  /* 0x800000102f2f7221 */ /* 0x100fe20000010000 */
[----:B------:R-:W-:Y:S01]  /*5e30*/  R2UR UR4, R17 ;  /* 0x00000000110472ca */ /* 0x000fe200000e0000 */
[----:B------:R-:W-:Y:S01]  /*5e40*/  VIADD R17, R10, 0x100 ;  /* 0x000001000a117836 */ /* 0x000fe20000000000 */
[----:B------:R-:W1:Y:S01]  /*5e50*/  MUFU.EX2 R5, R5 ;  /* 0x0000000500057308 */ /* 0x000e620000000800 */
[--C-:B------:R-:W-:Y:S01]  /*5e60*/  FADD.FTZ R50, R50, -R16.reuse ;  /* 0x8000001032327221 */ /* 0x100fe20000010000 */
[--C-:B------:R-:W-:Y:S01]  /*5e70*/  FADD.FTZ R51, R51, -R16.reuse ;  /* 0x8000001033337221 */ /* 0x100fe20000010000 */
[--C-:B------:R-:W-:Y:S01]  /*5e80*/  FADD.FTZ R33, R54, -R16.reuse ;  /* 0x8000001036217221 */ /* 0x100fe20000010000 */
[----:B------:R-:W-:Y:S01]  /*5e90*/  R2UR UR5, R17 ;  /* 0x00000000110572ca */ /* 0x000fe200000e0000 */
[--C-:B------:R-:W-:Y:S01]  /*5ea0*/  FADD.FTZ R32, R55, -R16.reuse ;  /* 0x8000001037207221 */ /* 0x100fe20000010000 */
[--C-:B------:R-:W-:Y:S01]  /*5eb0*/  FADD.FTZ R31, R218, -R16.reuse ;  /* 0x80000010da1f7221 */ /* 0x100fe20000010000 */
[--C-:B------:R-:W-:Y:S01]  /*5ec0*/  FADD.FTZ R219, R219, -R16.reuse ;  /* 0x80000010dbdb7221 */ /* 0x100fe20000010000 */
[----:B------:R-:W-:Y:S01]  /*5ed0*/  MUFU.EX2 R28, R28 ;  /* 0x0000001c001c7308 */ /* 0x000fe20000000800 */
[--C-:B------:R-:W-:Y:S01]  /*5ee0*/  FADD.FTZ R222, R222, -R16.reuse ;  /* 0x80000010dede7221 */ /* 0x100fe20000010000 */
[----:B------:R-:W-:Y:S01]  /*5ef0*/  FADD.FTZ R223, R223, -R16 ;  /* 0x80000010dfdf7221 */ /* 0x000fe20000010000 */
[--C-:B------:R-:W-:Y:S01]  /*5f00*/  FADD.FTZ R26, R49, -R15.reuse ;  /* 0x8000000f311a7221 */ /* 0x100fe20000010000 */
[--C-:B------:R-:W-:Y:S01]  /*5f10*/  FADD.FTZ R53, R53, -R15.reuse ;  /* 0x8000000f35357221 */ /* 0x100fe20000010000 */
[----:B0-----:R-:W-:Y:S01]  /*5f20*/  F2FP.BF16.F32.PACK_AB R16, R12, R7 ;  /* 0x000000070c10723e */ /* 0x001fe200000010ff */
[--C-:B------:R-:W-:Y:S01]  /*5f30*/  FADD.FTZ R45, R45, -R15.reuse ;  /* 0x8000000f2d2d7221 */ /* 0x100fe20000010000 */
[----:B---3--:R-:W-:Y:S01]  /*5f40*/  F2FP.BF16.F32.PACK_AB R17, R22, R19 ;  /* 0x000000131611723e */ /* 0x008fe200000010ff */
[----:B------:R-:W-:Y:S01]  /*5f50*/  BAR.SYNC.DEFER_BLOCKING 0x9, 0x100 ;  /* 0x0244000000007b1d */ /* 0x000fe20000010000 */
[--C-:B------:R-:W-:Y:S01]  /*5f60*/  FADD.FTZ R220, R220, -R15.reuse ;  /* 0x8000000fdcdc7221 */ /* 0x100fe20000010000 */
[----:B------:R-:W-:Y:S01]  /*5f70*/  FMUL.FTZ R44, R7, R44 ;  /* 0x0000002c072c7220 */ /* 0x000fe20000410000 */
[----:B------:R-:W-:Y:S01]  /*5f80*/  FMUL.FTZ R27, R6, R27 ;  /* 0x0000001b061b7220 */ /* 0x000fe20000410000 */
[C---:B------:R-:W-:Y:S01]  /*5f90*/  FMUL.FTZ R26, R9.reuse, R26 ;  /* 0x0000001a091a7220 */ /* 0x040fe20000410000 */
[----:B------:R-:W-:Y:S01]  /*5fa0*/  F2FP.BF16.F32.PACK_AB R6, R9, R6 ;  /* 0x000000060906723e */ /* 0x000fe200000010ff */
[----:B------:R-:W0:Y:S01]  /*5fb0*/  MUFU.EX2 R29, R29 ;  /* 0x0000001d001d7308 */ /* 0x000e220000000800 */
[----:B-----5:R-:W-:Y:S01]  /*5fc0*/  F2FP.BF16.F32.PACK_AB R7, R24, R21 ;  /* 0x000000151807723e */ /* 0x020fe200000010ff */
[----:B------:R-:W-:Y:S01]  /*5fd0*/  FMUL.FTZ R53, R8, R53 ;  /* 0x0000003508357220 */ /* 0x000fe20000410000 */
[----:B------:R-:W-:Y:S01]  /*5fe0*/  FMUL.FTZ R45, R12, R45 ;  /* 0x0000002d0c2d7220 */ /* 0x000fe20000410000 */
[----:B-1----:R-:W-:Y:S01]  /*5ff0*/  F2FP.BF16.F32.PACK_AB R8, R8, R5 ;  /* 0x000000050808723e */ /* 0x002fe200000010ff */
[--C-:B------:R-:W-:Y:S01]  /*6000*/  FADD.FTZ R52, R52, -R15.reuse ;  /* 0x8000000f34347221 */ /* 0x100fe20000010000 */
[--C-:B------:R-:W-:Y:S01]  /*6010*/  FADD.FTZ R217, R217, -R15.reuse ;  /* 0x8000000fd9d97221 */ /* 0x100fe20000010000 */
[--C-:B------:R-:W-:Y:S01]  /*6020*/  FADD.FTZ R216, R216, -R15.reuse ;  /* 0x8000000fd8d87221 */ /* 0x100fe20000010000 */
[----:B------:R-:W1:Y:S01]  /*6030*/  MUFU.EX2 R11, R11 ;  /* 0x0000000b000b7308 */ /* 0x000e620000000800 */
[----:B------:R-:W-:Y:S01]  /*6040*/  FMUL.FTZ R52, R5, R52 ;  /* 0x0000003405347220 */ /* 0x000fe20000410000 */
[----:B------:R-:W-:Y:S01]  /*6050*/  SHF.R.U32.HI R5, RZ, 0x4, R4 ;  /* 0x00000004ff057819 */ /* 0x000fe20000011604 */
[----:B------:R-:W-:Y:S01]  /*6060*/  FADD.FTZ R15, R221, -R15 ;  /* 0x8000000fdd0f7221 */ /* 0x000fe20000010000 */
[----:B------:R-:W-:Y:S01]  /*6070*/  FMUL.FTZ R19, R19, R46 ;  /* 0x0000002e13137220 */ /* 0x000fe20000410000 */
[----:B------:R-:W-:Y:S01]  /*6080*/  FMUL.FTZ R22, R22, R47 ;  /* 0x0000002f16167220 */ /* 0x000fe20000410000 */
[----:B------:R-:W-:Y:S01]  /*6090*/  FMUL.FTZ R50, R21, R50 ;  /* 0x0000003215327220 */ /* 0x000fe20000410000 */
[----:B------:R-:W-:Y:S01]  /*60a0*/  FMUL.FTZ R51, R24, R51 ;  /* 0x0000003318337220 */ /* 0x000fe20000410000 */
[----:B------:R-:W2:Y:S01]  /*60b0*/  MUFU.EX2 R14, R14 ;  /* 0x0000000e000e7308 */ /* 0x000ea20000000800 */
[C---:B0-----:R-:W-:Y:S01]  /*60c0*/  F2FP.BF16.F32.PACK_AB R9, R29.reuse, R28 ;  /* 0x0000001c1d09723e */ /* 0x041fe200000010ff */
[----:B------:R2:W-:Y:S01]  /*60d0*/  STSM.16.M88.2 [R0+0x2c500], R16 ;  /* 0x02c5001000007844 */ /* 0x0005e20000000100 */
[----:B------:R-:W-:Y:S01]  /*60e0*/  FMUL.FTZ R33, R28, R33 ;  /* 0x000000211c217220 */ /* 0x000fe20000410000 */
[----:B------:R-:W-:Y:S01]  /*60f0*/  FMUL.FTZ R32, R29, R32 ;  /* 0x000000201d207220 */ /* 0x000fe20000410000 */
[----:B------:R-:W-:Y:S01]  /*6100*/  LOP3.LUT R5, R5, 0x3fff, RZ, 0xc0, !PT ;  /* 0x00003fff05057812 */ /* 0x000fe200078ec0ff */
[----:B------:R0:W-:Y:S01]  /*6110*/  STSM.16.M88.2 [R0+0x2cd00], R6 ;  /* 0x02cd000600007844 */ /* 0x0001e20000000100 */
[----:B------:R-:W-:Y:S01]  /*6120*/  F2FP.BF16.F32.PACK_AB R19, R22, R19 ;  /* 0x000000131613723e */ /* 0x000fe200000010ff */
[----:B------:R-:W3:Y:S01]  /*6130*/  MUFU.EX2 R13, R40 ;  /* 0x00000028000d7308 */ /* 0x000ee20000000800 */
[----:B-1----:R-:W-:Y:S01]  /*6140*/  FMUL.FTZ R216, R11, R216 ;  /* 0x000000d80bd87220 */ /* 0x002fe20000410000 */
[----:B------:R1:W-:Y:S01]  /*6150*/  STSM.16.M88.2 [R0+0x2d500], R8 ;  /* 0x02d5000800007844 */ /* 0x0003e20000000100 */
[----:B------:R-:W-:Y:S01]  /*6160*/  F2FP.BF16.F32.PACK_AB R26, R26, R27 ;  /* 0x0000001b1a1a723e */ /* 0x000fe200000010ff */
[----:B------:R-:W-:Y:S01]  /*6170*/  UMOV UR18, UR4 ;  /* 0x0000000400127c82 */ /* 0x000fe20008000000 */
[----:B------:R-:W-:Y:S01]  /*6180*/  F2FP.BF16.F32.PACK_AB R27, R51, R50 ;  /* 0x00000032331b723e */ /* 0x000fe200000010ff */
[----:B------:R-:W-:Y:S01]  /*6190*/  UMOV UR10, UR18 ;  /* 0x00000012000a7c82 */ /* 0x000fe20008000000 */
[----:B------:R-:W-:Y:S01]  /*61a0*/  F2FP.BF16.F32.PACK_AB R52, R53, R52 ;  /* 0x000000343534723e */ /* 0x000fe200000010ff */
[----:B------:R-:W4:Y:S01]  /*61b0*/  MUFU.EX2 R18, R18 ;  /* 0x0000001200127308 */ /* 0x000f220000000800 */
[C---:B--2---:R-:W-:Y:S01]  /*61c0*/  F2FP.BF16.F32.PACK_AB R16, R14.reuse, R11 ;  /* 0x0000000b0e10723e */ /* 0x044fe200000010ff */
[----:B------:R-:W-:Y:S01]  /*61d0*/  FMUL.FTZ R217, R14, R217 ;  /* 0x000000d90ed97220 */ /* 0x000fe20000410000 */
[----:B------:R-:W-:Y:S01]  /*61e0*/  F2FP.BF16.F32.PACK_AB R53, R32, R33 ;  /* 0x000000212035723e */ /* 0x000fe200000010ff */
[C---:B0-----:R-:W-:Y:S01]  /*61f0*/  VIADD R6, R10.reuse, 0x200 ;  /* 0x000002000a067836 */ /* 0x041fe20000000000 */
[----:B------:R-:W-:Y:S01]  /*6200*/  R2UR UR56, R5 ;  /* 0x00000000053872ca */ /* 0x000fe200000e0000 */
[----:B------:R-:W-:Y:S01]  /*6210*/  UMOV UR14, UR5 ;  /* 0x00000005000e7c82 */ /* 0x000fe20008000000 */
[----:B------:R-:W-:Y:S01]  /*6220*/  VIADD R7, R10, 0x10 ;  /* 0x000000100a077836 */ /* 0x000fe20000000000 */
[----:B------:R-:W0:Y:S01]  /*6230*/  MUFU.EX2 R30, R30 ;  /* 0x0000001e001e7308 */ /* 0x000e220000000800 */
[----:B---3--:R-:W-:Y:S01]  /*6240*/  FMUL.FTZ R220, R13, R220 ;  /* 0x000000dc0ddc7220 */ /* 0x008fe20000410000 */
[----:B------:R-:W-:Y:S01]  /*6250*/  R2UR UR7, R6 ;  /* 0x00000000060772ca */ /* 0x000fe200000e0000 */
[----:B------:R-:W-:Y:S01]  /*6260*/  VIADD R6, R5, 0x80 ;  /* 0x0000008005067836 */ /* 0x000fe20000000000 */
[----:B------:R-:W-:Y:S01]  /*6270*/  R2UR UR46, R7 ;  /* 0x00000000072e72ca */ /* 0x000fe200000e0000 */
[----:B------:R-:W-:Y:S01]  /*6280*/  VIADD R7, R10, 0x110 ;  /* 0x000001100a077836 */ /* 0x000fe20000000000 */
[----:B------:R-:W-:Y:S01]  /*6290*/  MOV R11, UR59 ;  /* 0x0000003b000b7c02 */ /* 0x000fe20008000f00 */
[----:B-1----:R-:W-:Y:S01]  /*62a0*/  VIADD R8, R5, 0x180 ;  /* 0x0000018005087836 */ /* 0x002fe20000000000 */
[----:B------:R-:W1:Y:S01]  /*62b0*/  MUFU.EX2 R25, R25 ;  /* 0x0000001900197308 */ /* 0x000e620000000800 */
[C---:B----4-:R-:W-:Y:S01]  /*62c0*/  F2FP.BF16.F32.PACK_AB R12, R18.reuse, R13 ;  /* 0x0000000d120c723e */ /* 0x050fe200000010ff */
[----:B------:R-:W-:Y:S01]  /*62d0*/  FMUL.FTZ R15, R18, R15 ;  /* 0x0000000f120f7220 */ /* 0x000fe20000410000 */
[----:B------:R-:W-:Y:S01]  /*62e0*/  F2FP.BF16.F32.PACK_AB R18, R45, R44 ;  /* 0x0000002c2d12723e */ /* 0x000fe200000010ff */
[----:B------:R-:W-:Y:S01]  /*62f0*/  UMOV UR16, UR56 ;  /* 0x0000003800107c82 */ /* 0x000fe20008000000 */
[----:B------:R-:W-:Y:S01]  /*6300*/  UMOV UR12, UR56 ;  /* 0x00000038000c7c82 */ /* 0x000fe20008000000 */
[----:B------:R-:W-:Y:S01]  /*6310*/  R2UR UR44, R6 ;  /* 0x00000000062c72ca */ /* 0x000fe200000e0000 */
[----:B------:R-:W-:Y:S01]  /*6320*/  VIADD R6, R10, 0x90 ;  /* 0x000000900a067836 */ /* 0x000fe20000000000 */
[----:B------:R-:W2:Y:S01]  /*6330*/  MUFU.EX2 R23, R23 ;  /* 0x0000001700177308 */ /* 0x000ea20000000800 */
[----:B0-----:R-:W-:Y:S01]  /*6340*/  FMUL.FTZ R31, R30, R31 ;  /* 0x0000001f1e1f7220 */ /* 0x001fe20000410000 */
[----:B------:R-:W-:Y:S01]  /*6350*/  F2FP.BF16.F32.PACK_AB R220, R15, R220 ;  /* 0x000000dc0fdc723e */ /* 0x000fe200000010ff */
[----:B------:R-:W-:Y:S01]  /*6360*/  VIADD R4, R4, 0xffff0000 ;  /* 0xffff000004047836 */ /* 0x000fe20000000000 */
[----:B------:R-:W-:Y:S01]  /*6370*/  R2UR UR4, R6 ;  /* 0x00000000060472ca */ /* 0x000fe200000e0000 */
[C---:B------:R-:W-:Y:S01]  /*6380*/  VIADD R6, R10.reuse, 0x190 ;  /* 0x000001900a067836 */ /* 0x040fe20000000000 */
[----:B------:R-:W-:Y:S01]  /*6390*/  R2UR UR54, R7 ;  /* 0x00000000073672ca */ /* 0x000fe200000e0000 */
[----:B------:R-:W-:Y:S01]  /*63a0*/  VIADD R7, R10, 0x20 ;  /* 0x000000200a077836 */ /* 0x000fe20000000000 */
[----:B------:R-:W0:Y:S01]  /*63b0*/  MUFU.EX2 R20, R20 ;  /* 0x0000001400147308 */ /* 0x000e220000000800 */
[C---:B-1----:R-:W-:Y:S01]  /*63c0*/  F2FP.BF16.F32.PACK_AB R17, R25.reuse, R30 ;  /* 0x0000001e1911723e */ /* 0x042fe200000010ff */
[----:B------:R-:W-:Y:S01]  /*63d0*/  FMUL.FTZ R14, R25, R219 ;  /* 0x000000db190e7220 */ /* 0x000fe20000410000 */
[----:B------:R-:W-:Y:S01]  /*63e0*/  F2FP.BF16.F32.PACK_AB R30, R217, R216 ;  /* 0x000000d8d91e723e */ /* 0x000fe200000010ff */
[----:B------:R-:W-:Y:S01]  /*63f0*/  UMOV UR52, UR44 ;  /* 0x0000002c00347c82 */ /* 0x000fe20008000000 */
[----:B------:R-:W-:Y:S01]  /*6400*/  R2UR UR50, R6 ;  /* 0x00000000063272ca */ /* 0x000fe200000e0000 */
[----:B------:R-:W-:Y:S01]  /*6410*/  STSM.16.M88.2 [R0+0x2dd00], R16 ;  /* 0x02dd001000007844 */ /* 0x000fe20000000100 */
[----:B------:R-:W-:Y:S01]  /*6420*/  F2FP.BF16.F32.PACK_AB R31, R14, R31 ;  /* 0x0000001f0e1f723e */ /* 0x000fe200000010ff */
[----:B------:R-:W-:-:S02]  /*6430*/  VIADD R6, R10, 0x210 ;  /* 0x000002100a067836 */ /* 0x000fc40000000000 */
[----:B--2---:R-:W-:Y:S01]  /*6440*/  FMUL.FTZ R222, R23, R222 ;  /* 0x000000de17de7220 */ /* 0x004fe20000410000 */
[----:B------:R-:W-:Y:S01]  /*6450*/  MOV R9, UR58 ;  /* 0x0000003a00097c02 */ /* 0x000fe20008000f00 */
[----:B------:R-:W-:Y:S01]  /*6460*/  UMOV UR48, UR44 ;  /* 0x0000002c00307c82 */ /* 0x000fe20008000000 */
[----:B------:R-:W-:Y:S01]  /*6470*/  UMOV UR40, UR44 ;  /* 0x0000002c00287c82 */ /* 0x000fe20008000000 */
[----:B------:R-:W-:Y:S01]  /*6480*/  R2UR UR42, R6 ;  /* 0x00000000062a72ca */ /* 0x000fe200000e0000 */
[----:B------:R-:W-:Y:S01]  /*6490*/  VIADD R6, R5, 0x100 ;  /* 0x0000010005067836 */ /* 0x000fe20000000000 */
[----:B------:R-:W-:Y:S01]  /*64a0*/  R2UR UR26, R7 ;  /* 0x00000000071a72ca */ /* 0x000fe200000e0000 */
[----:B------:R-:W-:Y:S01]  /*64b0*/  VIADD R7, R10, 0x120 ;  /* 0x000001200a077836 */ /* 0x000fe20000000000 */
[C---:B0-----:R-:W-:Y:S01]  /*64c0*/  F2FP.BF16.F32.PACK_AB R13, R20.reuse, R23 ;  /* 0x00000017140d723e */ /* 0x041fe200000010ff */
[----:B------:R-:W-:Y:S01]  /*64d0*/  FMUL.FTZ R223, R20, R223 ;  /* 0x000000df14df7220 */ /* 0x000fe20000410000 */
[----:B------:R-:W-:Y:S01]  /*64e0*/  R2UR UR24, R6 ;  /* 0x00000000061872ca */ /* 0x000fe200000e0000 */
[----:B------:R-:W-:Y:S01]  /*64f0*/  VIADD R6, R10, 0xa0 ;  /* 0x000000a00a067836 */ /* 0x000fe20000000000 */
[----:B------:R-:W-:Y:S01]  /*6500*/  R2UR UR34, R7 ;  /* 0x00000000072272ca */ /* 0x000fe200000e0000 */
[----:B------:R0:W-:Y:S01]  /*6510*/  STSM.16.M88.2 [R0+0x2e500], R12 ;  /* 0x02e5000c00007844 */ /* 0x0001e20000000100 */
[----:B------:R-:W-:Y:S01]  /*6520*/  F2FP.BF16.F32.PACK_AB R221, R223, R222 ;  /* 0x000000dedfdd723e */ /* 0x000fe200000010ff */
[----:B------:R-:W-:Y:S01]  /*6530*/  VIADD R7, R225, 0x2ed00 ;  /* 0x0002ed00e1077836 */ /* 0x000fe20000000000 */
[----:B------:R-:W-:Y:S01]  /*6540*/  R2UR UR38, R6 ;  /* 0x00000000062672ca */ /* 0x000fe200000e0000 */
[----:B------:R1:W-:Y:S06]  /*6550*/  MEMBAR.ALL.CTA ;  /* 0x0000000000007992 */ /* 0x0003ec0000008000 */
[----:B-1----:R-:W1:Y:S01]  /*6560*/  FENCE.VIEW.ASYNC.S ;  /* 0x00000000000073c6 */ /* 0x002e620000000000 */
[C---:B------:R-:W-:Y:S01]  /*6570*/  VIADD R6, R10.reuse, 0x1a0 ;  /* 0x000001a00a067836 */ /* 0x040fe20000000000 */
[----:B------:R-:W-:Y:S01]  /*6580*/  MOV R21, UR55 ;  /* 0x0000003700157c02 */ /* 0x000fe20008000f00 */
[----:B------:R-:W-:Y:S01]  /*6590*/  VIADD R25, R10, 0xb0 ;  /* 0x000000b00a197836 */ /* 0x000fe20000000000 */
[----:B------:R-:W-:-:S02]  /*65a0*/  SHF.R.U32.HI R7, RZ, 0x4, R7 ;  /* 0x00000004ff077819 */ /* 0x000fc40000011607 */
        /* <DEDUP_REMOVED lines=8> */
[----:B------:R-:W-:Y:S01]  /*6630*/  MOV R22, UR54 ;  /* 0x0000003600167c02 */ /* 0x000fe20008000f00 */
[----:B0-----:R-:W-:Y:S01]  /*6640*/  VIADD R13, R10, 0x30 ;  /* 0x000000300a0d7836 */ /* 0x001fe20000000000 */
[----:B------:R-:W-:-:S02]  /*6650*/  SHF.R.U32.HI R4, RZ, 0x4, R4 ;  /* 0x00000004ff047819 */ /* 0x000fc40000011604 */
[----:B------:R-:W-:Y:S01]  /*6660*/  SHF.R.U32.HI R6, RZ, 0x4, R6 ;  /* 0x00000004ff067819 */ /* 0x000fe20000011606 */
[----:B-1----:R-:W-:Y:S06]  /*6670*/  BAR.SYNC.DEFER_BLOCKING 0x9, 0x100 ;  /* 0x0244000000007b1d */ /* 0x002fec0000010000 */
[----:B------:R0:W-:Y:S04]  /*6680*/  STSM.16.M88.2 [R0+0x2ed00], R18 ;  /* 0x02ed001200007844 */ /* 0x0001e80000000100 */
        /* <DEDUP_REMOVED lines=28> */
[----:B------:R-:W-:Y:S01]  /*6850*/  VIADD R25, R10, 0x130 ;  /* 0x000001300a197836 */ /* 0x000fe20000000000 */
[----:B------:R-:W-:Y:S01]  /*6860*/  UMOV UR12, UR14 ;  /* 0x0000000e000c7c82 */ /* 0x000fe20008000000 */
[----:B------:R-:W-:Y:S01]  /*6870*/  MOV R12, UR56 ;  /* 0x00000038000c7c02 */ /* 0x000fe20008000f00 */
[----:B------:R-:W-:Y:S01]  /*6880*/  UMOV UR56, UR12 ;  /* 0x0000000c00387c82 */ /* 0x000fe20008000000 */
[----:B------:R-:W-:Y:S01]  /*6890*/  MOV R15, UR58 ;  /* 0x0000003a000f7c02 */ /* 0x000fe20008000f00 */
[----:B------:R-:W-:Y:S01]  /*68a0*/  UMOV UR58, UR10 ;  /* 0x0000000a003a7c82 */ /* 0x000fe20008000000 */
[----:B------:R-:W-:Y:S01]  /*68b0*/  R2UR UR10, R25 ;  /* 0x00000000190a72ca */ /* 0x000fe200000e0000 */
[----:B------:R-:W-:Y:S01]  /*68c0*/  UMOV UR57, UR19 ;  /* 0x0000001300397c82 */ /* 0x000fe20008000000 */
[----:B------:R-:W-:Y:S01]  /*68d0*/  UMOV UR13, UR15 ;  /* 0x0000000f000d7c82 */ /* 0x000fe20008000000 */
[----:B------:R-:W-:Y:S01]  /*68e0*/  MOV R16, UR59 ;  /* 0x0000003b00107c02 */ /* 0x000fe20008000f00 */
[----:B------:R-:W-:Y:S01]  /*68f0*/  UMOV UR59, UR11 ;  /* 0x0000000b003b7c82 */ /* 0x000fe20008000000 */
[----:B------:R-:W-:Y:S01]  /*6900*/  MOV R14, UR57 ;  /* 0x00000039000e7c02 */ /* 0x000fe20008000f00 */
[----:B------:R-:W-:Y:S01]  /*6910*/  UMOV UR7, 0x40 ;  /* 0x0000004000077882 */ /* 0x000fe20000000000 */
[----:B------:R-:W-:Y:S01]  /*6920*/  MOV R17, UR56 ;  /* 0x0000003800117c02 */ /* 0x000fe20008000f00 */
[----:B------:R-:W-:Y:S01]  /*6930*/  UMOV UR57, UR13 ;  /* 0x0000000d00397c82 */ /* 0x000fe20008000000 */
[----:B------:R-:W-:Y:S01]  /*6940*/  UMOV UR11, 0x40 ;  /* 0x00000040000b7882 */ /* 0x000fe20000000000 */
[----:B------:R-:W-:Y:S01]  /*6950*/  UMOV UR15, 0x40 ;  /* 0x00000040000f7882 */ /* 0x000fe20000000000 */
[----:B0-----:R-:W-:Y:S01]  /*6960*/  MOV R19, UR59 ;  /* 0x0000003b00137c02 */ /* 0x001fe20008000f00 */
[----:B------:R-:W-:Y:S01]  /*6970*/  UMOV UR59, 0x8 ;  /* 0x00000008003b7882 */ /* 0x000fe20000000000 */
[----:B------:R-:W-:Y:S01]  /*6980*/  MOV R20, UR58 ;  /* 0x0000003a00147c02 */ /* 0x000fe20008000f00 */
[----:B------:R-:W-:Y:S01]  /*6990*/  IMAD.U32 R223, RZ, RZ, UR59 ;  /* 0x0000003bffdf7e24 */ /* 0x000fe2000f8e00ff */
[----:B------:R-:W-:Y:S01]  /*69a0*/  MOV R18, UR57 ;  /* 0x0000003900127c02 */ /* 0x000fe20008000f00 */
[----:B------:R-:W-:Y:S01]  /*69b0*/  UMOV UR57, 0x40000040 ;  /* 0x4000004000397882 */ /* 0x000fe20000000000 */
[----:B------:R-:W-:Y:S04]  /*69c0*/  HGMMA.64x16x16.F32.BF16 R136, gdesc[UR44].tnspA.tnspB, R136 ;  /* 0x602000002c8879f0 */ /* 0x000fe80008701888 */
[----:B------:R-:W-:Y:S01]  /*69d0*/  HGMMA.64x16x16.F32.BF16 R152, gdesc[UR16].tnspA.tnspB, R152 ;  /* 0x60200000109879f0 */ /* 0x000fe20008701898 */
[----:B------:R-:W-:Y:S01]  /*69e0*/  R2UR UR16, R8 ;  /* 0x00000000081072ca */ /* 0x000fe200000e0000 */
[----:B------:R-:W-:Y:S01]  /*69f0*/  UMOV UR17, 0x40000040 ;  /* 0x4000004000117882 */ /* 0x000fe20000000000 */
[----:B------:R-:W-:Y:S01]  /*6a00*/  R2UR UR18, R13 ;  /* 0x000000000d1272ca */ /* 0x000fe200000e0000 */
[----:B------:R-:W-:Y:S01]  /*6a10*/  UMOV UR19, 0x40 ;  /* 0x0000004000137882 */ /* 0x000fe20000000000 */
[----:B------:R-:W-:Y:S01]  /*6a20*/  HGMMA.64x16x16.F32.BF16 R168, gdesc[UR52].tnspA.tnspB, R168 ;  /* 0x6020000034a879f0 */ /* 0x000fe200087018a8 */
[----:B------:R-:W-:Y:S01]  /*6a30*/  LOP3.LUT R8, R7, 0x3fff, RZ, 0xc0, !PT ;  /* 0x00003fff07087812 */ /* 0x000fe200078ec0ff */
[----:B------:R-:W-:Y:S01]  /*6a40*/  VIADD R7, R10, 0x1b0 ;  /* 0x000001b00a077836 */ /* 0x000fe20000000000 */
[----:B------:R-:W-:Y:S01]  /*6a50*/  LOP3.LUT R13, R6, 0x3fff, RZ, 0xc0, !PT ;  /* 0x00003fff060d7812 */ /* 0x000fe200078ec0ff */
[----:B------:R-:W-:Y:S01]  /*6a60*/  HGMMA.64x16x16.F32.BF16 R184, gdesc[UR48].tnspA.tnspB, R184 ;  /* 0x6020000030b879f0 */ /* 0x000fe200087018b8 */
[----:B------:R-:W-:Y:S01]  /*6a70*/  VIADD R10, R10, 0x230 ;  /* 0x000002300a0a7836 */ /* 0x000fe20000000000 */
[----:B------:R-:W-:Y:S01]  /*6a80*/  UMOV UR52, UR8 ;  /* 0x0000000800347c82 */ /* 0x000fe20008000000 */
[----:B------:R-:W-:Y:S01]  /*6a90*/  R2UR UR12, R13 ;  /* 0x000000000d0c72ca */ /* 0x000fe200000e0000 */
[----:B------:R-:W-:Y:S01]  /*6aa0*/  UMOV UR53, UR9 ;  /* 0x0000000900357c82 */ /* 0x000fe20008000000 */
[----:B------:R-:W-:Y:S01]  /*6ab0*/  R2UR UR14, R7 ;  /* 0x00000000070e72ca */ /* 0x000fe200000e0000 */
[----:B------:R-:W-:Y:S01]  /*6ac0*/  HGMMA.64x16x16.F32.BF16 R200, gdesc[UR40].tnspA.tnspB, R200 ;  /* 0x6020000028c879f0 */ /* 0x000fe200087018c8 */
[----:B------:R-:W-:Y:S01]  /*6ad0*/  UMOV UR4, UR16 ;  /* 0x0000001000047c82 */ /* 0x000fe20008000000 */
        /* <DEDUP_REMOVED lines=9> */
[----:B------:R-:W-:Y:S01]  /*6b70*/  UMOV UR12, UR16 ;  /* 0x00000010000c7c82 */ /* 0x000fe20008000000 */
[----:B------:R-:W-:Y:S01]  /*6b80*/  UMOV UR55, 0x40 ;  /* 0x0000004000377882 */ /* 0x000fe20000000000 */
[C---:B------:R-:W-:Y:S01]  /*6b90*/  LOP3.LUT R6, R8.reuse, 0x400000, RZ, 0xfc, !PT ;  /* 0x0040000008067812 */ /* 0x040fe200078efcff */
[----:B------:R-:W-:Y:S01]  /*6ba0*/  VIADD R7, R13, 0x80 ;  /* 0x000000800d077836 */ /* 0x000fe20000000000 */
[----:B------:R-:W-:Y:S01]  /*6bb0*/  LOP3.LUT R8, R8, 0x80000, RZ, 0xfc, !PT ;  /* 0x0008000008087812 */ /* 0x000fe200078efcff */
[----:B------:R-:W-:Y:S01]  /*6bc0*/  HGMMA.64x16x16.F32.BF16 R136, gdesc[UR24].tnspA.tnspB, R136 ;  /* 0x60200000188879f0 */ /* 0x000fe20008701888 */
[----:B------:R-:W-:-:S03]  /*6bd0*/  UMOV UR25, 0x40000040 ;  /* 0x4000004000197882 */ /* 0x000fc60000000000 */
[----:B------:R-:W-:Y:S04]  /*6be0*/  HGMMA.64x16x16.F32.BF16 R152, gdesc[UR36].tnspA.tnspB, R152 ;  /* 0x60200000249879f0 */ /* 0x000fe80008701898 */
[----:B------:R-:W-:Y:S01]  /*6bf0*/  HGMMA.64x16x16.F32.BF16 R168, gdesc[UR32].tnspA.tnspB, R168 ;  /* 0x6020000020a879f0 */ /* 0x000fe200087018a8 */
[----:B------:R-:W-:-:S03]  /*6c00*/  UMOV UR33, UR25 ;  /* 0x0000001900217c82 */ /* 0x000fc60008000000 */
[----:B------:R-:W-:Y:S01]  /*6c10*/  HGMMA.64x16x16.F32.BF16 R184, gdesc[UR28].tnspA.tnspB, R184 ;  /* 0x602000001cb879f0 */ /* 0x000fe200087018b8 */
[----:B------:R-:W-:-:S03]  /*6c20*/  UMOV UR29, UR25 ;  /* 0x00000019001d7c82 */ /* 0x000fc60008000000 */
[----:B------:R-:W-:Y:S01]  /*6c30*/  HGMMA.64x16x16.F32.BF16 R200, gdesc[UR20].tnspA.tnspB, R200 ;  /* 0x6020000014c879f0 */ /* 0x000fe200087018c8 */
[----:B------:R-:W-:Y:S01]  /*6c40*/  R2UR UR20, R10 ;  /* 0x000000000a1472ca */ /* 0x000fe200000e0000 */
[C---:B------:R-:W-:Y:S01]  /*6c50*/  VIADD R10, R6.reuse, 0x80 ;  /* 0x00000080060a7836 */ /* 0x040fe20000000000 */
[----:B------:R-:W-:-:S11]  /*6c60*/  R2UR UR21, R6 ;  /* 0x00000000061572ca */ /* 0x000fd600000e0000 */
[----:B------:R-:W-:Y:S02]  /*6c70*/  UMOV UR54, UR20 ;  /* 0x0000001400367c82 */ /* 0x000fe40008000000 */
[----:B------:R-:W-:Y:S01]  /*6c80*/  UMOV UR58, UR21 ;  /* 0x00000015003a7c82 */ /* 0x000fe20008000000 */
[----:B------:R-:W-:Y:S01]  /*6c90*/  UMOV UR21, UR25 ;  /* 0x0000001900157c82 */ /* 0x000fe20008000000 */
[----:B------:R-:W-:Y:S01]  /*6ca0*/  IMAD.U32 R222, RZ, RZ, UR58 ;  /* 0x0000003affde7e24 */ /* 0x000fe2000f8e00ff */
[----:B------:R-:W-:Y:S01]  /*6cb0*/  HGMMA.64x16x16.F32.BF16 R136, gdesc[UR16].tnspA.tnspB, R136 ;  /* 0x60200000108879f0 */ /* 0x000fe20008701888 */
[----:B------:R-:W-:-:S03]  /*6cc0*/  UMOV UR17, 0x40000040 ;  /* 0x4000004000117882 */ /* 0x000fc60000000000 */
[----:B------:R-:W-:Y:S01]  /*6cd0*/  HGMMA.64x16x16.F32.BF16 R152, gdesc[UR4].tnspA.tnspB, R152 ;  /* 0x60200000049879f0 */ /* 0x000fe20008701898 */
[----:B------:R-:W-:Y:S01]  /*6ce0*/  R2UR UR4, R7 ;  /* 0x00000000070472ca */ /* 0x000fe200000e0000 */
[----:B------:R-:W-:Y:S01]  /*6cf0*/  VIADD R7, R13, 0x100 ;  /* 0x000001000d077836 */ /* 0x000fe20000000000 */
[----:B------:R-:W-:Y:S01]  /*6d00*/  R2UR UR5, R10 ;  /* 0x000000000a0572ca */ /* 0x000fe200000e0000 */
[----:B------:R-:W-:Y:S01]  /*6d10*/  VIADD R10, R6, 0x100 ;  /* 0x00000100060a7836 */ /* 0x000fe20000000000 */
[----:B------:R-:W-:Y:S01]  /*6d20*/  HGMMA.64x16x16.F32.BF16 R168, gdesc[UR8].tnspA.tnspB, R168 ;  /* 0x6020000008a879f0 */ /* 0x000fe200087018a8 */
[----:B------:R-:W-:Y:S01]  /*6d30*/  UMOV UR8, UR54 ;  /* 0x0000003600087c82 */ /* 0x000fe20008000000 */
[----:B------:R-:W-:Y:S02]  /*6d40*/  UMOV UR9, UR55 ;  /* 0x0000003700097c82 */ /* 0x000fe40008000000 */
[----:B------:R-:W-:Y:S01]  /*6d50*/  HGMMA.64x16x16.F32.BF16 R184, gdesc[UR12].tnspA.tnspB, R184 ;  /* 0x602000000cb879f0 */ /* 0x000fe200087018b8 */
[----:B------:R-:W-:-:S03]  /*6d60*/  UMOV UR13, UR17 ;  /* 0x00000011000d7c82 */ /* 0x000fc60008000000 */
[----:B------:R-:W-:Y:S01]  /*6d70*/  HGMMA.64x16x16.F32.BF16 R200, gdesc[UR52].tnspA.tnspB, R200, gsb0 ;  /* 0x6020000034c879f0 */ /* 0x000fe200080018c8 */
[----:B------:R0:W-:Y:S06]  /*6d80*/  MEMBAR.ALL.CTA ;  /* 0x0000000000007992 */ /* 0x0001ec0000008000 */
[----:B0-----:R-:W0:Y:S01]  /*6d90*/  FENCE.VIEW.ASYNC.S ;  /* 0x00000000000073c6 */ /* 0x001e220000000000 */
[----:B------:R-:W-:Y:S02]  /*6da0*/  R2UR UR52, R24 ;  /* 0x00000000183472ca */ /* 0x000fe400000e0000 */
[----:B------:R-:W-:-:S02]  /*6db0*/  R2UR UR53, R23 ;  /* 0x00000000173572ca */ /* 0x000fc400000e0000 */
[----:B------:R-:W-:Y:S02]  /*6dc0*/  R2UR UR54, R22 ;  /* 0x00000000163672ca */ /* 0x000fe400000e0000 */
[----:B------:R-:W-:-:S07]  /*6dd0*/  R2UR UR55, R21 ;  /* 0x00000000153772ca */ /* 0x000fce00000e0000 */
[----:B------:R-:W-:Y:S02]  /*6de0*/  UMOV UR44, UR52 ;  /* 0x00000034002c7c82 */ /* 0x000fe40008000000 */
[----:B------:R-:W-:Y:S01]  /*6df0*/  UMOV UR45, UR53 ;  /* 0x00000035002d7c82 */ /* 0x000fe20008000000 */
[----:B0-----:R-:W-:Y:S06]  /*6e00*/  BAR.SYNC.DEFER_BLOCKING 0x9, 0x100 ;  /* 0x0244000000007b1d */ /* 0x001fec0000010000 */
[----:B-1----:R-:W-:-:S06]  /*6e10*/  WARPGROUP.ARRIVE ;  /* 0x00000000000079c5 */ /* 0x002fcc0000000000 */
[----:B------:R-:W-:Y:S01]  /*6e20*/  HGMMA.64x64x16.F32.BF16 R24, gdesc[UR56].tnspA, RZ, !UPT ;  /* 0x20e00000381879f0 */ /* 0x000fe2000c7018ff */
[----:B------:R-:W-:Y:S01]  /*6e30*/  UMOV UR56, UR4 ;  /* 0x0000000400387c82 */ /* 0x000fe20008000000 */
[----:B------:R-:W-:Y:S01]  /*6e40*/  UMOV UR57, 0x40000040 ;  /* 0x4000004000397882 */ /* 0x000fe20000000000 */
[----:B------:R-:W-:Y:S01]  /*6e50*/  UMOV UR58, UR5 ;  /* 0x00000005003a7c82 */ /* 0x000fe20008000000 */
[----:B------:R-:W-:Y:S01]  /*6e60*/  UMOV UR59, 0x8 ;  /* 0x00000008003b7882 */ /* 0x000fe20000000000 */
[----:B--2---:R-:W-:Y:S01]  /*6e70*/  IMAD.U32 R220, RZ, RZ, UR58 ;  /* 0x0000003affdc7e24 */ /* 0x004fe2000f8e00ff */
[----:B------:R-:W-:Y:S01]  /*6e80*/  R2UR UR4, R7 ;  /* 0x00000000070472ca */ /* 0x000fe200000e0000 */
[----:B------:R-:W-:Y:S01]  /*6e90*/  IMAD.U32 R221, RZ, RZ, UR59 ;  /* 0x0000003bffdd7e24 */ /* 0x000fe2000f8e00ff */
[----:B------:R-:W-:Y:S01]  /*6ea0*/  R2UR UR5, R10 ;  /* 0x000000000a0572ca */ /* 0x000fe200000e0000 */
[----:B------:R-:W-:Y:S02]  /*6eb0*/  VIADD R7, R13, 0x180 ;  /* 0x000001800d077836 */ /* 0x000fe40000000000 */
[----:B------:R-:W-:-:S02]  /*6ec0*/  VIADD R10, R6, 0x180 ;  /* 0x00000180060a7836 */ /* 0x000fc40000000000 */
[----:B------:R-:W-:Y:S01]  /*6ed0*/  VIADD R6, R6, 0x200 ;  /* 0x0000020006067836 */ /* 0x000fe20000000000 */
[----:B------:R-:W-:Y:S01]  /*6ee0*/  HGMMA.64x64x16.F32.BF16 R24, gdesc[UR56].tnspA, R24 ;  /* 0x20e00000381879f0 */ /* 0x000fe20008701818 */
[----:B------:R-:W-:Y:S02]  /*6ef0*/  R2UR UR59, R19 ;  /* 0x00000000133b72ca */ /* 0x000fe400000e0000 */
[----:B------:R-:W-:Y:S02]  /*6f00*/  R2UR UR58, R20 ;  /* 0x00000000143a72ca */ /* 0x000fe400000e0000 */
[----:B------:R-:W-:Y:S02]  /*6f10*/  R2UR UR57, R18 ;  /* 0x00000000123972ca */ /* 0x000fe400000e0000 */
[----:B------:R-:W-:-:S07]  /*6f20*/  R2UR UR56, R17 ;  /* 0x00000000113872ca */ /* 0x000fce00000e0000 */
        /* <DEDUP_REMOVED lines=9> */
[----:B------:R-:W-:Y:S01]  /*6fc0*/  R2UR UR4, R7 ;  /* 0x00000000070472ca */ /* 0x000fe200000e0000 */
[----:B------:R-:W-:Y:S01]  /*6fd0*/  IMAD.U32 R219, RZ, RZ, UR59 ;  /* 0x0000003bffdb7e24 */ /* 0x000fe2000f8e00ff */
[----:B------:R-:W-:Y:S01]  /*6fe0*/  R2UR UR5, R10 ;  /* 0x000000000a0572ca */ /* 0x000fe200000e0000 */
[----:B------:R-:W-:Y:S01]  /*6ff0*/  VIADD R7, R13, 0x200 ;  /* 0x000002000d077836 */ /* 0x000fe20000000000 */
[----:B------:R-:W-:Y:S01]  /*7000*/  HGMMA.64x64x16.F32.BF16 R24, gdesc[UR56].tnspA, R24 ;  /* 0x20e00000381879f0 */ /* 0x000fe20008701818 */
[----:B------:R-:W-:-:S08]  /*7010*/  R2UR UR59, R16 ;  /* 0x00000000103b72ca */ /* 0x000fd000000e0000 */
        /* <DEDUP_REMOVED lines=9> */
[----:B------:R-:W-:Y:S01]  /*70b0*/  R2UR UR5, R7 ;  /* 0x00000000070572ca */ /* 0x000fe200000e0000 */
[----:B------:R-:W-:Y:S02]  /*70c0*/  IMAD.U32 R216, RZ, RZ, UR58 ;  /* 0x0000003affd87e24 */ /* 0x000fe4000f8e00ff */
[----:B------:R-:W-:Y:S01]  /*70d0*/  IMAD.U32 R217, RZ, RZ, UR59 ;  /* 0x0000003bffd97e24 */ /* 0x000fe2000f8e00ff */
[----:B------:R-:W-:Y:S01]  /*70e0*/  HGMMA.64x64x16.F32.BF16 R24, gdesc[UR56].tnspA, R24 ;  /* 0x20e00000381879f0 */ /* 0x000fe20008701818 */
[----:B------:R-:W-:Y:S01]  /*70f0*/  R2UR UR57, R14 ;  /* 0x000000000e3972ca */ /* 0x000fe200000e0000 */
[----:B------:R-:W-:Y:S01]  /*7100*/  UMOV UR58, UR4 ;  /* 0x00000004003a7c82 */ /* 0x000fe20008000000 */
[----:B------:R-:W-:Y:S01]  /*7110*/  R2UR UR56, R12 ;  /* 0x000000000c3872ca */ /* 0x000fe200000e0000 */
[----:B------:R-:W-:Y:S01]  /*7120*/  UMOV UR59, 0x8 ;  /* 0x00000008003b7882 */ /* 0x000fe20000000000 */
[----:B------:R-:W-:-:S02]  /*7130*/  IMAD.U32 R22, RZ, RZ, UR58 ;  /* 0x0000003aff167e24 */ /* 0x000fc4000f8e00ff */
[----:B------:R-:W-:-:S07]  /*7140*/  IMAD.U32 R23, RZ, RZ, UR59 ;  /* 0x0000003bff177e24 */ /* 0x000fce000f8e00ff */
[----:B------:R-:W-:Y:S01]  /*7150*/  UMOV UR53, UR57 ;  /* 0x0000003900357c82 */ /* 0x000fe20008000000 */
[----:B------:R-:W-:Y:S01]  /*7160*/  UMOV UR57, 0x40000040 ;  /* 0x4000004000397882 */ /* 0x000fe20000000000 */
[----:B------:R-:W-:Y:S01]  /*7170*/  UMOV UR52, UR56 ;  /* 0x0000003800347c82 */ /* 0x000fe20008000000 */
[----:B------:R-:W-:Y:S01]  /*7180*/  UMOV UR56, UR5 ;  /* 0x0000000500387c82 */ /* 0x000fe20008000000 */
[----:B------:R-:W-:Y:S01]  /*7190*/  UMOV UR5, UR17 ;  /* 0x0000001100057c82 */ /* 0x000fe20008000000 */
[----:B------:R-:W-:Y:S01]  /*71a0*/  HGMMA.64x64x16.F32.BF16 R24, gdesc[UR56].tnspA, R24, gsb0 ;  /* 0x20e00000381879f0 */ /* 0x000fe20008001818 */
[----:B------:R-:W-:Y:S01]  /*71b0*/  R2UR UR59, R11 ;  /* 0x000000000b3b72ca */ /* 0x000fe200000e0000 */
[----:B------:R-:W-:Y:S01]  /*71c0*/  WARPGROUP.ARRIVE ;  /* 0x00000000000079c5 */ /* 0x000fe20000000000 */
[----:B------:R-:W-:Y:S01]  /*71d0*/  R2UR UR58, R9 ;  /* 0x00000000093a72ca */ /* 0x000fe200000e0000 */
[----:B------:R-:W-:Y:S01]  /*71e0*/  UMOV UR57, 0x40000040 ;  /* 0x4000004000397882 */ /* 0x000fe20000000000 */
[----:B------:R-:W-:Y:S01]  /*71f0*/  R2UR UR56, R6 ;  /* 0x00000000063872ca */ /* 0x000fe200000e0000 */
[----:B------:R-:W-:-:S02]  /*7200*/  VIADD R6, R5, 0x480 ;  /* 0x0000048005067836 */ /* 0x000fc40000000000 */
[----:B------:R-:W-:-:S10]  /*7210*/  VIADD R9, R8, 0x210 ;  /* 0x0000021008097836 */ /* 0x000fd40000000000 */
[----:B------:R-:W-:Y:S01]  /*7220*/  HGMMA.64x16x16.F32.BF16 R144, gdesc[UR56].tnspA.tnspB, R144 ;  /* 0x60200000389079f0 */ /* 0x000fe20008701890 */
[----:B------:R-:W-:Y:S01]  /*7230*/  UMOV UR58, UR36 ;  /* 0x00000024003a7c82 */ /* 0x000fe20008000000 */
[----:B------:R-:W-:Y:S01]  /*7240*/  UMOV UR59, UR37 ;  /* 0x00000025003b7c82 */ /* 0x000fe20008000000 */
[----:B------:R-:W-:Y:S01]  /*7250*/  UMOV UR37, UR25 ;  /* 0x0000001900257c82 */ /* 0x000fe20008000000 */
[----:B------:R-:W-:Y:S01]  /*7260*/  HGMMA.64x16x16.F32.BF16 R160, gdesc[UR56].tnspA.tnspB, R160 ;  /* 0x6020000038a079f0 */ /* 0x000fe200087018a0 */
[----:B------:R-:W-:Y:S01]  /*7270*/  UMOV UR58, UR40 ;  /* 0x00000028003a7c82 */ /* 0x000fe20008000000 */
[----:B------:R-:W-:Y:S02]  /*7280*/  UMOV UR59, UR41 ;  /* 0x00000029003b7c82 */ /* 0x000fe40008000000 */
[----:B------:R-:W-:Y:S01]  /*7290*/  HGMMA.64x16x16.F32.BF16 R176, gdesc[UR56].tnspA.tnspB, R176 ;  /* 0x6020000038b079f0 */ /* 0x000fe200087018b0 */
[----:B------:R-:W-:Y:S01]  /*72a0*/  UMOV UR58, UR44 ;  /* 0x0000002c003a7c82 */ /* 0x000fe20008000000 */
[----:B------:R-:W-:Y:S01]  /*72b0*/  UMOV UR59, UR45 ;  /* 0x0000002d003b7c82 */ /* 0x000fe20008000000 */
[----:B------:R-:W-:Y:S01]  /*72c0*/  R2UR UR44, R6 ;  /* 0x00000000062c72ca */ /* 0x000fe200000e0000 */
[----:B------:R-:W-:Y:S01]  /*72d0*/  HGMMA.64x16x16.F32.BF16 R192, gdesc[UR56].tnspA.tnspB, R192 ;  /* 0x6020000038c079f0 */ /* 0x000fe200087018c0 */
[----:B------:R-:W-:Y:S01]  /*72e0*/  UMOV UR58, UR48 ;  /* 0x00000030003a7c82 */ /* 0x000fe20008000000 */
[----:B------:R-:W-:Y:S01]  /*72f0*/  UMOV UR59, UR49 ;  /* 0x00000031003b7c82 */ /* 0x000fe20008000000 */
[----:B------:R-:W-:Y:S01]  /*7300*/  UMOV UR45, 0x40000040 ;  /* 0x40000040002d7882 */ /* 0x000fe20000000000 */
[----:B------:R-:W-:Y:S01]  /*7310*/  HGMMA.64x16x16.F32.BF16 R208, gdesc[UR56].tnspA.tnspB, R208 ;  /* 0x6020000038d079f0 */ /* 0x000fe200087018d0 */
[----:B------:R-:W-:Y:S01]  /*7320*/  UMOV UR49, UR45 ;  /* 0x0000002d00317c82 */ /* 0x000fe20008000000 */
[----:B------:R-:W-:Y:S01]  /*7330*/  UMOV UR41, UR45 ;  /* 0x0000002d00297c82 */ /* 0x000fe20008000000 */
[C---:B------:R-:W-:Y:S01]  /*7340*/  VIADD R6, R5.reuse, 0x500 ;  /* 0x0000050005067836 */ /* 0x040fe20000000000 */
[----:B------:R-:W-:Y:S01]  /*7350*/  UMOV UR58, UR8 ;  /* 0x00000008003a7c82 */ /* 0x000fe20008000000 */
[----:B------:R-:W-:Y:S01]  /*7360*/  VIADD R5, R5, 0x580 ;  /* 0x0000058005057836 */ /* 0x000fe20000000000 */
[----:B------:R-:W-:Y:S01]  /*7370*/  UMOV UR59, UR9 ;  /* 0x00000009003b7c82 */ /* 0x000fe20008000000 */
[----:B------:R-:W-:Y:S01]  /*7380*/  UMOV UR9, UR17 ;  /* 0x0000001100097c82 */ /* 0x000fe20008000000 */
[----:B------:R-:W-:Y:S01]  /*7390*/  UMOV UR48, UR44 ;  /* 0x0000002c00307c82 */ /* 0x000fe20008000000 */
[----:B------:R-:W-:Y:S01]  /*73a0*/  UMOV UR40, UR44 ;  /* 0x0000002c00287c82 */ /* 0x000fe20008000000 */
[----:B------:R-:W-:Y:S01]  /*73b0*/  R2UR UR24, R6 ;  /* 0x00000000061872ca */ /* 0x000fe200000e0000 */
[----:B------:R-:W-:Y:S01]  /*73c0*/  VIADD R6, R8, 0x100 ;  /* 0x0000010008067836 */ /* 0x000fe20000000000 */
[----:B------:R-:W-:-:S02]  /*73d0*/  R2UR UR16, R5 ;  /* 0x00000000051072ca */ /* 0x000fc400000e0000 */
[----:B------:R-:W-:Y:S01]  /*73e0*/  LOP3.LUT R5, R4, 0x3fff, RZ, 0xc0, !PT ;  /* 0x00003fff04057812 */ /* 0x000fe200078ec0ff */
[----:B------:R-:W-:-:S04]  /*73f0*/  VIADD R4, R8, 0x80 ;  /* 0x0000008008047836 */ /* 0x000fc80000000000 */
[----:B------:R-:W-:Y:S02]  /*7400*/  IMAD R12, R2, 0x800, R5 ;  /* 0x00000800020c7824 */ /* 0x000fe400078e0205 */
[----:B------:R-:W-:Y:S02]  /*7410*/  VIADD R5, R8, 0x10 ;  /* 0x0000001008057836 */ /* 0x000fe40000000000 */
        /* <DEDUP_REMOVED lines=8> */
[----:B------:R-:W-:Y:S01]  /*74a0*/  HGMMA.64x16x16.F32.BF16 R144, gdesc[UR44].tnspA.tnspB, R144 ;  /* 0x602000002c9079f0 */ /* 0x000fe20008701890 */
[----:B------:R-:W-:Y:S01]  /*74b0*/  UMOV UR46, UR52 ;  /* 0x00000034002e7c82 */ /* 0x000fe20008000000 */
[----:B------:R-:W-:Y:S01]  /*74c0*/  UMOV UR47, UR53 ;  /* 0x00000035002f7c82 */ /* 0x000fe20008000000 */
[----:B------:R-:W-:Y:S01]  /*74d0*/  UMOV UR52, UR44 ;  /* 0x0000002c00347c82 */ /* 0x000fe20008000000 */
[----:B------:R-:W-:Y:S01]  /*74e0*/  UMOV UR53, UR45 ;  /* 0x0000002d00357c82 */ /* 0x000fe20008000000 */
[----:B------:R-:W-:Y:S01]  /*74f0*/  HGMMA.64x16x16.F32.BF16 R160, gdesc[UR44].tnspA.tnspB, R160 ;  /* 0x602000002ca079f0 */ /* 0x000fe200087018a0 */
[----:B------:R-:W-:Y:S01]  /*7500*/  R2UR UR46, R5 ;  /* 0x00000000052e72ca */ /* 0x000fe200000e0000 */
[C---:B------:R-:W-:Y:S01]  /*7510*/  VIADD R5, R8.reuse, 0x90 ;  /* 0x0000009008057836 */ /* 0x040fe20000000000 */
[----:B------:R-:W-:Y:S01]  /*7520*/  UMOV UR47, 0x40 ;  /* 0x00000040002f7882 */ /* 0x000fe20000000000 */
[----:B------:R-:W-:Y:S01]  /*7530*/  HGMMA.64x16x16.F32.BF16 R176, gdesc[UR52].tnspA.tnspB, R176 ;  /* 0x6020000034b079f0 */ /* 0x000fe200087018b0 */
[----:B------:R-:W-:Y:S01]  /*7540*/  R2UR UR54, R8 ;  /* 0x00000000083672ca */ /* 0x000fe200000e0000 */
[----:B------:R-:W-:Y:S01]  /*7550*/  UMOV UR55, 0x40 ;  /* 0x0000004000377882 */ /* 0x000fe20000000000 */
[----:B------:R-:W-:Y:S01]  /*7560*/  R2UR UR52, R12 ;  /* 0x000000000c3472ca */ /* 0x000fe200000e0000 */
[----:B------:R-:W-:Y:S01]  /*7570*/  HGMMA.64x16x16.F32.BF16 R192, gdesc[UR48].tnspA.tnspB, R192 ;  /* 0x6020000030c079f0 */ /* 0x000fe200087018c0 */
[----:B------:R-:W-:Y:S01]  /*7580*/  UMOV UR53, 0x40000040 ;  /* 0x4000004000357882 */ /* 0x000fe20000000000 */
[----:B------:R-:W-:Y:S01]  /*7590*/  UMOV UR45, 0x40000040 ;  /* 0x40000040002d7882 */ /* 0x000fe20000000000 */
[----:B------:R-:W-:Y:S01]  /*75a0*/  R2UR UR50, R9 ;  /* 0x00000000093272ca */ /* 0x000fe200000e0000 */
[----:B------:R-:W-:Y:S01]  /*75b0*/  HGMMA.64x16x16.F32.BF16 R208, gdesc[UR40].tnspA.tnspB, R208 ;  /* 0x6020000028d079f0 */ /* 0x000fe200087018d0 */
[----:B------:R-:W-:Y:S01]  /*75c0*/  UMOV UR49, UR45 ;  /* 0x0000002d00317c82 */ /* 0x000fe20008000000 */
[----:B------:R-:W-:Y:S01]  /*75d0*/  UMOV UR51, 0x40 ;  /* 0x0000004000337882 */ /* 0x000fe20000000000 */
[C---:B------:R-:W-:Y:S01]  /*75e0*/  VIADD R9, R8.reuse, 0x20 ;  /* 0x0000002008097836 */ /* 0x040fe20000000000 */
[----:B------:R-:W-:Y:S01]  /*75f0*/  UMOV UR43, 0x40 ;  /* 0x00000040002b7882 */ /* 0x000fe20000000000 */
[----:B------:R-:W-:Y:S03]  /*7600*/  HGMMA.64x16x16.F32.BF16 R144, gdesc[UR24].tnspA.tnspB, R144 ;  /* 0x60200000189079f0 */ /* 0x000fe60008701890 */
[----:B------:R-:W-:Y:S01]  /*7610*/  R2UR UR26, R9 ;  /* 0x00000000091a72ca */ /* 0x000fe200000e0000 */
[----:B------:R-:W-:Y:S01]  /*7620*/  VIADD R9, R8, 0xa0 ;  /* 0x000000a008097836 */ /* 0x000fe20000000000 */
[----:B------:R-:W-:Y:S01]  /*7630*/  R2UR UR24, R236 ;  /* 0x00000000ec1872ca */ /* 0x000fe200000e0000 */
[----:B------:R-:W-:Y:S01]  /*7640*/  UMOV UR27, 0x40 ;  /* 0x00000040001b7882 */ /* 0x000fe20000000000 */
[----:B------:R-:W-:Y:S01]  /*7650*/  HGMMA.64x16x16.F32.BF16 R160, gdesc[UR36].tnspA.tnspB, R160 ;  /* 0x6020000024a079f0 */ /* 0x000fe200087018a0 */
[----:B------:R-:W-:Y:S01]  /*7660*/  UMOV UR25, 0x40000040 ;  /* 0x4000004000197882 */ /* 0x000fe20000000000 */
[----:B------:R-:W-:Y:S01]  /*7670*/  R2UR UR42, R9 ;  /* 0x00000000092a72ca */ /* 0x000fe200000e0000 */
[C---:B------:R-:W-:Y:S01]  /*7680*/  VIADD R9, R8.reuse, 0x1a0 ;  /* 0x000001a008097836 */ /* 0x040fe20000000000 */
[----:B------:R-:W-:Y:S01]  /*7690*/  HGMMA.64x16x16.F32.BF16 R176, gdesc[UR32].tnspA.tnspB, R176 ;  /* 0x6020000020b079f0 */ /* 0x000fe200087018b0 */
[C---:B------:R-:W-:Y:S01]  /*76a0*/  VIADD R236, R8.reuse, 0x120 ;  /* 0x0000012008ec7836 */ /* 0x040fe20000000000 */
[----:B------:R-:W-:Y:S01]  /*76b0*/  UMOV UR41, UR25 ;  /* 0x0000001900297c82 */ /* 0x000fe20008000000 */
[----:B------:R-:W-:Y:S01]  /*76c0*/  UMOV UR37, UR25 ;  /* 0x0000001900257c82 */ /* 0x000fe20008000000 */
[----:B------:R-:W-:Y:S01]  /*76d0*/  HGMMA.64x16x16.F32.BF16 R192, gdesc[UR28].tnspA.tnspB, R192 ;  /* 0x602000001cc079f0 */ /* 0x000fe200087018c0 */
[----:B------:R-:W-:Y:S01]  /*76e0*/  R2UR UR34, R9 ;  /* 0x00000000092272ca */ /* 0x000fe200000e0000 */
[----:B------:R-:W-:Y:S01]  /*76f0*/  VIADD R9, R8, 0x220 ;  /* 0x0000022008097836 */ /* 0x000fe20000000000 */
[----:B------:R-:W-:Y:S01]  /*7700*/  R2UR UR38, R236 ;  /* 0x00000000ec2672ca */ /* 0x000fe200000e0000 */
[----:B------:R-:W-:Y:S01]  /*7710*/  HGMMA.64x16x16.F32.BF16 R208, gdesc[UR20].tnspA.tnspB, R208 ;  /* 0x6020000014d079f0 */ /* 0x000fe200087018d0 */
[----:B------:R-:W-:Y:S01]  /*7720*/  R2UR UR21, R4 ;  /* 0x00000000041572ca */ /* 0x000fe200000e0000 */
[----:B------:R-:W-:Y:S01]  /*7730*/  VIADD R4, R8, 0x180 ;  /* 0x0000018008047836 */ /* 0x000fe20000000000 */
[----:B------:R-:W-:Y:S01]  /*7740*/  R2UR UR20, R6 ;  /* 0x00000000061472ca */ /* 0x000fe200000e0000 */
[----:B------:R-:W-:Y:S01]  /*7750*/  UMOV UR40, UR24 ;  /* 0x0000001800287c82 */ /* 0x000fe20008000000 */
[----:B------:R-:W-:Y:S01]  /*7760*/  R2UR UR30, R9 ;  /* 0x00000000091e72ca */ /* 0x000fe200000e0000 */
        /* <DEDUP_REMOVED lines=9> */
[----:B------:R-:W-:Y:S01]  /*7800*/  UMOV UR23, 0x40 ;  /* 0x0000004000177882 */ /* 0x000fe20000000000 */
[----:B------:R-:W-:Y:S01]  /*7810*/  VIADD R236, R12, 0x180 ;  /* 0x000001800cec7836 */ /* 0x000fe20000000000 */
[----:B------:R-:W-:Y:S01]  /*7820*/  HGMMA.64x16x16.F32.BF16 R144, gdesc[UR16].tnspA.tnspB, R144 ;  /* 0x60200000109079f0 */ /* 0x000fe20008701890 */
[----:B------:R-:W-:Y:S01]  /*7830*/  UMOV UR18, UR58 ;  /* 0x0000003a00127c82 */ /* 0x000fe20008000000 */
[----:B------:R-:W-:-:S02]  /*7840*/  UMOV UR19, UR59 ;  /* 0x0000003b00137c82 */ /* 0x000fc40008000000 */
[----:B------:R-:W-:Y:S01]  /*7850*/  HGMMA.64x16x16.F32.BF16 R160, gdesc[UR4].tnspA.tnspB, R160 ;  /* 0x6020000004a079f0 */ /* 0x000fe200087018a0 */
[----:B------:R-:W-:Y:S01]  /*7860*/  R2UR UR4, R4 ;  /* 0x00000000040472ca */ /* 0x000fe200000e0000 */
[----:B------:R-:W-:Y:S01]  /*7870*/  VIADD R4, R8, 0x200 ;  /* 0x0000020008047836 */ /* 0x000fe20000000000 */
[----:B------:R-:W-:Y:S01]  /*7880*/  UMOV UR7, 0x40 ;  /* 0x0000004000077882 */ /* 0x000fe20000000000 */
[----:B------:R-:W-:Y:S01]  /*7890*/  HGMMA.64x16x16.F32.BF16 R176, gdesc[UR8].tnspA.tnspB, R176 ;  /* 0x6020000008b079f0 */ /* 0x000fe200087018b0 */
[----:B------:R-:W-:Y:S01]  /*78a0*/  UMOV UR8, UR52 ;  /* 0x0000003400087c82 */ /* 0x000fe20008000000 */
[----:B------:R-:W-:Y:S01]  /*78b0*/  UMOV UR9, UR53 ;  /* 0x0000003500097c82 */ /* 0x000fe20008000000 */
[----:B------:R-:W-:Y:S01]  /*78c0*/  UMOV UR10, UR21 ;  /* 0x00000015000a7c82 */ /* 0x000fe20008000000 */
[----:B------:R-:W-:Y:S01]  /*78d0*/  HGMMA.64x16x16.F32.BF16 R192, gdesc[UR12].tnspA.tnspB, R192 ;  /* 0x602000000cc079f0 */ /* 0x000fe200087018c0 */
[----:B------:R-:W-:Y:S01]  /*78e0*/  UMOV UR11, 0x40 ;  /* 0x00000040000b7882 */ /* 0x000fe20000000000 */
[----:B------:R-:W-:Y:S01]  /*78f0*/  IMAD.U32 R20, RZ, RZ, UR10 ;  /* 0x0000000aff147e24 */ /* 0x000fe2000f8e00ff */
[----:B------:R-:W-:Y:S01]  /*7900*/  UMOV UR15, 0x40 ;  /* 0x00000040000f7882 */ /* 0x000fe20000000000 */
[----:B------:R-:W-:Y:S01]  /*7910*/  HGMMA.64x16x16.F32.BF16 R208, gdesc[UR16].tnspA.tnspB, R208, gsb0 ;  /* 0x6020000010d079f0 */ /* 0x000fe200080018d0 */
[----:B------:R-:W-:Y:S01]  /*7920*/  IMAD.U32 R21, RZ, RZ, UR11 ;  /* 0x0000000bff157e24 */ /* 0x000fe2000f8e00ff */
[----:B------:R-:W-:Y:S01]  /*7930*/  UMOV UR19, 0x40 ;  /* 0x0000004000137882 */ /* 0x000fe20000000000 */
[----:B------:R-:W-:-:S02]  /*7940*/  WARPGROUP.DEPBAR.LE gsb0, 0x1 ;  /* 0x00008000000079c5 */ /* 0x000fc40000010100 */
[----:B------:R-:W-:-:S06]  /*7950*/  WARPGROUP.ARRIVE ;  /* 0x00000000000079c5 */ /* 0x000fcc0000000000 */
[----:B------:R-:W-:Y:S04]  /*7960*/  HGMMA.64x16x16.F32.BF16 R56, gdesc[UR52].tnspA.tnspB, R56 ;  /* 0x60200000343879f0 */ /* 0x000fe80008701838 */
[----:B------:R-:W-:Y:S01]  /*7970*/  HGMMA.64x16x16.F32.BF16 R64, gdesc[UR8].tnspA.tnspB, R64 ;  /* 0x60200000084079f0 */ /* 0x000fe20008701840 */
[----:B------:R-:W-:Y:S01]  /*7980*/  UMOV UR8, UR52 ;  /* 0x0000003400087c82 */ /* 0x000fe20008000000 */
[----:B------:R-:W-:Y:S01]  /*7990*/  UMOV UR9, UR53 ;  /* 0x0000003500097c82 */ /* 0x000fe20008000000 */
[----:B------:R-:W-:Y:S01]  /*79a0*/  UMOV UR10, UR20 ;  /* 0x00000014000a7c82 */ /* 0x000fe20008000000 */
[----:B------:R-:W-:Y:S01]  /*79b0*/  UMOV UR11, 0x40 ;  /* 0x00000040000b7882 */ /* 0x000fe20000000000 */
[----:B------:R-:W-:Y:S01]  /*79c0*/  IMAD.U32 R18, RZ, RZ, UR10 ;  /* 0x0000000aff127e24 */ /* 0x000fe2000f8e00ff */
[----:B------:R-:W-:Y:S01]  /*79d0*/  HGMMA.64x16x16.F32.BF16 R72, gdesc[UR8].tnspA.tnspB, R72 ;  /* 0x60200000084879f0 */ /* 0x000fe20008701848 */
[----:B------:R-:W-:Y:S01]  /*79e0*/  UMOV UR10, UR4 ;  /* 0x00000004000a7c82 */ /* 0x000fe20008000000 */
[----:B------:R-:W-:Y:S01]  /*79f0*/  R2UR UR4, R4 ;  /* 0x00000000040472ca */ /* 0x000fe200000e0000 */
[----:B------:R-:W-:Y:S01]  /*7a00*/  IMAD.U32 R19, RZ, RZ, UR11 ;  /* 0x0000000bff137e24 */ /* 0x000fe2000f8e00ff */
        /* <DEDUP_REMOVED lines=8> */
[----:B------:R-:W-:Y:S01]  /*7a90*/  UMOV UR11, 0x40 ;  /* 0x00000040000b7882 */ /* 0x000fe20000000000 */
[----:B------:R-:W-:Y:S01]  /*7aa0*/  VIADD R4, R12, 0x80 ;  /* 0x000000800c047836 */ /* 0x000fe20000000000 */
[----:B------:R-:W-:Y:S01]  /*7ab0*/  ULDC.64 UR52, c[0x0][0x208] ;  /* 0x0000820000347ab9 */ /* 0x000fe20000000a00 */
[----:B------:R-:W-:Y:S01]  /*7ac0*/  UMOV UR10, UR4 ;  /* 0x00000004000a7c82 */ /* 0x000fe20008000000 */
[----:B------:R-:W-:Y:S01]  /*7ad0*/  R2UR UR4, R5 ;  /* 0x00000000050472ca */ /* 0x000fe200000e0000 */
[----:B------:R-:W-:Y:S01]  /*7ae0*/  HGMMA.64x16x16.F32.BF16 R88, gdesc[UR8].tnspA.tnspB, R88 ;  /* 0x60200000085879f0 */ /* 0x000fe20008701858 */
[----:B------:R-:W-:Y:S01]  /*7af0*/  R2UR UR44, R4 ;  /* 0x00000000042c72ca */ /* 0x000fe200000e0000 */
[C---:B------:R-:W-:Y:S01]  /*7b00*/  VIADD R4, R8.reuse, 0x110 ;  /* 0x0000011008047836 */ /* 0x040fe20000000000 */
[----:B------:R-:W-:Y:S01]  /*7b10*/  UMOV UR9, UR45 ;  /* 0x0000002d00097c82 */ /* 0x000fe20008000000 */
[----:B------:R-:W-:-:S02]  /*7b20*/  VIADD R5, R8, 0x190 ;  /* 0x0000019008057836 */ /* 0x000fc40000000000 */
[----:B------:R-:W-:Y:S01]  /*7b30*/  IMAD.U32 R14, RZ, RZ, UR10 ;  /* 0x0000000aff0e7e24 */ /* 0x000fe2000f8e00ff */
[----:B------:R-:W-:Y:S01]  /*7b40*/  R2UR UR5, R4 ;  /* 0x00000000040572ca */ /* 0x000fe200000e0000 */
[----:B------:R-:W-:Y:S01]  /*7b50*/  IMAD.U32 R15, RZ, RZ, UR11 ;  /* 0x0000000bff0f7e24 */ /* 0x000fe2000f8e00ff */
[----:B------:R-:W-:Y:S01]  /*7b60*/  R2UR UR6, R5 ;  /* 0x00000000050672ca */ /* 0x000fe200000e0000 */
[----:B------:R-:W-:Y:S02]  /*7b70*/  UMOV UR11, 0x40 ;  /* 0x00000040000b7882 */ /* 0x000fe40000000000 */
[----:B------:R-:W-:Y:S01]  /*7b80*/  UMOV UR10, UR4 ;  /* 0x00000004000a7c82 */ /* 0x000fe20008000000 */
[----:B------:R-:W-:Y:S01]  /*7b90*/  IMAD.U32 R11, RZ, RZ, UR11 ;  /* 0x0000000bff0b7e24 */ /* 0x000fe2000f8e00ff */
[----:B------:R-:W-:Y:S01]  /*7ba0*/  UMOV UR8, UR44 ;  /* 0x0000002c00087c82 */ /* 0x000fe20008000000 */
[----:B------:R-:W-:Y:S01]  /*7bb0*/  IMAD.U32 R10, RZ, RZ, UR10 ;  /* 0x0000000aff0a7e24 */ /* 0x000fe2000f8e00ff */
[----:B------:R-:W-:Y:S01]  /*7bc0*/  UMOV UR48, UR44 ;  /* 0x0000002c00307c82 */ /* 0x000fe20008000000 */
[----:B------:R-:W-:Y:S01]  /*7bd0*/  R2UR UR4, R236 ;  /* 0x00000000ec0472ca */ /* 0x000fe200000e0000 */
[----:B------:R-:W-:-:S05]  /*7be0*/  VIADD R236, R8, 0x130 ;  /* 0x0000013008ec7836 */ /* 0x000fca0000000000 */
[----:B------:R-:W-:Y:S01]  /*7bf0*/  R2UR UR18, R236 ;  /* 0x00000000ec1272ca */ /* 0x000fe200000e0000 */
        /* <DEDUP_REMOVED lines=14> */
[C---:B------:R-:W-:Y:S01]  /*7ce0*/  VIADD R9, R8.reuse, 0xb0 ;  /* 0x000000b008097836 */ /* 0x040fe20000000000 */
[----:B------:R-:W-:Y:S01]  /*7cf0*/  HGMMA.64x16x16.F32.BF16 R80, gdesc[UR8].tnspA.tnspB, R80 ;  /* 0x60200000085079f0 */ /* 0x000fe20008701850 */
[----:B------:R-:W-:Y:S01]  /*7d00*/  UMOV UR5, 0x40000040 ;  /* 0x4000004000057882 */ /* 0x000fe20000000000 */
[----:B------:R-:W-:Y:S01]  /*7d10*/  UMOV UR20, UR4 ;  /* 0x0000000400147c82 */ /* 0x000fe20008000000 */
[----:B------:R-:W-:Y:S01]  /*7d20*/  UMOV UR16, UR4 ;  /* 0x0000000400107c82 */ /* 0x000fe20008000000 */
[----:B------:R-:W-:Y:S01]  /*7d30*/  UMOV UR12, UR4 ;  /* 0x00000004000c7c82 */ /* 0x000fe20008000000 */
[----:B------:R-:W-:Y:S01]  /*7d40*/  UMOV UR8, UR4 ;  /* 0x0000000400087c82 */ /* 0x000fe20008000000 */
[----:B------:R-:W-:Y:S01]  /*7d50*/  R2UR UR22, R9 ;  /* 0x00000000091672ca */ /* 0x000fe200000e0000 */
[C---:B------:R-:W-:Y:S01]  /*7d60*/  VIADD R9, R8.reuse, 0x1b0 ;  /* 0x000001b008097836 */ /* 0x040fe20000000000 */
[----:B------:R-:W-:Y:S01]  /*7d70*/  UMOV UR21, UR5 ;  /* 0x0000000500157c82 */ /* 0x000fe20008000000 */
[----:B------:R-:W-:Y:S01]  /*7d80*/  HGMMA.64x16x16.F32.BF16 R88, gdesc[UR48].tnspA.tnspB, R88 ;  /* 0x60200000305879f0 */ /* 0x000fe20008701858 */
[----:B------:R-:W-:Y:S01]  /*7d90*/  VIADD R8, R8, 0x230 ;  /* 0x0000023008087836 */ /* 0x000fe20000000000 */
[----:B------:R-:W-:Y:S01]  /*7da0*/  UMOV UR17, UR5 ;  /* 0x0000000500117c82 */ /* 0x000fe20008000000 */
[----:B------:R-:W-:Y:S01]  /*7db0*/  R2UR UR14, R9 ;  /* 0x00000000090e72ca */ /* 0x000fe200000e0000 */
[----:B------:R-:W-:Y:S01]  /*7dc0*/  UMOV UR13, UR5 ;  /* 0x00000005000d7c82 */ /* 0x000fe20008000000 */
[----:B------:R-:W-:Y:S01]  /*7dd0*/  UMOV UR9, UR5 ;  /* 0x0000000500097c82 */ /* 0x000fe20008000000 */
[----:B------:R-:W-:Y:S01]  /*7de0*/  IMAD.U32 R6, RZ, RZ, UR10 ;  /* 0x0000000aff067e24 */ /* 0x000fe2000f8e00ff */
[----:B------:R-:W-:Y:S01]  /*7df0*/  R2UR UR10, R8 ;  /* 0x00000000080a72ca */ /* 0x000fe200000e0000 */
[----:B------:R-:W-:Y:S01]  /*7e00*/  IMAD.U32 R7, RZ, RZ, UR11 ;  /* 0x0000000bff077e24 */ /* 0x000fe2000f8e00ff */
[----:B------:R-:W-:Y:S01]  /*7e10*/  UMOV UR11, 0x40 ;  /* 0x00000040000b7882 */ /* 0x000fe20000000000 */
[----:B------:R-:W-:Y:S04]  /*7e20*/  HGMMA.64x16x16.F32.BF16 R56, gdesc[UR24].tnspA.tnspB, R56 ;  /* 0x60200000183879f0 */ /* 0x000fe80008701838 */
[----:B------:R-:W-:Y:S04]  /*7e30*/  HGMMA.64x16x16.F32.BF16 R64, gdesc[UR40].tnspA.tnspB, R64 ;  /* 0x60200000284079f0 */ /* 0x000fe80008701840 */
[----:B------:R-:W-:Y:S04]  /*7e40*/  HGMMA.64x16x16.F32.BF16 R72, gdesc[UR36].tnspA.tnspB, R72 ;  /* 0x60200000244879f0 */ /* 0x000fe80008701848 */
[----:B------:R-:W-:Y:S04]  /*7e50*/  HGMMA.64x16x16.F32.BF16 R80, gdesc[UR32].tnspA.tnspB, R80 ;  /* 0x60200000205079f0 */ /* 0x000fe80008701850 */
[----:B------:R-:W-:Y:S04]  /*7e60*/  HGMMA.64x16x16.F32.BF16 R88, gdesc[UR28].tnspA.tnspB, R88 ;  /* 0x602000001c5879f0 */ /* 0x000fe80008701858 */
[----:B------:R-:W-:Y:S01]  /*7e70*/  HGMMA.64x16x16.F32.BF16 R56, gdesc[UR4].tnspA.tnspB, R56 ;  /* 0x60200000043879f0 */ /* 0x000fe20008701838 */
[----:B------:R-:W-:-:S03]  /*7e80*/  USHF.L.U32 UR4, UR60, 0xe, URZ ;  /* 0x0000000e3c047899 */ /* 0x000fc6000800063f */
[----:B------:R-:W-:Y:S03]  /*7e90*/  HGMMA.64x16x16.F32.BF16 R64, gdesc[UR20].tnspA.tnspB, R64 ;  /* 0x60200000144079f0 */ /* 0x000fe60008701840 */
[----:B------:R-:W-:Y:S01]  /*7ea0*/  IMAD.U32 R236, RZ, RZ, UR4 ;  /* 0x00000004ffec7e24 */ /* 0x000fe2000f8e00ff */
[----:B------:R-:W-:Y:S01]  /*7eb0*/  IADD3 R9, P1, R232, UR4, RZ ;  /* 0x00000004e8097c10 */ /* 0x000fe2000ff3e0ff */
[----:B------:R-:W-:Y:S01]  /*7ec0*/  ULDC.64 UR4, c[0x0][0x2c0] ;  /* 0x0000b00000047ab9 */ /* 0x000fe20000000a00 */
[----:B------:R-:W-:Y:S02]  /*7ed0*/  HGMMA.64x16x16.F32.BF16 R72, gdesc[UR16].tnspA.tnspB, R72 ;  /* 0x60200000104879f0 */ /* 0x000fe40008701848 */
[----:B------:R-:W-:Y:S02]  /*7ee0*/  LEA R8, P2, R9, UR4, 0x2 ;  /* 0x0000000409087c11 */ /* 0x000fe4000f8410ff */
[----:B------:R-:W-:-:S04]  /*7ef0*/  LEA.HI.X.SX32 R236, R236, R234, 0x1, P1 ;  /* 0x000000eaecec7211 */ /* 0x000fc800008f0eff */
[----:B------:R-:W-:Y:S01]  /*7f00*/  LEA.HI.X R9, R9, UR5, R236, 0x2, P2 ;  /* 0x0000000509097c11 */ /* 0x000fe200090f14ec */
[----:B------:R-:W-:Y:S04]  /*7f10*/  HGMMA.64x16x16.F32.BF16 R80, gdesc[UR12].tnspA.tnspB, R80 ;  /* 0x602000000c5079f0 */ /* 0x000fe80008701850 */
[----:B------:R0:W-:Y:S04]  /*7f20*/  REDG.E.ADD.F32x4.FTZ.RN.STRONG.GPU desc[UR52][R8.64], R24 ;  /* 0x00000018080079a6 */ /* 0x0001e8000c10f7b4 */
[----:B------:R0:W-:Y:S01]  /*7f30*/  REDG.E.ADD.F32x4.FTZ.RN.STRONG.GPU desc[UR52][R8.64+0x800], R28 ;  /* 0x0008001c080079a6 */ /* 0x0001e2000c10f7b4 */
[----:B------:R-:W-:Y:S03]  /*7f40*/  HGMMA.64x16x16.F32.BF16 R88, gdesc[UR8].tnspA.tnspB, R88, gsb0 ;  /* 0x60200000085879f0 */ /* 0x000fe60008001858 */
[----:B------:R0:W-:Y:S04]  /*7f50*/  REDG.E.ADD.F32x4.FTZ.RN.STRONG.GPU desc[UR52][R8.64+0x1000], R32 ;  /* 0x00100020080079a6 */ /* 0x0001e8000c10f7b4 */
[----:B------:R0:W-:Y:S01]  /*7f60*/  REDG.E.ADD.F32x4.FTZ.RN.STRONG.GPU desc[UR52][R8.64+0x1800], R36 ;  /* 0x00180024080079a6 */ /* 0x0001e2000c10f7b4 */
[----:B------:R-:W-:-:S03]  /*7f70*/  WARPGROUP.DEPBAR.LE gsb0, 0x1 ;  /* 0x00008000000079c5 */ /* 0x000fc60000010100 */
[----:B------:R0:W-:Y:S04]  /*7f80*/  REDG.E.ADD.F32x4.FTZ.RN.STRONG.GPU desc[UR52][R8.64+0x2000], R40 ;  /* 0x00200028080079a6 */ /* 0x0001e8000c10f7b4 */
[----:B------:R0:W-:Y:S04]  /*7f90*/  REDG.E.ADD.F32x4.FTZ.RN.STRONG.GPU desc[UR52][R8.64+0x2800], R44 ;  /* 0x0028002c080079a6 */ /* 0x0001e8000c10f7b4 */
[----:B------:R0:W-:Y:S04]  /*7fa0*/  REDG.E.ADD.F32x4.FTZ.RN.STRONG.GPU desc[UR52][R8.64+0x3000], R48 ;  /* 0x00300030080079a6 */ /* 0x0001e8000c10f7b4 */
[----:B------:R0:W-:Y:S01]  /*7fb0*/  REDG.E.ADD.F32x4.FTZ.RN.STRONG.GPU desc[UR52][R8.64+0x3800], R52 ;  /* 0x00380034080079a6 */ /* 0x0001e2000c10f7b4 */
[----:B------:R-:W-:Y:S05]  /*7fc0*/  @!P0 BRA `(.L_x_893) ;  /* 0x0000000000048947 */ /* 0x000fea0003800000 */
[----:B------:R-:W-:Y:S01]  /*7fd0*/  BPT.TRAP 0x1 ;  /* 0x000000040000795c */ /* 0x000fe20000300000 */
.L_x_893:
[----:B0-----:R-:W-:Y:S01]  /*7fe0*/  VIADD R24, R13, 0x500 ;  /* 0x000005000d187836 */ /* 0x001fe20000000000 */
        /* <DEDUP_REMOVED lines=37> */
[----:B------:R-:W-:Y:S01]  /*8240*/  UMOV UR45, 0x40000040 ;  /* 0x40000040002d7882 */ /* 0x000fe20000000000 */
[----:B------:R-:W-:Y:S02]  /*8250*/  WARPGROUP.DEPBAR.LE gsb0, 0x0 ;  /* 0x00008000000079c5 */ /* 0x000fe40000010000 */
[----:B------:R-:W-:Y:S01]  /*8260*/  WARPGROUP.ARRIVE ;  /* 0x00000000000079c5 */ /* 0x000fe20000000000 */
[----:B------:R-:W-:Y:S04]  /*8270*/  REDG.E.ADD.F32x4.FTZ.RN.STRONG.GPU desc[UR4][R8.64+0x4000], R24 ;  /* 0x00400018080079a6 */ /* 0x000fe8000c10f784 */
[----:B------:R-:W-:Y:S03]  /*8280*/  REDG.E.ADD.F32x4.FTZ.RN.STRONG.GPU desc[UR4][R8.64+0x4800], R28 ;  /* 0x0048001c080079a6 */ /* 0x000fe6000c10f784 */
[----:B------:R-:W-:Y:S01]  /*8290*/  HGMMA.64x16x16.F32.BF16 R96, gdesc[UR52].tnspA.tnspB, R96 ;  /* 0x60200000346079f0 */ /* 0x000fe20008701860 */
[----:B------:R-:W-:-:S02]  /*82a0*/  R2UR UR54, R20 ;  /* 0x00000000143672ca */ /* 0x000fc400000e0000 */
[----:B------:R-:W-:Y:S01]  /*82b0*/  R2UR UR55, R21 ;  /* 0x00000000153772ca */ /* 0x000fe200000e0000 */
[----:B------:R-:W-:Y:S04]  /*82c0*/  REDG.E.ADD.F32x4.FTZ.RN.STRONG.GPU desc[UR4][R8.64+0x5000], R32 ;  /* 0x00500020080079a6 */ /* 0x000fe8000c10f784 */
[----:B------:R-:W-:Y:S04]  /*82d0*/  REDG.E.ADD.F32x4.FTZ.RN.STRONG.GPU desc[UR4][R8.64+0x5800], R36 ;  /* 0x00580024080079a6 */ /* 0x000fe8000c10f784 */
[----:B------:R-:W-:Y:S04]  /*82e0*/  REDG.E.ADD.F32x4.FTZ.RN.STRONG.GPU desc[UR4][R8.64+0x6000], R40 ;  /* 0x00600028080079a6 */ /* 0x000fe8000c10f784 */
[----:B------:R-:W-:Y:S01]  /*82f0*/  HGMMA.64x16x16.F32.BF16 R104, gdesc[UR52].tnspA.tnspB, R104 ;  /* 0x60200000346879f0 */ /* 0x000fe20008701868 */
[----:B------:R-:W-:Y:S01]  /*8300*/  R2UR UR54, R18 ;  /* 0x00000000123672ca */ /* 0x000fe200000e0000 */
[----:B------:R-:W-:Y:S01]  /*8310*/  REDG.E.ADD.F32x4.FTZ.RN.STRONG.GPU desc[UR4][R8.64+0x6800], R44 ;  /* 0x0068002c080079a6 */ /* 0x000fe2000c10f784 */
[----:B------:R-:W-:-:S03]  /*8320*/  R2UR UR55, R19 ;  /* 0x00000000133772ca */ /* 0x000fc600000e0000 */
[----:B------:R-:W-:Y:S04]  /*8330*/  REDG.E.ADD.F32x4.FTZ.RN.STRONG.GPU desc[UR4][R8.64+0x7000], R48 ;  /* 0x00700030080079a6 */ /* 0x000fe8000c10f784 */
[----:B------:R0:W-:Y:S01]  /*8340*/  REDG.E.ADD.F32x4.FTZ.RN.STRONG.GPU desc[UR4][R8.64+0x7800], R52 ;  /* 0x00780034080079a6 */ /* 0x0001e2000c10f784 */
[----:B------:R-:W-:Y:S01]  /*8350*/  UMOV UR25, 0x40000040 ;  /* 0x4000004000197882 */ /* 0x000fe20000000000 */
[----:B------:R-:W-:Y:S01]  /*8360*/  UMOV UR5, 0x40000040 ;  /* 0x4000004000057882 */ /* 0x000fe20000000000 */
[----:B------:R-:W-:Y:S01]  /*8370*/  UMOV UR41, UR25 ;  /* 0x0000001900297c82 */ /* 0x000fe20008000000 */
[----:B------:R-:W-:Y:S01]  /*8380*/  UMOV UR37, UR25 ;  /* 0x0000001900257c82 */ /* 0x000fe20008000000 */
[----:B------:R-:W-:Y:S01]  /*8390*/  UMOV UR33, UR25 ;  /* 0x0000001900217c82 */ /* 0x000fe20008000000 */
[----:B------:R-:W-:Y:S01]  /*83a0*/  HGMMA.64x16x16.F32.BF16 R112, gdesc[UR52].tnspA.tnspB, R112 ;  /* 0x60200000347079f0 */ /* 0x000fe20008701870 */
[----:B------:R-:W-:Y:S01]  /*83b0*/  R2UR UR54, R16 ;  /* 0x00000000103672ca */ /* 0x000fe200000e0000 */
[----:B------:R-:W-:Y:S01]  /*83c0*/  UMOV UR21, UR5 ;  /* 0x0000000500157c82 */ /* 0x000fe20008000000 */
[----:B------:R-:W-:Y:S01]  /*83d0*/  R2UR UR55, R17 ;  /* 0x00000000113772ca */ /* 0x000fe200000e0000 */
[----:B------:R-:W-:Y:S01]  /*83e0*/  UMOV UR17, UR5 ;  /* 0x0000000500117c82 */ /* 0x000fe20008000000 */
[----:B------:R-:W-:Y:S01]  /*83f0*/  UMOV UR13, UR5 ;  /* 0x00000005000d7c82 */ /* 0x000fe20008000000 */
[----:B0-----:R-:W-:-:S10]  /*8400*/  VIADD R8, R12, 0x480 ;  /* 0x000004800c087836 */ /* 0x001fd40000000000 */
[----:B------:R-:W-:Y:S01]  /*8410*/  HGMMA.64x16x16.F32.BF16 R120, gdesc[UR52].tnspA.tnspB, R120 ;  /* 0x60200000347879f0 */ /* 0x000fe20008701878 */
[----:B------:R-:W-:Y:S02]  /*8420*/  R2UR UR54, R14 ;  /* 0x000000000e3672ca */ /* 0x000fe400000e0000 */
[----:B------:R-:W-:Y:S02]  /*8430*/  R2UR UR55, R15 ;  /* 0x000000000f3772ca */ /* 0x000fe400000e0000 */
[----:B------:R-:W-:-:S11]  /*8440*/  R2UR UR44, R8 ;  /* 0x00000000082c72ca */ /* 0x000fd600000e0000 */
[----:B------:R-:W-:Y:S04]  /*8450*/  HGMMA.64x16x16.F32.BF16 R128, gdesc[UR52].tnspA.tnspB, R128 ;  /* 0x60200000348079f0 */ /* 0x000fe80008701880 */
[----:B------:R-:W-:Y:S01]  /*8460*/  HGMMA.64x16x16.F32.BF16 R96, gdesc[UR44].tnspA.tnspB, R96 ;  /* 0x602000002c6079f0 */ /* 0x000fe20008701860 */
[----:B------:R-:W-:Y:S02]  /*8470*/  R2UR UR46, R10 ;  /* 0x000000000a2e72ca */ /* 0x000fe400000e0000 */
[----:B------:R-:W-:-:S13]  /*8480*/  R2UR UR47, R11 ;  /* 0x000000000b2f72ca */ /* 0x000fda00000e0000 */
[----:B------:R-:W-:Y:S01]  /*8490*/  HGMMA.64x16x16.F32.BF16 R104, gdesc[UR44].tnspA.tnspB, R104 ;  /* 0x602000002c6879f0 */ /* 0x000fe20008701868 */
[----:B------:R-:W-:Y:S01]  /*84a0*/  R2UR UR46, R4 ;  /* 0x00000000042e72ca */ /* 0x000fe200000e0000 */
[C---:B------:R-:W-:Y:S01]  /*84b0*/  VIADD R4, R12.reuse, 0x500 ;  /* 0x000005000c047836 */ /* 0x040fe20000000000 */
[----:B------:R-:W-:Y:S01]  /*84c0*/  R2UR UR47, R5 ;  /* 0x00000000052f72ca */ /* 0x000fe200000e0000 */
[----:B------:R-:W-:-:S03]  /*84d0*/  VIADD R12, R12, 0x580 ;  /* 0x000005800c0c7836 */ /* 0x000fc60000000000 */
[----:B------:R-:W-:Y:S02]  /*84e0*/  R2UR UR24, R4 ;  /* 0x00000000041872ca */ /* 0x000fe400000e0000 */
[----:B------:R-:W-:-:S07]  /*84f0*/  R2UR UR4, R12 ;  /* 0x000000000c0472ca */ /* 0x000fce00000e0000 */
[----:B------:R-:W-:Y:S01]  /*8500*/  HGMMA.64x16x16.F32.BF16 R112, gdesc[UR44].tnspA.tnspB, R112 ;  /* 0x602000002c7079f0 */ /* 0x000fe20008701870 */
[----:B------:R-:W-:Y:S02]  /*8510*/  R2UR UR46, R6 ;  /* 0x00000000062e72ca */ /* 0x000fe400000e0000 */
[----:B------:R-:W-:Y:S01]  /*8520*/  R2UR UR47, R7 ;  /* 0x00000000072f72ca */ /* 0x000fe200000e0000 */
[----:B------:R-:W-:Y:S01]  /*8530*/  UMOV UR40, UR24 ;  /* 0x0000001800287c82 */ /* 0x000fe20008000000 */
[----:B------:R-:W-:Y:S01]  /*8540*/  UMOV UR36, UR24 ;  /* 0x0000001800247c82 */ /* 0x000fe20008000000 */
[----:B------:R-:W-:Y:S01]  /*8550*/  UMOV UR32, UR24 ;  /* 0x0000001800207c82 */ /* 0x000fe20008000000 */
[----:B------:R-:W-:Y:S01]  /*8560*/  UMOV UR20, UR4 ;  /* 0x0000000400147c82 */ /* 0x000fe20008000000 */
[----:B------:R-:W-:Y:S01]  /*8570*/  UMOV UR16, UR4 ;  /* 0x0000000400107c82 */ /* 0x000fe20008000000 */
[----:B------:R-:W-:-:S07]  /*8580*/  UMOV UR12, UR4 ;  /* 0x00000004000c7c82 */ /* 0x000fce0008000000 */
        /* <DEDUP_REMOVED lines=19> */
[----:B------:R-:W-:Y:S05]  /*86c0*/  @!P0 BRA `(.L_x_894) ;  /* 0x0000000000048947 */ /* 0x000fea0003800000 */
[----:B------:R-:W-:Y:S01]  /*86d0*/  BPT.TRAP 0x1 ;  /* 0x000000040000795c */ /* 0x000fe20000300000 */
.L_x_894:
[----:B------:R-:W-:Y:S01]  /*86e0*/  UIADD3 UR60, UR60, 0x1, URZ ;  /* 0x000000013c3c7890 */ /* 0x000fe2000fffe03f */
[----:B------:R-:W-:Y:S01]  /*86f0*/  VIADD R2, R2, 0x1 ;  /* 0x0000000102027836 */ /* 0x000fe20000000000 */
[----:B------:R-:W-:Y:S01]  /*8700*/  LOP3.LUT R226, R226, 0x1, RZ, 0x3c, !PT ;  /* 0x00000001e2e27812 */ /* 0x000fe200078e3cff */
[----:B------:R-:W-:Y:S01]  /*8710*/  VIADD R224, R224, 0x31620 ;  /* 0x00031620e0e07836 */ /* 0x000fe20000000000 */
[----:B------:R-:W-:Y:S02]  /*8720*/  UISETP.GE.AND UP0, UPT, UR60, UR61, UPT ;  /* 0x0000003d3c00728c */ /* 0x000fe4000bf06270 */
[----:B------:R-:W-:Y:S02]  /*8730*/  ISETP.NE.AND P0, PT, R2, 0x2, PT ;  /* 0x000000020200780c */ /* 0x000fe40003f05270 */
[----:B------:R-:W-:Y:S02]  /*8740*/  PRMT R224, RZ, 0x654, R224 ;  /* 0x00000654ffe07816 */ /* 0x000fe400000000e0 */
[----:B------:R-:W-:-:S02]  /*8750*/  PLOP3.LUT P1, PT, PT, PT, UP0, 0x80, 0x0 ;  /* 0x000000000000781c */ /* 0x000fc40003f2f008 */
[----:B------:R-:W-:Y:S01]  /*8760*/  SEL R5, RZ, 0x1, P0 ;  /* 0x00000001ff057807 */ /* 0x000fe20000000000 */
[----:B------:R0:W-:Y:S01]  /*8770*/  SYNCS.ARRIVE.TRANS64.RED.A1T0 RZ, [R224+URZ], RZ ;  /* 0x000000ffe0ff79a7 */ /* 0x0001e2000810043f */
[----:B------:R-:W-:Y:S02]  /*8780*/  SEL R2, R2, RZ, P0 ;  /* 0x000000ff02027207 */ /* 0x000fe40000000000 */
[----:B------:R-:W-:-:S07]  /*8790*/  LOP3.LUT R228, R228, R5, RZ, 0x3c, !PT ;  /* 0x00000005e4e47212 */ /* 0x000fce00078e3cff */
[----:B0-----:R-:W-:Y:S05]  /*87a0*/  @!P1 BRA `(.L_x_895) ;  /* 0xffffff9400a09947 */ /* 0x001fea000383ffff */
        /* <DEDUP_REMOVED lines=82> */
.L_x_882:
        /* <DEDUP_REMOVED lines=16> */
[----:B------:R-:W-:Y:S01]  /*8dd0*/  F2FP.BF16.F32.PACK_AB R160, R161, R160 ;  /* 0x000000a0a1a0723e */ /* 0x000fe200000010ff */
[----:B--2---:R-:W-:Y:S01]  /*8de0*/  ULEA UR5, UR5, UR4, 0x18 ;  /* 0x0000000405057291 */ /* 0x004fe2000f8ec03f */
[----:B------:R-:W-:Y:S02]  /*8df0*/  F2FP.BF16.F32.PACK_AB R154, R157, R156 ;  /* 0x0000009c9d9a723e */ /* 0x000fe400000010ff */
[----:B------:R-:W-:-:S02]  /*8e00*/  F2FP.BF16.F32.PACK_AB R155, R159, R158 ;  /* 0x0000009e9f9b723e */ /* 0x000fc400000010ff */
[----:B------:R-:W-:Y:S01]  /*8e10*/  F2FP.BF16.F32.PACK_AB R161, R163, R162 ;  /* 0x000000a2a3a1723e */ /* 0x000fe200000010ff */
[----:B-1----:R-:W-:Y:S01]  /*8e20*/  VIADD R4, R4, 0xffffff80 ;  /* 0xffffff8004047836 */ /* 0x002fe20000000000 */
[----:B------:R-:W-:Y:S02]  /*8e30*/  F2FP.BF16.F32.PACK_AB R168, R169, R168 ;  /* 0x000000a8a9a8723e */ /* 0x000fe400000010ff */
[----:B------:R-:W-:Y:S01]  /*8e40*/  F2FP.BF16.F32.PACK_AB R162, R165, R164 ;  /* 0x000000a4a5a2723e */ /* 0x000fe200000010ff */
[----:B0-----:R-:W-:Y:S01]  /*8e50*/  IMAD.SHL.U32 R2, R4, 0x40, RZ ;  /* 0x0000004004027824 */ /* 0x001fe200078e00ff */
[----:B------:R-:W-:Y:S02]  /*8e60*/  SHF.R.S32.HI R11, RZ, 0x1f, R4 ;  /* 0x0000001fff0b7819 */ /* 0x000fe40000011404 */
[----:B------:R-:W-:Y:S02]  /*8e70*/  F2FP.BF16.F32.PACK_AB R163, R167, R166 ;  /* 0x000000a6a7a3723e */ /* 0x000fe400000010ff */
[----:B------:R-:W-:-:S02]  /*8e80*/  LEA.HI R5, R11, R4, RZ, 0x5 ;  /* 0x000000040b057211 */ /* 0x000fc400078f28ff */
[----:B------:R-:W-:Y:S02]  /*8e90*/  LOP3.LUT R2, R2, 0x1c0, RZ, 0xc0, !PT ;  /* 0x000001c002027812 */ /* 0x000fe400078ec0ff */
[----:B------:R-:W-:Y:S02]  /*8ea0*/  SHF.R.S32.HI R0, RZ, 0x5, R5 ;  /* 0x00000005ff007819 */ /* 0x000fe40000011405 */
[CC--:B------:R-:W-:Y:S02]  /*8eb0*/  LEA.HI R9, R11.reuse, R4.reuse, RZ, 0x4 ;  /* 0x000000040b097211 */ /* 0x0c0fe400078f20ff */
[CC--:B------:R-:W-:Y:S01]  /*8ec0*/  LEA.HI R3, R11.reuse, R4.reuse, RZ, 0x3 ;  /* 0x000000040b037211 */ /* 0x0c0fe200078f18ff */
[----:B------:R-:W-:Y:S01]  /*8ed0*/  IMAD.SHL.U32 R7, R0, 0x10, RZ ;  /* 0x0000001000077824 */ /* 0x000fe200078e00ff */
[----:B------:R-:W-:Y:S02]  /*8ee0*/  SHF.R.S32.HI R8, RZ, 0x4, R9 ;  /* 0x00000004ff087819 */ /* 0x000fe40000011409 */
[----:B------:R-:W-:-:S02]  /*8ef0*/  LEA.HI R11, R11, R4, RZ, 0x7 ;  /* 0x000000040b0b7211 */ /* 0x000fc400078f38ff */
[----:B------:R-:W-:Y:S02]  /*8f00*/  LOP3.LUT R6, R2, 0x30, R7, 0xf8, !PT ;  /* 0x0000003002067812 */ /* 0x000fe400078ef807 */
[----:B------:R-:W-:Y:S02]  /*8f10*/  SHF.R.U32.HI R2, RZ, 0x3, R2 ;  /* 0x00000003ff027819 */ /* 0x000fe40000011602 */
[----:B------:R-:W-:Y:S02]  /*8f20*/  LOP3.LUT R3, R6, 0x8, R3, 0xf8, !PT ;  /* 0x0000000806037812 */ /* 0x000fe400078ef803 */
[----:B------:R-:W-:Y:S02]  /*8f30*/  LEA.HI R9, R9, R8, RZ, 0x1 ;  /* 0x0000000809097211 */ /* 0x000fe400078f08ff */
[----:B------:R-:W-:Y:S02]  /*8f40*/  LOP3.LUT R6, R3, R2, RZ, 0x3c, !PT ;  /* 0x0000000203067212 */ /* 0x000fe400078e3cff */
[----:B------:R-:W0:Y:S01]  /*8f50*/  LDC.64 R2, c[0x0][0x878] ;  /* 0x00021e00ff027b82 */ /* 0x000e220000000a00 */
[----:B------:R-:W-:-:S02]  /*8f60*/  LOP3.LUT R9, R9, 0x7ffffe, RZ, 0xc0, !PT ;  /* 0x007ffffe09097812 */ /* 0x000fc400078ec0ff */
[----:B------:R-:W-:Y:S02]  /*8f70*/  F2FP.BF16.F32.PACK_AB R169, R171, R170 ;  /* 0x000000aaaba9723e */ /* 0x000fe400000010ff */
[----:B------:R-:W-:Y:S01]  /*8f80*/  F2FP.BF16.F32.PACK_AB R176, R177, R176 ;  /* 0x000000b0b1b0723e */ /* 0x000fe200000010ff */
[----:B------:R-:W-:Y:S01]  /*8f90*/  IMAD.IADD R9, R8, 0x1, -R9 ;  /* 0x0000000108097824 */ /* 0x000fe200078e0a09 */
[----:B------:R-:W-:Y:S02]  /*8fa0*/  SHF.R.S32.HI R8, RZ, 0x7, R11 ;  /* 0x00000007ff087819 */ /* 0x000fe4000001140b */
[----:B------:R-:W-:Y:S02]  /*8fb0*/  F2FP.BF16.F32.PACK_AB R170, R173, R172 ;  /* 0x000000acadaa723e */ /* 0x000fe400000010ff */
[----:B------:R-:W-:Y:S01]  /*8fc0*/  F2FP.BF16.F32.PACK_AB R171, R175, R174 ;  /* 0x000000aeafab723e */ /* 0x000fe200000010ff */
[----:B------:R-:W-:Y:S01]  /*8fd0*/  IMAD R9, R8, 0xa, R9 ;  /* 0x0000000a08097824 */ /* 0x000fe200078e0209 */
[----:B------:R-:W-:-:S02]  /*8fe0*/  F2FP.BF16.F32.PACK_AB R177, R179, R178 ;  /* 0x000000b2b3b1723e */ /* 0x000fc400000010ff */
[----:B------:R-:W-:Y:S01]  /*8ff0*/  F2FP.BF16.F32.PACK_AB R184, R185, R184 ;  /* 0x000000b8b9b8723e */ /* 0x000fe200000010ff */
[----:B------:R-:W-:Y:S01]  /*9000*/  IMAD.U32 R6, R9, 0x200, R6 ;  /* 0x0000020009067824 */ /* 0x000fe200078e0006 */
[----:B------:R-:W-:Y:S01]  /*9010*/  F2FP.BF16.F32.PACK_AB R178, R181, R180 ;  /* 0x000000b4b5b2723e */ /* 0x000fe200000010ff */
[----:B------:R-:W1:Y:S01]  /*9020*/  LDC.64 R8, c[0x0][0x870] ;  /* 0x00021c00ff087b82 */ /* 0x000e620000000a00 */
[----:B------:R-:W-:Y:S02]  /*9030*/  F2FP.BF16.F32.PACK_AB R179, R183, R182 ;  /* 0x000000b6b7b3723e */ /* 0x000fe400000010ff */
[----:B------:R-:W-:Y:S02]  /*9040*/  LEA R10, R6, UR5, 0x1 ;  /* 0x00000005060a7c11 */ /* 0x000fe4000f8e08ff */
[----:B------:R-:W-:Y:S02]  /*9050*/  F2FP.BF16.F32.PACK_AB R185, R187, R186 ;  /* 0x000000babbb9723e */ /* 0x000fe400000010ff */
[----:B0-----:R-:W-:Y:S01]  /*9060*/  ISETP.NE.U32.AND P1, PT, R2, RZ, PT ;  /* 0x000000ff0200720c */ /* 0x001fe20003f25070 */
        /* <DEDUP_REMOVED lines=14> */
[----:B------:R-:W-:Y:S01]  /*9150*/  ISETP.NE.AND.EX P1, PT, R3, RZ, PT, P1 ;  /* 0x000000ff0300720c */ /* 0x000fe20003f25310 */
[----:B------:R0:W-:Y:S01]  /*9160*/  STSM.16.MT88.4 [R10+0x10000], R176 ;  /* 0x010000b00a007844 */ /* 0x0001e20000004200 */
[----:B------:R-:W-:Y:S01]  /*9170*/  F2FP.BF16.F32.PACK_AB R202, R205, R204 ;  /* 0x000000cccdca723e */ /* 0x000fe200000010ff */
[----:B------:R-:W2:Y:S01]  /*9180*/  LDC.64 R2, c[0x0][0x870] ;  /* 0x00021c00ff027b82 */ /* 0x000ea20000000a00 */
        /* <DEDUP_REMOVED lines=8> */
[----:B------:R-:W-:Y:S01]  /*9210*/  F2FP.BF16.F32.PACK_AB R57, R59, R58 ;  /* 0x0000003a3b39723e */ /* 0x000fe200000010ff */
[----:B------:R-:W3:Y:S01]  /*9220*/  @P1 LDC.64 R6, c[0x0][0x878] ;  /* 0x00021e00ff061b82 */ /* 0x000ee20000000a00 */
[----:B------:R-:W-:Y:S01]  /*9230*/  F2FP.BF16.F32.PACK_AB R96, R97, R96 ;  /* 0x000000606160723e */ /* 0x000fe200000010ff */
[----:B------:R0:W-:Y:S01]  /*9240*/  STSM.16.MT88.4 [R10+0x11000], R208 ;  /* 0x011000d00a007844 */ /* 0x0001e20000004200 */
        /* <DEDUP_REMOVED lines=46> */
[----:B-1----:R-:W-:-:S03]  /*9530*/  ISETP.NE.U32.AND P0, PT, R8, RZ, PT ;  /* 0x000000ff0800720c */ /* 0x002fc60003f05070 */
[----:B------:R0:W-:Y:S01]  /*9540*/  STSM.16.MT88.4 [R10+0x7000], R128 ;  /* 0x007000800a007844 */ /* 0x0001e20000004200 */
[----:B------:R-:W-:Y:S01]  /*9550*/  BAR.SYNC.DEFER_BLOCKING 0x1, 0x100 ;  /* 0x0044000000007b1d */ /* 0x000fe20000010000 */
[----:B------:R-:W-:Y:S01]  /*9560*/  ISETP.NE.AND.EX P0, PT, R9, RZ, PT, P0 ;  /* 0x000000ff0900720c */ /* 0x000fe20003f05300 */
[----:B--2---:R-:W-:-:S04]  /*9570*/  IMAD.WIDE R8, R231, 0x4, R2 ;  /* 0x00000004e7087825 */ /* 0x004fc800078e0202 */
[----:B---3--:R-:W-:-:S05]  /*9580*/  @P1 IMAD.WIDE R2, R231, 0x4, R6 ;  /* 0x00000004e7021825 */ /* 0x008fca00078e0206 */
[----:B------:R1:W2:Y:S04]  /*9590*/  @P1 LDG.E R7, desc[UR6][R2.64] ;  /* 0x0000000602071981 */ /* 0x0002a8000c1e1900 */
[----:B------:R-:W3:Y:S01]  /*95a0*/  @P0 LDG.E R6, desc[UR6][R8.64] ;  /* 0x0000000608060981 */ /* 0x000ee2000c1e1900 */
[----:B------:R-:W-:Y:S01]  /*95b0*/  LOP3.LUT R5, R5, 0xffffffe0, RZ, 0xc0, !PT ;  /* 0xffffffe005057812 */ /* 0x000fe200078ec0ff */
[----:B------:R-:W-:-:S04]  /*95c0*/  IMAD.SHL.U32 R11, R0, 0x40, RZ ;  /* 0x00000040000b7824 */ /* 0x000fc800078e00ff */
[----:B------:R-:W-:Y:S01]  /*95d0*/  IMAD.IADD R5, R4, 0x1, -R5 ;  /* 0x0000000104057824 */ /* 0x000fe200078e0a05 */
[----:B------:R-:W-:-:S03]  /*95e0*/  LOP3.LUT R11, R11, 0x1c0, RZ, 0xc0, !PT ;  /* 0x000001c00b0b7812 */ /* 0x000fc600078ec0ff */
[----:B------:R-:W-:Y:S01]  /*95f0*/  IMAD.SHL.U32 R28, R5, 0x8, RZ ;  /* 0x00000008051c7824 */ /* 0x000fe200078e00ff */
[----:B------:R-:W-:-:S04]  /*9600*/  SHF.R.S32.HI R12, RZ, 0x1f, R5 ;  /* 0x0000001fff0c7819 */ /* 0x000fc80000011405 */
[----:B------:R-:W-:Y:S02]  /*9610*/  LOP3.LUT R4, R11, 0x38, R28, 0xf8, !PT ;  /* 0x000000380b047812 */ /* 0x000fe400078ef81c */
[----:B------:R-:W-:Y:S02]  /*9620*/  SHF.R.U32.HI R11, RZ, 0x3, R11 ;  /* 0x00000003ff0b7819 */ /* 0x000fe4000001160b */
[----:B------:R-:W-:Y:S01]  /*9630*/  LEA.HI R12, R12, R5, RZ, 0x3 ;  /* 0x000000050c0c7211 */ /* 0x000fe200078f18ff */
[----:B------:R-:W-:Y:S01]  /*9640*/  ULDC UR4, c[0x0][0x808] ;  /* 0x0002020000047ab9 */ /* 0x000fe20000000800 */
[----:B------:R-:W-:Y:S02]  /*9650*/  LOP3.LUT R11, R4, R11, RZ, 0x3c, !PT ;  /* 0x0000000b040b7212 */ /* 0x000fe400078e3cff */
[----:B------:R-:W-:Y:S02]  /*9660*/  SHF.R.S32.HI R12, RZ, 0x3, R12 ;  /* 0x00000003ff0c7819 */ /* 0x000fe4000001140c */
[----:B-1----:R-:W-:-:S03]  /*9670*/  CS2R R2, SRZ ;  /* 0x0000000000027805 */ /* 0x002fc6000001ff00 */
[----:B------:R-:W-:Y:S01]  /*9680*/  IMAD R11, R12, 0x1400, R11 ;  /* 0x000014000c0b7824 */ /* 0x000fe200078e020b */
[----:B--2---:R-:W-:Y:S02]  /*9690*/  @P1 R2UR UR4, R7 ;  /* 0x00000000070412ca */ /* 0x004fe400000e0000 */
[----:B---3--:R-:W-:Y:S01]  /*96a0*/  @P0 SHF.R.S32.HI R5, RZ, 0x1f, R6 ;  /* 0x0000001fff050819 */ /* 0x008fe20000011406 */
[----:B0-----:R-:W-:-:S12]  /*96b0*/  @P1 BRA `(.L_x_897) ;  /* 0x00000000001c1947 */ /* 0x001fd80003800000 */
[----:B------:R-:W-:Y:S05]  /*96c0*/  @!P0 BRA `(.L_x_897) ;  /* 0x0000000000188947 */ /* 0x000fea0003800000 */
[----:B------:R-:W-:Y:S02]  /*96d0*/  ULDC.64 UR6, c[0x0][0x208] ;  /* 0x0000820000067ab9 */ /* 0x000fe40000000a00 */
[----:B------:R-:W2:Y:S04]  /*96e0*/  LDG.E R7, desc[UR6][R8.64] ;  /* 0x0000000608077981 */ /* 0x000ea8000c1e1900 */
[----:B------:R-:W3:Y:S01]  /*96f0*/  LDG.E R4, desc[UR6][R8.64+0x4] ;  /* 0x0000040608047981 */ /* 0x000ee2000c1e1900 */
[----:B--2---:R-:W-:Y:S02]  /*9700*/  R2UR UR6, R7 ;  /* 0x00000000070672ca */ /* 0x004fe400000e0000 */
[----:B---3--:R-:W-:-:S13]  /*9710*/  R2UR UR4, R4 ;  /* 0x00000000040472ca */ /* 0x008fda00000e0000 */
[----:B------:R-:W-:-:S12]  /*9720*/  UIADD3 UR4, -UR6, UR4, URZ ;  /* 0x0000000406047290 */ /* 0x000fd8000fffe13f */
.L_x_897:
[----:B------:R-:W2:Y:S01]  /*9730*/  LDL.LU R4, [R1] ;  /* 0x0000000001047983 */ /* 0x000ea20000300800 */
[----:B------:R-:W-:Y:S01]  /*9740*/  LEA R30, R11, UR5, 0x1 ;  /* 0x000000050b1e7c11 */ /* 0x000fe2000f8e08ff */
[----:B------:R-:W-:Y:S01]  /*9750*/  @P0 IMAD.MOV.U32 R2, RZ, RZ, R6 ;  /* 0x000000ffff020224 */ /* 0x000fe200078e0006 */
[----:B------:R-:W-:Y:S01]  /*9760*/  ULDC.64 UR6, c[0x0][0x850] ;  /* 0x0002140000067ab9 */ /* 0x000fe20000000a00 */
[----:B------:R-:W3:Y:S01]  /*9770*/  LDL R224, [R1+0x4] ;  /* 0x0000040001e07983 */ /* 0x000ee20000100800 */
[----:B------:R-:W-:Y:S01]  /*9780*/  @P0 IMAD.MOV.U32 R3, RZ, RZ, R5 ;  /* 0x000000ffff030224 */ /* 0x000fe200078e0005 */
[--C-:B------:R-:W-:Y:S01]  /*9790*/  SHF.R.S32.HI R29, RZ, 0x1f, R28.reuse ;  /* 0x0000001fff1d7819 */ /* 0x100fe2000001141c */
[C---:B------:R-:W-:Y:S01]  /*97a0*/  VIADD R31, R0.reuse, 0x8 ;  /* 0x00000008001f7836 */ /* 0x040fe20000000000 */
[----:B------:R0:W1:Y:S01]  /*97b0*/  LDS.128 R36, [R30+0xa400] ;  /* 0x00a400001e247984 */ /* 0x0000620000000c00 */
[C---:B------:R-:W-:Y:S01]  /*97c0*/  IADD3 R2, P1, R0.reuse, R2, RZ ;  /* 0x0000000200027210 */ /* 0x040fe20007f3e0ff */
[----:B------:R-:W-:Y:S01]  /*97d0*/  ULDC UR5, c[0x0][0x83c] ;  /* 0x00020f0000057ab9 */ /* 0x000fe20000000800 */
[----:B------:R-:W-:Y:S01]  /*97e0*/  SHF.R.S32.HI R48, RZ, 0x1f, R231 ;  /* 0x0000001fff307819 */ /* 0x000fe200000114e7 */
[----:B------:R0:W4:Y:S01]  /*97f0*/  LDS.128 R8, [R30+0x1400] ;  /* 0x001400001e087984 */ /* 0x0001220000000c00 */
[----:B------:R-:W-:Y:S01]  /*9800*/  LEA.HI.X.SX32 R3, R0, R3, 0x1, P1 ;  /* 0x0000000300037211 */ /* 0x000fe200008f0eff */
[----:B------:R-:W-:Y:S01]  /*9810*/  IMAD.WIDE.U32 R32, R237, UR6, R28 ;  /* 0x00000006ed207c25 */ /* 0x000fe2000f8e001c */
[----:B------:R-:W-:Y:S01]  /*9820*/  SEL R48, R48, RZ, !P0 ;  /* 0x000000ff30307207 */ /* 0x000fe20004000000 */
[----:B------:R0:W0:Y:S01]  /*9830*/  LDS.128 R12, [R30+0x1800] ;  /* 0x001800001e0c7984 */ /* 0x0000220000000c00 */
[----:B------:R-:W-:Y:S01]  /*9840*/  SEL R231, R231, RZ, !P0 ;  /* 0x000000ffe7e77207 */ /* 0x000fe20004000000 */
[----:B------:R-:W-:Y:S01]  /*9850*/  VIADD R40, R0, 0x20 ;  /* 0x0000002000287836 */ /* 0x000fe20000000000 */
[----:B------:R-:W-:Y:S01]  /*9860*/  BSSY B1, `(.L_x_898) ;  /* 0x000002c000017945 */ /* 0x000fe20003800000 */
[----:B------:R0:W0:Y:S04]  /*9870*/  LDS.128 R16, [R30+0x1c00] ;  /* 0x001c00001e107984 */ /* 0x0000280000000c00 */
[----:B------:R0:W0:Y:S04]  /*9880*/  LDS.128 R20, [R30+0x2000] ;  /* 0x002000001e147984 */ /* 0x0000280000000c00 */
[----:B------:R0:W0:Y:S01]  /*9890*/  LDS.128 R24, [R30+0x2400] ;  /* 0x002400001e187984 */ /* 0x0000220000000c00 */
[----:B--2---:R-:W-:-:S03]  /*98a0*/  R2UR UR8, R4 ;  /* 0x00000000040872ca */ /* 0x004fc600000e0000 */
[----:B------:R2:W0:Y:S01]  /*98b0*/  LDS.128 R4, [R30+0x1000] ;  /* 0x001000001e047984 */ /* 0x0004220000000c00 */
[----:B---3--:R-:W-:-:S04]  /*98c0*/  IMAD R34, R224, UR6, RZ ;  /* 0x00000006e0227c24 */ /* 0x008fc8000f8e02ff */
[----:B------:R-:W-:Y:S01]  /*98d0*/  IMAD R35, R237, UR7, R34 ;  /* 0x00000007ed237c24 */ /* 0x000fe2000f8e0222 */
[----:B------:R-:W-:Y:S01]  /*98e0*/  ULDC.64 UR6, c[0x0][0x858] ;  /* 0x0002160000067ab9 */ /* 0x000fe20000000a00 */
[----:B------:R-:W-:Y:S02]  /*98f0*/  VIADD R34, R0, 0x18 ;  /* 0x0000001800227836 */ /* 0x000fe40000000000 */
[----:B------:R-:W-:Y:S01]  /*9900*/  IMAD.IADD R33, R33, 0x1, R35 ;  /* 0x0000000121217824 */ /* 0x000fe200078e0223 */
[----:B------:R-:W-:Y:S02]  /*9910*/  UIMAD UR4, UR8, -0x50, UR4 ;  /* 0xffffffb0080478a4 */ /* 0x000fe4000f8e0204 */
[----:B------:R-:W-:Y:S02]  /*9920*/  IMAD.U32 R35, RZ, RZ, UR8 ;  /* 0x00000008ff237e24 */ /* 0x000fe4000f8e00ff */
[----:B------:R-:W-:Y:S01]  /*9930*/  IMAD.WIDE.U32 R32, R231, UR6, R32 ;  /* 0x00000006e7207c25 */ /* 0x000fe2000f8e0020 */
[----:B------:R-:W-:-:S03]  /*9940*/  UISETP.LT.AND UP0, UPT, UR4, 0x50, UPT ;  /* 0x000000500400788c */ /* 0x000fc6000bf01270 */
[----:B------:R-:W-:Y:S01]  /*9950*/  IMAD.WIDE R2, R35, 0x50, R2 ;  /* 0x0000005023027825 */ /* 0x000fe200078e0202 */
[----:B------:R-:W-:-:S06]  /*9960*/  USEL UR4, UR4, 0x50, UP0 ;  /* 0x0000005004047887 */ /* 0x000fcc0008000000 */
[C---:B------:R-:W-:Y:S02]  /*9970*/  ISETP.GE.AND P4, PT, R0.reuse, UR4, PT ;  /* 0x0000000400007c0c */ /* 0x040fe4000bf86270 */
[----:B------:R-:W-:Y:S01]  /*9980*/  ISETP.GE.AND P6, PT, R31, UR4, PT ;  /* 0x000000041f007c0c */ /* 0x000fe2000bfc6270 */
[----:B------:R-:W-:Y:S01]  /*9990*/  VIADD R31, R0, 0x10 ;  /* 0x00000010001f7836 */ /* 0x000fe20000000000 */
[----:B------:R-:W-:Y:S02]  /*99a0*/  ISETP.GE.OR P1, PT, R28, UR5, P4 ;  /* 0x000000051c007c0c */ /* 0x000fe4000a726670 */
[----:B------:R-:W-:Y:S02]  /*99b0*/  ISETP.GE.AND P2, PT, R34, UR4, PT ;  /* 0x0000000422007c0c */ /* 0x000fe4000bf46270 */
[----:B------:R-:W-:Y:S01]  /*99c0*/  ISETP.GE.AND P3, PT, R31, UR4, PT ;  /* 0x000000041f007c0c */ /* 0x000fe2000bf66270 */
[----:B------:R-:W-:Y:S01]  /*99d0*/  IMAD R31, R48, UR6, RZ ;  /* 0x00000006301f7c24 */ /* 0x000fe2000f8e02ff */
[----:B------:R-:W-:-:S02]  /*99e0*/  P2R R49, PR, RZ, 0x40 ;  /* 0x00000040ff317803 */ /* 0x000fc40000000000 */
[----:B------:R-:W-:Y:S01]  /*99f0*/  ISETP.GE.AND P5, PT, R40, UR4, PT ;  /* 0x0000000428007c0c */ /* 0x000fe2000bfa6270 */
[----:B------:R-:W-:Y:S01]  /*9a00*/  IMAD R31, R231, UR7, R31 ;  /* 0x00000007e71f7c24 */ /* 0x000fe2000f8e021f */
[----:B------:R-:W-:Y:S02]  /*9a10*/  P2R R50, PR, RZ, 0x8 ;  /* 0x00000008ff327803 */ /* 0x000fe40000000000 */
[----:B------:R-:W-:Y:S01]  /*9a20*/  P2R R51, PR, RZ, 0x4 ;  /* 0x00000004ff337803 */ /* 0x000fe20000000000 */
[----:B------:R-:W-:Y:S01]  /*9a30*/  IMAD.IADD R35, R33, 0x1, R31 ;  /* 0x0000000121237824 */ /* 0x000fe200078e021f */
[----:B------:R-:W-:Y:S01]  /*9a40*/  ISETP.GE.OR P0, PT, R28, UR5, P6 ;  /* 0x000000051c007c0c */ /* 0x000fe2000b706670 */
[----:B012-4-:R-:W-:-:S12]  /*9a50*/  @P1 BRA `(.L_x_899) ;  /* 0x0000000000301947 */ /* 0x017fd80003800000 */
[----:B------:R-:W0:Y:S01]  /*9a60*/  LDS.128 R40, [R30+0xa000] ;  /* 0x00a000001e287984 */ /* 0x000e220000000c00 */
        /* <DEDUP_REMOVED lines=10> */
[----:B0-----:R0:W-:Y:S02]  /*9b10*/  STG.E.128 desc[UR8][R46.64], R40 ;  /* 0x000000282e007986 */ /* 0x0011e4000c101d08 */
.L_x_899:
[----:B------:R-:W-:Y:S05]  /*9b20*/  BSYNC B1 ;  /* 0x0000000000017941 */ /* 0x000fea0003800000 */
.L_x_898:
[----:B------:R-:W-:Y:S04]  /*9b30*/  BSSY B1, `(.L_x_900) ;  /* 0x0000010000017945 */ /* 0x000fe80003800000 */
[----:B------:R-:W-:Y:S05]  /*9b40*/  @P0 BRA `(.L_x_901) ;  /* 0x0000000000380947 */ /* 0x000fea0003800000 */
[----:B------:R-:W-:Y:S01]  /*9b50*/  IADD3 R31, P0, R2, 0x8, RZ ;  /* 0x00000008021f7810 */ /* 0x000fe20007f1e0ff */
[----:B------:R-:W-:Y:S01]  /*9b60*/  ULDC.64 UR6, c[0x0][0x848] ;  /* 0x0002120000067ab9 */ /* 0x000fe20000000a00 */
[----:B0-----:R-:W-:Y:S01]  /*9b70*/  IMAD.MOV.U32 R41, RZ, RZ, R35 ;  /* 0x000000ffff297224 */ /* 0x001fe200078e0023 */
        /* <DEDUP_REMOVED lines=11> */
.L_x_901:
[----:B------:R-:W-:Y:S05]  /*9c30*/  BSYNC B1 ;  /* 0x0000000000017941 */ /* 0x000fea0003800000 */
.L_x_900:
[----:B-1----:R1:W2:Y:S01]  /*9c40*/  LDS.128 R36, [R30+0xa800] ;  /* 0x00a800001e247984 */ /* 0x0022a20000000c00 */
[C---:B------:R-:W-:Y:S01]  /*9c50*/  ISETP.GE.OR P1, PT, R28.reuse, UR5, P3 ;  /* 0x000000051c007c0c */ /* 0x040fe20009f26670 */
[----:B------:R-:W-:Y:S01]  /*9c60*/  BSSY B1, `(.L_x_902) ;  /* 0x0000011000017945 */ /* 0x000fe20003800000 */
[----:B------:R-:W-:-:S11]  /*9c70*/  ISETP.GE.OR P0, PT, R28, UR5, P2 ;  /* 0x000000051c007c0c */ /* 0x000fd60009706670 */
[----:B-1----:R-:W-:Y:S05]  /*9c80*/  @P1 BRA `(.L_x_903) ;  /* 0x0000000000381947 */ /* 0x002fea0003800000 */
        /* <DEDUP_REMOVED lines=14> */
.L_x_903:
[----:B------:R-:W-:Y:S05]  /*9d70*/  BSYNC B1 ;  /* 0x0000000000017941 */ /* 0x000fea0003800000 */
.L_x_902:
[----:B-12---:R1:W2:Y:S01]  /*9d80*/  LDS.128 R36, [R30+0xac00] ;  /* 0x00ac00001e247984 */ /* 0x0062a20000000c00 */
[----:B------:R-:W-:Y:S01]  /*9d90*/  BSSY B1, `(.L_x_904) ;  /* 0x0000011000017945 */ /* 0x000fe20003800000 */
[----:B------:R-:W-:-:S03]  /*9da0*/  VIADD R44, R0, 0x28 ;  /* 0x00000028002c7836 */ /* 0x000fc60000000000 */
        /* <DEDUP_REMOVED lines=15> */
.L_x_905:
[----:B------:R-:W-:Y:S05]  /*9ea0*/  BSYNC B1 ;  /* 0x0000000000017941 */ /* 0x000fea0003800000 */
.L_x_904:
[----:B--23--:R2:W3:Y:S01]  /*9eb0*/  LDS.128 R36, [R30+0xb000] ;  /* 0x00b000001e247984 */ /* 0x00c4e20000000c00 */
[----:B------:R-:W-:Y:S01]  /*9ec0*/  ISETP.GE.OR P0, PT, R28, UR5, P5 ;  /* 0x000000051c007c0c */ /* 0x000fe2000af06670 */
[----:B------:R-:W-:Y:S01]  /*9ed0*/  BSSY B1, `(.L_x_906) ;  /* 0x0000011000017945 */ /* 0x000fe20003800000 */
[----:B------:R-:W-:-:S11]  /*9ee0*/  ISETP.GE.AND P3, PT, R44, UR4, PT ;  /* 0x000000042c007c0c */ /* 0x000fd6000bf66270 */
        /* <DEDUP_REMOVED lines=14> */
[----:B---3--:R4:W-:Y:S02]  /*9fd0*/  STG.E.128 desc[UR8][R42.64], R36 ;  /* 0x000000242a007986 */ /* 0x0089e4000c101d08 */
.L_x_907:
[----:B------:R-:W-:Y:S05]  /*9fe0*/  BSYNC B1 ;  /* 0x0000000000017941 */ /* 0x000fea0003800000 */
.L_x_906:
[----:B---34-:R3:W4:Y:S01]  /*9ff0*/  LDS.128 R36, [R30+0xb400] ;  /* 0x00b400001e247984 */ /* 0x0187220000000c00 */
[----:B------:R-:W-:Y:S01]  /*a000*/  ISETP.GE.OR P0, PT, R28, UR5, P3 ;  /* 0x000000051c007c0c */ /* 0x000fe20009f06670 */
[----:B------:R-:W-:Y:S01]  /*a010*/  BSSY B1, `(.L_x_908) ;  /* 0x0000011000017945 */ /* 0x000fe20003800000 */
[----:B------:R-:W-:-:S11]  /*a020*/  VIADD R44, R0, 0x30 ;  /* 0x00000030002c7836 */ /* 0x000fd60000000000 */
        /* <DEDUP_REMOVED lines=14> */
[----:B----4-:R0:W-:Y:S02]  /*a110*/  STG.E.128 desc[UR8][R42.64], R36 ;  /* 0x000000242a007986 */ /* 0x0101e4000c101d08 */
.L_x_909:
[----:B------:R-:W-:Y:S05]  /*a120*/  BSYNC B1 ;  /* 0x0000000000017941 */ /* 0x000fea0003800000 */
.L_x_908:
[----:B0---4-:R0:W4:Y:S01]  /*a130*/  LDS.128 R36, [R30+0xb800] ;  /* 0x00b800001e247984 */ /* 0x0111220000000c00 */
[----:B------:R-:W-:Y:S01]  /*a140*/  ISETP.GE.AND P2, PT, R44, UR4, PT ;  /* 0x000000042c007c0c */ /* 0x000fe2000bf46270 */
[----:B------:R-:W-:Y:S01]  /*a150*/  BSSY B1, `(.L_x_910) ;  /* 0x0000012000017945 */ /* 0x000fe20003800000 */
[----:B------:R-:W-:Y:S02]  /*a160*/  VIADD R44, R0, 0x38 ;  /* 0x00000038002c7836 */ /* 0x000fe40000000000 */
[----:B------:R-:W-:-:S13]  /*a170*/  ISETP.GE.OR P0, PT, R28, UR5, P2 ;  /* 0x000000051c007c0c */ /* 0x000fda0009706670 */
[----:B0-----:R-:W-:Y:S05]  /*a180*/  @P0 BRA `(.L_x_911) ;  /* 0x0000000000380947 */ /* 0x001fea0003800000 */
        /* <DEDUP_REMOVED lines=14> */
.L_x_911:
[----:B------:R-:W-:Y:S05]  /*a270*/  BSYNC B1 ;  /* 0x0000000000017941 */ /* 0x000fea0003800000 */
.L_x_910:
        /* <DEDUP_REMOVED lines=20> */
.L_x_913:
[----:B------:R-:W-:Y:S05]  /*a3c0*/  BSYNC B1 ;  /* 0x0000000000017941 */ /* 0x000fea0003800000 */
.L_x_912:
        /* <DEDUP_REMOVED lines=20> */
.L_x_915:
[----:B------:R-:W-:Y:S05]  /*a510*/  BSYNC B1 ;  /* 0x0000000000017941 */ /* 0x000fea0003800000 */
.L_x_914:
[----:B0---4-:R0:W4:Y:S01]  /*a520*/  LDS.128 R36, [R30+0xc400] ;  /* 0x00c400001e247984 */ /* 0x0111220000000c00 */
[----:B------:R-:W-:Y:S01]  /*a530*/  ISETP.GE.AND P6, PT, R0, UR4, PT ;  /* 0x0000000400007c0c */ /* 0x000fe2000bfc6270 */
[----:B------:R-:W-:Y:S03]  /*a540*/  BSSY B1, `(.L_x_916) ;  /* 0x0000011000017945 */ /* 0x000fe60003800000 */
[----:B------:R-:W-:Y:S02]  /*a550*/  P2R R40, PR, RZ, 0x40 ;  /* 0x00000040ff287803 */ /* 0x000fe40000000000 */
[----:B------:R-:W-:-:S13]  /*a560*/  ISETP.GE.OR P6, PT, R28, UR5, P6 ;  /* 0x000000051c007c0c */ /* 0x000fda000b7c6670 */
[----:B0-----:R-:W-:Y:S05]  /*a570*/  @P6 BRA `(.L_x_917) ;  /* 0x0000000000346947 */ /* 0x001fea0003800000 */
[----:B------:R-:W-:Y:S01]  /*a580*/  IADD3 R31, P6, R2, 0x48, RZ ;  /* 0x00000048021f7810 */ /* 0x000fe20007fde0ff */
[----:B------:R-:W-:Y:S01]  /*a590*/  ULDC.64 UR4, c[0x0][0x848] ;  /* 0x0002120000047ab9 */ /* 0x000fe20000000a00 */
[----:B------:R-:W-:Y:S01]  /*a5a0*/  IMAD.MOV.U32 R33, RZ, RZ, R35 ;  /* 0x000000ffff217224 */ /* 0x000fe200078e0023 */
[----:B------:R-:W-:Y:S02]  /*a5b0*/  ULDC.64 UR6, c[0x0][0x208] ;  /* 0x0000820000067ab9 */ /* 0x000fe40000000a00 */
        /* <DEDUP_REMOVED lines=8> */
[----:B----4-:R0:W-:Y:S02]  /*a640*/  STG.E.128 desc[UR6][R34.64], R36 ;  /* 0x0000002422007986 */ /* 0x0101e4000c101d06 */
.L_x_917:
[----:B------:R-:W-:Y:S05]  /*a650*/  BSYNC B1 ;  /* 0x0000000000017941 */ /* 0x000fea0003800000 */
.L_x_916:
[----:B------:R-:W-:Y:S01]  /*a660*/  ULDC.64 UR4, c[0x0][0x820] ;  /* 0x0002080000047ab9 */ /* 0x000fe20000000a00 */
[----:B0-----:R-:W-:Y:S01]  /*a670*/  P2R R34, PR, RZ, 0x2 ;  /* 0x00000002ff227803 */ /* 0x001fe20000000000 */
[----:B------:R-:W-:Y:S01]  /*a680*/  IMAD R0, R224, UR4, RZ ;  /* 0x00000004e0007c24 */ /* 0x000fe2000f8e02ff */
[----:B------:R-:W-:Y:S01]  /*a690*/  P2R R35, PR, RZ, 0x1 ;  /* 0x00000001ff237803 */ /* 0x000fe20000000000 */
[----:B------:R-:W-:Y:S01]  /*a6a0*/  IMAD.WIDE.U32 R32, R237, UR4, R28 ;  /* 0x00000004ed207c25 */ /* 0x000fe2000f8e001c */
[----:B------:R-:W-:Y:S01]  /*a6b0*/  ISETP.NE.AND P1, PT, R50, RZ, PT ;  /* 0x000000ff3200720c */ /* 0x000fe20003f25270 */
[----:B------:R-:W-:Y:S01]  /*a6c0*/  ULDC UR6, c[0x0][0x80c] ;  /* 0x0002030000067ab9 */ /* 0x000fe20000000800 */
[----:B------:R-:W-:Y:S01]  /*a6d0*/  ISETP.NE.AND P0, PT, R51, RZ, PT ;  /* 0x000000ff3300720c */ /* 0x000fe20003f05270 */
[----:B------:R-:W-:Y:S01]  /*a6e0*/  IMAD R237, R237, UR5, R0 ;  /* 0x00000005eded7c24 */ /* 0x000fe2000f8e0200 */
[C---:B------:R-:W-:Y:S01]  /*a6f0*/  ISETP.GE.OR P1, PT, R28.reuse, UR6, P1 ;  /* 0x000000061c007c0c */ /* 0x040fe20008f26670 */
[----:B------:R-:W-:Y:S01]  /*a700*/  ULDC.64 UR4, c[0x0][0x828] ;  /* 0x00020a0000047ab9 */ /* 0x000fe20000000a00 */
[----:B------:R-:W-:Y:S01]  /*a710*/  ISETP.GE.OR P0, PT, R28, UR6, P0 ;  /* 0x000000061c007c0c */ /* 0x000fe20008706670 */
[----:B------:R-:W-:Y:S01]  /*a720*/  IMAD.IADD R33, R33, 0x1, R237 ;  /* 0x0000000121217824 */ /* 0x000fe200078e02ed */
[----:B------:R-:W-:Y:S01]  /*a730*/  ISETP.NE.AND P6, PT, R40, RZ, PT ;  /* 0x000000ff2800720c */ /* 0x000fe20003fc5270 */
[----:B------:R-:W-:Y:S01]  /*a740*/  IMAD R0, R48, UR4, RZ ;  /* 0x0000000430007c24 */ /* 0x000fe2000f8e02ff */
[----:B------:R-:W-:Y:S01]  /*a750*/  P2R R43, PR, RZ, 0x2 ;  /* 0x00000002ff2b7803 */ /* 0x000fe20000000000 */
[C---:B------:R-:W-:Y:S01]  /*a760*/  IMAD.WIDE.U32 R40, R231.reuse, UR4, R32 ;  /* 0x00000004e7287c25 */ /* 0x040fe2000f8e0020 */
[----:B------:R-:W-:Y:S01]  /*a770*/  P2R R44, PR, RZ, 0x1 ;  /* 0x00000001ff2c7803 */ /* 0x000fe20000000000 */
[----:B------:R-:W-:Y:S01]  /*a780*/  BSSY B1, `(.L_x_918) ;  /* 0x000001e000017945 */ /* 0x000fe20003800000 */
[----:B------:R-:W-:Y:S01]  /*a790*/  ISETP.NE.AND P1, PT, R34, RZ, PT ;  /* 0x000000ff2200720c */ /* 0x000fe20003f25270 */
[----:B----4-:R-:W-:Y:S01]  /*a7a0*/  IMAD R37, R231, UR5, R0 ;  /* 0x00000005e7257c24 */ /* 0x010fe2000f8e0200 */
[----:B------:R-:W-:-:S02]  /*a7b0*/  ISETP.NE.AND P0, PT, R35, RZ, PT ;  /* 0x000000ff2300720c */ /* 0x000fc40003f05270 */
[----:B------:R0:W4:Y:S01]  /*a7c0*/  LDS.128 R32, [R30] ;  /* 0x000000001e207984 */ /* 0x0001220000000c00 */
[C---:B------:R-:W-:Y:S01]  /*a7d0*/  ISETP.GE.OR P4, PT, R28.reuse, UR6, P4 ;  /* 0x000000061c007c0c */ /* 0x040fe2000a786670 */
[----:B------:R-:W-:Y:S01]  /*a7e0*/  IMAD.IADD R37, R41, 0x1, R37 ;  /* 0x0000000129257824 */ /* 0x000fe200078e0225 */
[----:B------:R-:W-:Y:S02]  /*a7f0*/  P2R R31, PR, RZ, 0x4 ;  /* 0x00000004ff1f7803 */ /* 0x000fe40000000000 */
[----:B------:R-:W-:Y:S02]  /*a800*/  ISETP.NE.AND P2, PT, R49, RZ, PT ;  /* 0x000000ff3100720c */ /* 0x000fe40003f45270 */
[C---:B------:R-:W-:Y:S02]  /*a810*/  ISETP.GE.OR P5, PT, R28.reuse, UR6, P5 ;  /* 0x000000061c007c0c */ /* 0x040fe4000afa6670 */
[C---:B------:R-:W-:Y:S02]  /*a820*/  ISETP.GE.OR P2, PT, R28.reuse, UR6, P2 ;  /* 0x000000061c007c0c */ /* 0x040fe40009746670 */
[----:B------:R-:W-:-:S02]  /*a830*/  ISETP.GE.OR P3, PT, R28, UR6, P3 ;  /* 0x000000061c007c0c */ /* 0x000fc40009f66670 */
[----:B------:R-:W-:Y:S02]  /*a840*/  P2R R42, PR, RZ, 0x4 ;  /* 0x00000004ff2a7803 */ /* 0x000fe40000000000 */
[----:B------:R-:W-:Y:S02]  /*a850*/  ISETP.NE.AND P2, PT, R31, RZ, PT ;  /* 0x000000ff1f00720c */ /* 0x000fe40003f45270 */
[C---:B------:R-:W-:Y:S02]  /*a860*/  ISETP.GE.OR P1, PT, R28.reuse, UR6, P1 ;  /* 0x000000061c007c0c */ /* 0x040fe40008f26670 */
[C---:B------:R-:W-:Y:S02]  /*a870*/  ISETP.GE.OR P2, PT, R28.reuse, UR6, P2 ;  /* 0x000000061c007c0c */ /* 0x040fe40009746670 */
[C---:B------:R-:W-:Y:S02]  /*a880*/  ISETP.GE.OR P0, PT, R28.reuse, UR6, P0 ;  /* 0x000000061c007c0c */ /* 0x040fe40008706670 */
[----:B------:R-:W-:Y:S01]  /*a890*/  ISETP.GE.OR P6, PT, R28, UR6, P6 ;  /* 0x000000061c007c0c */ /* 0x000fe2000b7c6670 */
[----:B0-----:R-:W-:-:S12]  /*a8a0*/  @P4 BRA `(.L_x_919) ;  /* 0x00000000002c4947 */ /* 0x001fd80003800000 */
        /* <DEDUP_REMOVED lines=10> */
[----:B----4-:R0:W-:Y:S02]  /*a950*/  STG.E.128 desc[UR8][R38.64], R32 ;  /* 0x0000002026007986 */ /* 0x0101e4000c101d08 */
.L_x_919:
[----:B------:R-:W-:Y:S05]  /*a960*/  BSYNC B1 ;  /* 0x0000000000017941 */ /* 0x000fea0003800000 */
.L_x_918:
[----:B0---4-:R0:W4:Y:S01]  /*a970*/  LDS.128 R32, [R30+0x400] ;  /* 0x000400001e207984 */ /* 0x0111220000000c00 */
[----:B------:R-:W-:Y:S01]  /*a980*/  ISETP.NE.AND P4, PT, R42, RZ, PT ;  /* 0x000000ff2a00720c */ /* 0x000fe20003f85270 */
[----:B------:R-:W-:-:S12]  /*a990*/  BSSY B1, `(.L_x_920) ;  /* 0x0000010000017945 */ /* 0x000fd80003800000 */
[----:B0-----:R-:W-:Y:S05]  /*a9a0*/  @P4 BRA `(.L_x_921) ;  /* 0x0000000000384947 */ /* 0x001fea0003800000 */
        /* <DEDUP_REMOVED lines=14> */
.L_x_921:
[----:B------:R-:W-:Y:S05]  /*aa90*/  BSYNC B1 ;  /* 0x0000000000017941 */ /* 0x000fea0003800000 */
.L_x_920:
        /* <DEDUP_REMOVED lines=18> */
.L_x_923:
[----:B------:R-:W-:Y:S05]  /*abc0*/  BSYNC B1 ;  /* 0x0000000000017941 */ /* 0x000fea0003800000 */
.L_x_922:
[----:B-123--:R-:W1:Y:S01]  /*abd0*/  LDS.128 R28, [R30+0xc00] ;  /* 0x000c00001e1c7984 */ /* 0x00ee620000000c00 */
[----:B------:R-:W-:Y:S01]  /*abe0*/  ISETP.NE.AND P4, PT, R44, RZ, PT ;  /* 0x000000ff2c00720c */ /* 0x000fe20003f85270 */
[----:B------:R-:W-:-:S12]  /*abf0*/  BSSY B1, `(.L_x_924) ;  /* 0x0000010000017945 */ /* 0x000fd80003800000 */
        /* <DEDUP_REMOVED lines=14> */
[----:B-1----:R2:W-:Y:S02]  /*ace0*/  STG.E.128 desc[UR8][R34.64], R28 ;  /* 0x0000001c22007986 */ /* 0x0025e4000c101d08 */
.L_x_925:
[----:B------:R-:W-:Y:S05]  /*acf0*/  BSYNC B1 ;  /* 0x0000000000017941 */ /* 0x000fea0003800000 */
.L_x_924:
[----:B------:R-:W-:Y:S04]  /*ad00*/  BSSY B1, `(.L_x_926) ;  /* 0x0000010000017945 */ /* 0x000fe80003800000 */
        /* <DEDUP_REMOVED lines=15> */
.L_x_927:
[----:B------:R-:W-:Y:S05]  /*ae00*/  BSYNC B1 ;  /* 0x0000000000017941 */ /* 0x000fea0003800000 */
.L_x_926:
[----:B------:R-:W-:Y:S04]  /*ae10*/  BSSY B1, `(.L_x_928) ;  /* 0x0000010000017945 */ /* 0x000fe80003800000 */
[----:B------:R-:W-:Y:S05]  /*ae20*/  @P3 BRA `(.L_x_929) ;  /* 0x0000000000383947 */ /* 0x000fea0003800000 */
[----:B---3--:R-:W-:Y:S01]  /*ae30*/  IADD3 R7, P3, R2, 0x28, RZ ;  /* 0x0000002802077810 */ /* 0x008fe20007f7e0ff */
        /* <DEDUP_REMOVED lines=13> */
.L_x_929:
[----:B------:R-:W-:Y:S05]  /*af10*/  BSYNC B1 ;  /* 0x0000000000017941 */ /* 0x000fea0003800000 */
.L_x_928:
        /* <DEDUP_REMOVED lines=16> */
.L_x_931:
[----:B------:R-:W-:Y:S05]  /*b020*/  BSYNC B1 ;  /* 0x0000000000017941 */ /* 0x000fea0003800000 */
.L_x_930:
        /* <DEDUP_REMOVED lines=16> */
.L_x_933:
[----:B------:R-:W-:Y:S05]  /*b130*/  BSYNC B1 ;  /* 0x0000000000017941 */ /* 0x000fea0003800000 */
.L_x_932:
        /* <DEDUP_REMOVED lines=16> */
.L_x_935:
[----:B------:R-:W-:Y:S05]  /*b240*/  BSYNC B1 ;  /* 0x0000000000017941 */ /* 0x000fea0003800000 */
.L_x_934:
[----:B------:R-:W-:Y:S05]  /*b250*/  @P6 BRA `(.L_x_878) ;  /* 0x0000004000b46947 */ /* 0x000fea0003800000 */
[----:B---3--:R-:W-:Y:S01]  /*b260*/  IADD3 R5, P0, R2, 0x48, RZ ;  /* 0x0000004802057810 */ /* 0x008fe20007f1e0ff */
        /* <DEDUP_REMOVED lines=14> */
.L_x_896:
[----:B------:R-:W1:Y:S01]  /*b350*/  LDC.64 R4, c[0x0][0x878] ;  /* 0x00021e00ff047b82 */ /* 0x000e620000000a00 */
[----:B------:R-:W-:-:S07]  /*b360*/  ULDC.64 UR4, c[0x0][0x208] ;  /* 0x0000820000047ab9 */ /* 0x000fce0000000a00 */
[----:B------:R-:W2:Y:S08]  /*b370*/  LDC.64 R6, c[0x0][0x870] ;  /* 0x00021c00ff067b82 */ /* 0x000eb00000000a00 */
[----:B0-----:R-:W0:Y:S01]  /*b380*/  LDC.64 R2, c[0x0][0x870] ;  /* 0x00021c00ff027b82 */ /* 0x001e220000000a00 */
[----:B-1----:R-:W-:-:S04]  /*b390*/  ISETP.NE.U32.AND P0, PT, R4, RZ, PT ;  /* 0x000000ff0400720c */ /* 0x002fc80003f05070 */
[----:B------:R-:W-:Y:S02]  /*b3a0*/  ISETP.NE.AND.EX P0, PT, R5, RZ, PT, P0 ;  /* 0x000000ff0500720c */ /* 0x000fe40003f05300 */
[----:B--2---:R-:W-:-:S04]  /*b3b0*/  ISETP.NE.U32.AND P1, PT, R6, RZ, PT ;  /* 0x000000ff0600720c */ /* 0x004fc80003f25070 */
[----:B------:R-:W-:Y:S01]  /*b3c0*/  ISETP.NE.AND.EX P1, PT, R7, RZ, PT, P1 ;  /* 0x000000ff0700720c */ /* 0x000fe20003f25310 */
[----:B0-----:R-:W-:-:S06]  /*b3d0*/  IMAD.WIDE R8, R231, 0x4, R2 ;  /* 0x00000004e7087825 */ /* 0x001fcc00078e0202 */
[----:B------:R-:W0:Y:S06]  /*b3e0*/  @P0 LDC.64 R4, c[0x0][0x878] ;  /* 0x00021e00ff040b82 */ /* 0x000e2c0000000a00 */
[----:B------:R-:W2:Y:S01]  /*b3f0*/  @P1 LDG.E R7, desc[UR4][R8.64] ;  /* 0x0000000408071981 */ /* 0x000ea2000c1e1900 */
[----:B0-----:R-:W-:-:S05]  /*b400*/  @P0 IMAD.WIDE R4, R231, 0x4, R4 ;  /* 0x00000004e7040825 */ /* 0x001fca00078e0204 */
[----:B------:R0:W3:Y:S01]  /*b410*/  @P0 LDG.E R0, desc[UR4][R4.64] ;  /* 0x0000000404000981 */ /* 0x0000e2000c1e1900 */
[----:B------:R-:W-:Y:S01]  /*b420*/  ULDC UR4, c[0x0][0x808] ;  /* 0x0002020000047ab9 */ /* 0x000fe20000000800 */
[----:B------:R-:W1:Y:S02]  /*b430*/  S2R R2, SR_TID.X ;  /* 0x0000000000027919 */ /* 0x000e640000002100 */
[----:B-1----:R-:W-:-:S05]  /*b440*/  VIADD R11, R2, 0xffffff80 ;  /* 0xffffff80020b7836 */ /* 0x002fca0000000000 */
[----:B------:R-:W-:-:S04]  /*b450*/  SHF.R.S32.HI R2, RZ, 0x1f, R11 ;  /* 0x0000001fff027819 */ /* 0x000fc8000001140b */
[----:B------:R-:W-:Y:S02]  /*b460*/  LEA.HI R10, R2, R11, RZ, 0x5 ;  /* 0x0000000b020a7211 */ /* 0x000fe400078f28ff */
[----:B------:R-:W-:Y:S02]  /*b470*/  CS2R R2, SRZ ;  /* 0x0000000000027805 */ /* 0x000fe4000001ff00 */
[----:B------:R-:W-:Y:S02]  /*b480*/  LOP3.LUT R6, R10, 0x1fffffe0, RZ, 0xc0, !PT ;  /* 0x1fffffe00a067812 */ /* 0x000fe400078ec0ff */
[----:B------:R-:W-:-:S03]  /*b490*/  SHF.R.S32.HI R15, RZ, 0x5, R10 ;  /* 0x00000005ff0f7819 */ /* 0x000fc6000001140a */
[----:B------:R-:W-:-:S04]  /*b4a0*/  IMAD.IADD R10, R11, 0x1, -R6 ;  /* 0x000000010b0a7824 */ /* 0x000fc800078e0a06 */
[----:B0-----:R-:W-:-:S05]  /*b4b0*/  IMAD.SHL.U32 R4, R10, 0x8, RZ ;  /* 0x000000080a047824 */ /* 0x001fca00078e00ff */
[----:B------:R-:W-:Y:S01]  /*b4c0*/  SHF.R.S32.HI R5, RZ, 0x1f, R4 ;  /* 0x0000001fff057819 */ /* 0x000fe20000011404 */
[--C-:B--2---:R-:W-:Y:S01]  /*b4d0*/  @P1 IMAD.MOV.U32 R2, RZ, RZ, R7.reuse ;  /* 0x000000ffff021224 */ /* 0x104fe200078e0007 */
[----:B------:R-:W-:-:S04]  /*b4e0*/  @P1 SHF.R.S32.HI R3, RZ, 0x1f, R7 ;  /* 0x0000001fff031819 */ /* 0x000fc80000011407 */
[----:B------:R-:W-:Y:S02]  /*b4f0*/  IADD3 R6, P2, R15, R2, RZ ;  /* 0x000000020f067210 */ /* 0x000fe40007f5e0ff */
        /* <DEDUP_REMOVED lines=9> */
.L_x_936:
[----:B------:R-:W2:Y:S01]  /*b590*/  LDL.LU R0, [R1] ;  /* 0x0000000001007983 */ /* 0x000ea20000300800 */
[----:B------:R-:W-:Y:S01]  /*b5a0*/  ULDC.64 UR6, c[0x0][0x820] ;  /* 0x0002080000067ab9 */ /* 0x000fe20000000a00 */
[----:B------:R-:W-:Y:S02]  /*b5b0*/  ULDC UR5, c[0x0][0x80c] ;  /* 0x0002030000057ab9 */ /* 0x000fe40000000800 */
[----:B------:R-:W3:Y:S01]  /*b5c0*/  LDL R23, [R1+0x4] ;  /* 0x0000040001177983 */ /* 0x000ee20000100800 */
[C---:B------:R-:W-:Y:S01]  /*b5d0*/  LEA.HI.X.SX32 R7, R15.reuse, R3, 0x1, P2 ;  /* 0x000000030f077211 */ /* 0x040fe200010f0eff */
[----:B------:R-:W-:Y:S01]  /*b5e0*/  VIADD R8, R15, 0x8 ;  /* 0x000000080f087836 */ /* 0x000fe20000000000 */
[----:B------:R-:W-:Y:S01]  /*b5f0*/  BSSY B1, `(.L_x_937) ;  /* 0x000002b000017945 */ /* 0x000fe20003800000 */
[----:B------:R-:W-:-:S04]  /*b600*/  IMAD.WIDE.U32 R2, R237, UR6, R4 ;  /* 0x00000006ed027c25 */ /* 0x000fc8000f8e0004 */
[----:B------:R-:W-:Y:S01]  /*b610*/  VIADD R10, R15, 0x20 ;  /* 0x000000200f0a7836 */ /* 0x000fe20000000000 */
[----:B--2---:R-:W-:Y:S01]  /*b620*/  R2UR UR8, R0 ;  /* 0x00000000000872ca */ /* 0x004fe200000e0000 */
[----:B---3--:R-:W-:-:S04]  /*b630*/  IMAD R0, R23, UR6, RZ ;  /* 0x0000000617007c24 */ /* 0x008fc8000f8e02ff */
[----:B------:R-:W-:Y:S01]  /*b640*/  IMAD R9, R237, UR7, R0 ;  /* 0x00000007ed097c24 */ /* 0x000fe2000f8e0200 */
[----:B------:R-:W-:Y:S01]  /*b650*/  ULDC.64 UR6, c[0x0][0x828] ;  /* 0x00020a0000067ab9 */ /* 0x000fe20000000a00 */
[----:B------:R-:W-:Y:S02]  /*b660*/  VIADD R0, R15, 0x10 ;  /* 0x000000100f007836 */ /* 0x000fe40000000000 */
[----:B------:R-:W-:-:S04]  /*b670*/  IMAD.IADD R3, R9, 0x1, R3 ;  /* 0x0000000109037824 */ /* 0x000fc800078e0203 */
[----:B------:R-:W-:Y:S02]  /*b680*/  UIMAD UR4, UR8, -0x50, UR4 ;  /* 0xffffffb0080478a4 */ /* 0x000fe4000f8e0204 */
[----:B------:R-:W-:-:S04]  /*b690*/  IMAD.U32 R13, RZ, RZ, UR8 ;  /* 0x00000008ff0d7e24 */ /* 0x000fc8000f8e00ff */
[C---:B------:R-:W-:Y:S02]  /*b6a0*/  ISETP.GE.AND P0, PT, R15.reuse, UR4, PT ;  /* 0x000000040f007c0c */ /* 0x040fe4000bf06270 */
[----:B------:R-:W-:Y:S02]  /*b6b0*/  ISETP.GE.AND P5, PT, R0, UR4, PT ;  /* 0x0000000400007c0c */ /* 0x000fe4000bfa6270 */
[----:B------:R-:W-:Y:S02]  /*b6c0*/  SHF.R.S32.HI R0, RZ, 0x1f, R231 ;  /* 0x0000001fff007819 */ /* 0x000fe400000114e7 */
[----:B------:R-:W-:Y:S02]  /*b6d0*/  ISETP.GE.OR P2, PT, R4, UR5, P0 ;  /* 0x0000000504007c0c */ /* 0x000fe40008746670 */
[----:B------:R-:W-:Y:S02]  /*b6e0*/  SEL R12, R0, RZ, !P1 ;  /* 0x000000ff000c7207 */ /* 0x000fe40004800000 */
[----:B------:R-:W-:Y:S01]  /*b6f0*/  ISETP.GE.AND P6, PT, R8, UR4, PT ;  /* 0x0000000408007c0c */ /* 0x000fe2000bfc6270 */
[----:B------:R-:W-:Y:S01]  /*b700*/  VIADD R8, R15, 0x18 ;  /* 0x000000180f087836 */ /* 0x000fe20000000000 */
[----:B------:R-:W-:Y:S01]  /*b710*/  SEL R231, R231, RZ, !P1 ;  /* 0x000000ffe7e77207 */ /* 0x000fe20004800000 */
[----:B------:R-:W-:Y:S01]  /*b720*/  IMAD R0, R12, UR6, RZ ;  /* 0x000000060c007c24 */ /* 0x000fe2000f8e02ff */
[----:B------:R-:W-:-:S02]  /*b730*/  ISETP.GE.AND P3, PT, R10, UR4, PT ;  /* 0x000000040a007c0c */ /* 0x000fc4000bf66270 */
[----:B------:R-:W-:Y:S01]  /*b740*/  ISETP.GE.AND P4, PT, R8, UR4, PT ;  /* 0x0000000408007c0c */ /* 0x000fe2000bf86270 */
[C---:B------:R-:W-:Y:S01]  /*b750*/  IMAD R9, R231.reuse, UR7, R0 ;  /* 0x00000007e7097c24 */ /* 0x040fe2000f8e0200 */
[----:B------:R-:W-:Y:S01]  /*b760*/  P2R R14, PR, RZ, 0x40 ;  /* 0x00000040ff0e7803 */ /* 0x000fe20000000000 */
[----:B------:R-:W-:Y:S01]  /*b770*/  IMAD.WIDE.U32 R10, R231, UR6, R2 ;  /* 0x00000006e70a7c25 */ /* 0x000fe2000f8e0002 */
[----:B------:R-:W-:Y:S02]  /*b780*/  P2R R16, PR, RZ, 0x20 ;  /* 0x00000020ff107803 */ /* 0x000fe40000000000 */
[----:B------:R-:W-:Y:S01]  /*b790*/  P2R R17, PR, RZ, 0x10 ;  /* 0x00000010ff117803 */ /* 0x000fe20000000000 */
[----:B------:R-:W-:Y:S01]  /*b7a0*/  IMAD.WIDE R2, R13, 0x50, R6 ;  /* 0x000000500d027825 */ /* 0x000fe200078e0206 */
        /* <DEDUP_REMOVED lines=15> */
.L_x_938:
[----:B------:R-:W-:Y:S05]  /*b8a0*/  BSYNC B1 ;  /* 0x0000000000017941 */ /* 0x000fea0003800000 */
.L_x_937:
        /* <DEDUP_REMOVED lines=13> */
[----:B0-----:R-:W-:Y:S01]  /*b980*/  LEA R20, P1, R6, UR6, 0x1 ;  /* 0x0000000606147c11 */ /* 0x001fe2000f8208ff */
[----:B------:R-:W-:-:S05]  /*b990*/  IMAD.IADD R7, R7, 0x1, R13 ;  /* 0x0000000107077824 */ /* 0x000fca00078e020d */
[----:B------:R-:W-:-:S05]  /*b9a0*/  LEA.HI.X R21, R6, UR7, R7, 0x1, P1 ;  /* 0x0000000706157c11 */ /* 0x000fca00088f0c07 */
[----:B------:R1:W-:Y:S02]  /*b9b0*/  STG.E.128 desc[UR8][R20.64], RZ ;  /* 0x000000ff14007986 */ /* 0x0003e4000c101d08 */
.L_x_940:
[----:B------:R-:W-:Y:S05]  /*b9c0*/  BSYNC B1 ;  /* 0x0000000000017941 */ /* 0x000fea0003800000 */
.L_x_939:
        /* <DEDUP_REMOVED lines=13> */
[----:B01----:R-:W-:Y:S01]  /*baa0*/  LEA R20, P2, R6, UR6, 0x1 ;  /* 0x0000000606147c11 */ /* 0x003fe2000f8408ff */
[----:B------:R-:W-:-:S05]  /*bab0*/  IMAD.IADD R7, R7, 0x1, R13 ;  /* 0x0000000107077824 */ /* 0x000fca00078e020d */
[----:B------:R-:W-:-:S05]  /*bac0*/  LEA.HI.X R21, R6, UR7, R7, 0x1, P2 ;  /* 0x0000000706157c11 */ /* 0x000fca00090f0c07 */
[----:B------:R2:W-:Y:S02]  /*bad0*/  STG.E.128 desc[UR8][R20.64], RZ ;  /* 0x000000ff14007986 */ /* 0x0005e4000c101d08 */
.L_x_942:
[----:B------:R-:W-:Y:S05]  /*bae0*/  BSYNC B1 ;  /* 0x0000000000017941 */ /* 0x000fea0003800000 */
.L_x_941:
        /* <DEDUP_REMOVED lines=14> */
[----:B012---:R-:W-:Y:S01]  /*bbd0*/  LEA R20, P1, R6, UR6, 0x1 ;  /* 0x0000000606147c11 */ /* 0x007fe2000f8208ff */
[----:B------:R-:W-:-:S05]  /*bbe0*/  IMAD.IADD R7, R7, 0x1, R13 ;  /* 0x0000000107077824 */ /* 0x000fca00078e020d */
[----:B------:R-:W-:-:S05]  /*bbf0*/  LEA.HI.X R21, R6, UR7, R7, 0x1, P1 ;  /* 0x0000000706157c11 */ /* 0x000fca00088f0c07 */
[----:B------:R3:W-:Y:S02]  /*bc00*/  STG.E.128 desc[UR8][R20.64], RZ ;  /* 0x000000ff14007986 */ /* 0x0007e4000c101d08 */
.L_x_944:
[----:B------:R-:W-:Y:S05]  /*bc10*/  BSYNC B1 ;  /* 0x0000000000017941 */ /* 0x000fea0003800000 */
.L_x_943:
[----:B------:R-:W-:Y:S01]  /*bc20*/  BSSY B1, `(.L_x_945) ;  /* 0x0000011000017945 */ /* 0x000fe20003800000 */
[----:B------:R-:W-:-:S03]  /*bc30*/  ISETP.GE.AND P1, PT, R19, UR4, PT ;  /* 0x0000000413007c0c */ /* 0x000fc6000bf26270 */
        /* <DEDUP_REMOVED lines=11> */
[----:B0123--:R-:W-:Y:S01]  /*bcf0*/  LEA R20, P2, R6, UR6, 0x1 ;  /* 0x0000000606147c11 */ /* 0x00ffe2000f8408ff */
[----:B------:R-:W-:-:S05]  /*bd00*/  IMAD.IADD R7, R7, 0x1, R13 ;  /* 0x0000000107077824 */ /* 0x000fca00078e020d */
[----:B------:R-:W-:-:S05]  /*bd10*/  LEA.HI.X R21, R6, UR7, R7, 0x1, P2 ;  /* 0x0000000706157c11 */ /* 0x000fca00090f0c07 */
[----:B------:R4:W-:Y:S02]  /*bd20*/  STG.E.128 desc[UR8][R20.64], RZ ;  /* 0x000000ff14007986 */ /* 0x0009e4000c101d08 */
.L_x_946:
[----:B------:R-:W-:Y:S05]  /*bd30*/  BSYNC B1 ;  /* 0x0000000000017941 */ /* 0x000fea0003800000 */
.L_x_945:
[----:B------:R-:W-:Y:S01]  /*bd40*/  ISETP.GE.OR P2, PT, R4, UR5, P1 ;  /* 0x0000000504007c0c */ /* 0x000fe20008f46670 */
[----:B------:R-:W-:Y:S01]  /*bd50*/  BSSY B1, `(.L_x_947) ;  /* 0x0000011000017945 */ /* 0x000fe20003800000 */
[----:B------:R-:W-:-:S11]  /*bd60*/  VIADD R19, R15, 0x30 ;  /* 0x000000300f137836 */ /* 0x000fd60000000000 */
        /* <DEDUP_REMOVED lines=15> */
.L_x_948:
[----:B------:R-:W-:Y:S05]  /*be60*/  BSYNC B1 ;  /* 0x0000000000017941 */ /* 0x000fea0003800000 */
.L_x_947:
[----:B------:R-:W-:Y:S01]  /*be70*/  ISETP.GE.AND P2, PT, R19, UR4, PT ;  /* 0x0000000413007c0c */ /* 0x000fe2000bf46270 */
[----:B------:R-:W-:Y:S01]  /*be80*/  BSSY B1, `(.L_x_949) ;  /* 0x0000014000017945 */ /* 0x000fe20003800000 */
[C---:B------:R-:W-:Y:S02]  /*be90*/  VIADD R19, R15.reuse, 0x38 ;  /* 0x000000380f137836 */ /* 0x040fe40000000000 */
        /* <DEDUP_REMOVED lines=18> */
.L_x_950:
[----:B------:R-:W-:Y:S05]  /*bfc0*/  BSYNC B1 ;  /* 0x0000000000017941 */ /* 0x000fea0003800000 */
.L_x_949:
[----:B------:R-:W-:Y:S01]  /*bfd0*/  ISETP.GE.AND P3, PT, R19, UR4, PT ;  /* 0x0000000413007c0c */ /* 0x000fe2000bf66270 */
        /* <DEDUP_REMOVED lines=17> */
.L_x_952:
[----:B------:R-:W-:Y:S05]  /*c0f0*/  BSYNC B1 ;  /* 0x0000000000017941 */ /* 0x000fea0003800000 */
.L_x_951:
        /* <DEDUP_REMOVED lines=18> */
.L_x_954:
[----:B------:R-:W-:Y:S05]  /*c220*/  BSYNC B1 ;  /* 0x0000000000017941 */ /* 0x000fea0003800000 */
.L_x_953:
        /* <DEDUP_REMOVED lines=18> */
.L_x_956:
[----:B------:R-:W-:Y:S05]  /*c350*/  BSYNC B1 ;  /* 0x0000000000017941 */ /* 0x000fea0003800000 */
.L_x_955:
[----:B------:R-:W-:Y:S01]  /*c360*/  ULDC.64 UR4, c[0x0][0x850] ;  /* 0x0002140000047ab9 */ /* 0x000fe20000000a00 */
[----:B------:R-:W-:Y:S01]  /*c370*/  ULDC UR6, c[0x0][0x83c] ;  /* 0x00020f0000067ab9 */ /* 0x000fe20000000800 */
[----:B------:R-:W-:Y:S01]  /*c380*/  IMAD R0, R23, UR4, RZ ;  /* 0x0000000417007c24 */ /* 0x000fe2000f8e02ff */
[----:B0-----:R-:W-:Y:S01]  /*c390*/  P2R R8, PR, RZ, 0x8 ;  /* 0x00000008ff087803 */ /* 0x001fe20000000000 */
[C---:B------:R-:W-:Y:S01]  /*c3a0*/  IMAD.WIDE.U32 R6, R237.reuse, UR4, R4 ;  /* 0x00000004ed067c25 */ /* 0x040fe2000f8e0004 */
[----:B------:R-:W-:Y:S01]  /*c3b0*/  P2R R9, PR, RZ, 0x10 ;  /* 0x00000010ff097803 */ /* 0x000fe20000000000 */
[----:B------:R-:W-:Y:S01]  /*c3c0*/  BSSY B1, `(.L_x_957) ;  /* 0x0000029000017945 */ /* 0x000fe20003800000 */
[----:B------:R-:W-:Y:S01]  /*c3d0*/  ISETP.GE.OR P0, PT, R4, UR6, P0 ;  /* 0x0000000604007c0c */ /* 0x000fe20008706670 */
[----:B------:R-:W-:Y:S01]  /*c3e0*/  IMAD R237, R237, UR5, R0 ;  /* 0x00000005eded7c24 */ /* 0x000fe2000f8e0200 */
[----:B------:R-:W-:Y:S01]  /*c3f0*/  ISETP.NE.AND P3, PT, R14, RZ, PT ;  /* 0x000000ff0e00720c */ /* 0x000fe20003f65270 */
[----:B------:R-:W-:Y:S01]  /*c400*/  ULDC.64 UR4, c[0x0][0x858] ;  /* 0x0002160000047ab9 */ /* 0x000fe20000000a00 */
[----:B------:R-:W-:Y:S01]  /*c410*/  ISETP.NE.AND P4, PT, R16, RZ, PT ;  /* 0x000000ff1000720c */ /* 0x000fe20003f85270 */
[----:B------:R-:W-:Y:S01]  /*c420*/  IMAD.IADD R7, R237, 0x1, R7 ;  /* 0x00000001ed077824 */ /* 0x000fe200078e0207 */
[----:B------:R-:W-:Y:S01]  /*c430*/  P2R R10, PR, RZ, 0x20 ;  /* 0x00000020ff0a7803 */ /* 0x000fe20000000000 */
[----:B------:R-:W-:Y:S01]  /*c440*/  IMAD R0, R12, UR4, RZ ;  /* 0x000000040c007c24 */ /* 0x000fe2000f8e02ff */
[----:B------:R-:W-:-:S02]  /*c450*/  ISETP.NE.AND P5, PT, R17, RZ, PT ;  /* 0x000000ff1100720c */ /* 0x000fc40003fa5270 */
[C---:B------:R-:W-:Y:S01]  /*c460*/  ISETP.GE.OR P3, PT, R4.reuse, UR6, P3 ;  /* 0x0000000604007c0c */ /* 0x040fe20009f66670 */
[----:B------:R-:W-:Y:S01]  /*c470*/  IMAD R5, R231, UR5, R0 ;  /* 0x00000005e7057c24 */ /* 0x000fe2000f8e0200 */
[C---:B------:R-:W-:Y:S02]  /*c480*/  ISETP.GE.OR P4, PT, R4.reuse, UR6, P4 ;  /* 0x0000000604007c0c */ /* 0x040fe4000a786670 */
[----:B------:R-:W-:Y:S02]  /*c490*/  ISETP.GE.OR P5, PT, R4, UR6, P5 ;  /* 0x0000000604007c0c */ /* 0x000fe4000afa6670 */
[----:B------:R-:W-:Y:S02]  /*c4a0*/  P2R R13, PR, RZ, 0x8 ;  /* 0x00000008ff0d7803 */ /* 0x000fe40000000000 */
[----:B------:R-:W-:Y:S02]  /*c4b0*/  P2R R14, PR, RZ, 0x10 ;  /* 0x00000010ff0e7803 */ /* 0x000fe40000000000 */
[----:B------:R-:W-:-:S02]  /*c4c0*/  ISETP.NE.AND P3, PT, R8, RZ, PT ;  /* 0x000000ff0800720c */ /* 0x000fc40003f65270 */
[----:B------:R-:W-:Y:S01]  /*c4d0*/  ISETP.NE.AND P4, PT, R9, RZ, PT ;  /* 0x000000ff0900720c */ /* 0x000fe20003f85270 */
[----:B------:R-:W-:Y:S01]  /*c4e0*/  IMAD.WIDE.U32 R8, R231, UR4, R6 ;  /* 0x00000004e7087c25 */ /* 0x000fe2000f8e0006 */
[----:B------:R-:W-:Y:S02]  /*c4f0*/  P2R R15, PR, RZ, 0x20 ;  /* 0x00000020ff0f7803 */ /* 0x000fe40000000000 */
[----:B------:R-:W-:Y:S01]  /*c500*/  ISETP.NE.AND P6, PT, R18, RZ, PT ;  /* 0x000000ff1200720c */ /* 0x000fe20003fc5270 */
[----:B------:R-:W-:Y:S01]  /*c510*/  IMAD.IADD R7, R9, 0x1, R5 ;  /* 0x0000000109077824 */ /* 0x000fe200078e0205 */
[----:B------:R-:W-:Y:S02]  /*c520*/  ISETP.NE.AND P5, PT, R10, RZ, PT ;  /* 0x000000ff0a00720c */ /* 0x000fe40003fa5270 */
[C---:B------:R-:W-:Y:S02]  /*c530*/  ISETP.GE.OR P6, PT, R4.reuse, UR6, P6 ;  /* 0x0000000604007c0c */ /* 0x040fe4000b7c6670 */
        /* <DEDUP_REMOVED lines=17> */
.L_x_958:
[----:B------:R-:W-:Y:S05]  /*c650*/  BSYNC B1 ;  /* 0x0000000000017941 */ /* 0x000fea0003800000 */
.L_x_957:
        /* <DEDUP_REMOVED lines=17> */
.L_x_960:
[----:B------:R-:W-:Y:S05]  /*c770*/  BSYNC B1 ;  /* 0x0000000000017941 */ /* 0x000fea0003800000 */
.L_x_959:
        /* <DEDUP_REMOVED lines=17> */
.L_x_962:
[----:B------:R-:W-:Y:S05]  /*c890*/  BSYNC B1 ;  /* 0x0000000000017941 */ /* 0x000fea0003800000 */
.L_x_961:
        /* <DEDUP_REMOVED lines=17> */
.L_x_964:
[----:B------:R-:W-:Y:S05]  /*c9b0*/  BSYNC B1 ;  /* 0x0000000000017941 */ /* 0x000fea0003800000 */
.L_x_963:
        /* <DEDUP_REMOVED lines=16> */
.L_x_966:
[----:B------:R-:W-:Y:S05]  /*cac0*/  BSYNC B1 ;  /* 0x0000000000017941 */ /* 0x000fea0003800000 */
.L_x_965:
        /* <DEDUP_REMOVED lines=16> */
.L_x_968:
[----:B------:R-:W-:Y:S05]  /*cbd0*/  BSYNC B1 ;  /* 0x0000000000017941 */ /* 0x000fea0003800000 */
.L_x_967:
        /* <DEDUP_REMOVED lines=16> */
.L_x_970:
[----:B------:R-:W-:Y:S05]  /*cce0*/  BSYNC B1 ;  /* 0x0000000000017941 */ /* 0x000fea0003800000 */
.L_x_969:
        /* <DEDUP_REMOVED lines=16> */
.L_x_972:
[----:B------:R-:W-:Y:S05]  /*cdf0*/  BSYNC B1 ;  /* 0x0000000000017941 */ /* 0x000fea0003800000 */
.L_x_971:
        /* <DEDUP_REMOVED lines=16> */
.L_x_974:
[----:B------:R-:W-:Y:S05]  /*cf00*/  BSYNC B1 ;  /* 0x0000000000017941 */ /* 0x000fea0003800000 */
.L_x_973:
        /* <DEDUP_REMOVED lines=16> */
.L_x_871:
[----:B------:R-:W-:-:S08]  /*d010*/  NOP ;  /* 0x0000000000007918 */ /* 0x000fd00000000000 */
[----:B------:R-:W0:-:S00]  /*d020*/  USETMAXREG.DEALLOC.CTAPOOL 0x18 ;  /* 0x00000018000079c8 */ /* 0x000e0000080e0500 */
[----:B0-----:R-:W-:-:S06]  /*d030*/  LOP3.LUT R0, R0, 0x3, RZ, 0xc0, !PT ;  /* 0x0000000300007812 */ /* 0x001fcc00078ec0ff */
[----:B------:R-:W0:Y:S02]  /*d040*/  SHFL.IDX PT, R0, R0, RZ, 0x1f ;  /* 0x00001fff00007589 */ /* 0x000e2400000e0000 */
[----:B0-----:R-:W-:-:S13]  /*d050*/  ISETP.NE.AND P0, PT, R0, RZ, PT ;  /* 0x000000ff0000720c */ /* 0x001fda0003f05270 */
[----:B------:R-:W-:Y:S05]  /*d060*/  @P0 BRA `(.L_x_878) ;  /* 0x0000002400300947 */ /* 0x000fea0003800000 */
[----:B------:R-:W0:Y:S01]  /*d070*/  S2UR UR6, SR_CTAID.X ;  /* 0x00000000000679c3 */ /* 0x000e220000002500 */
[----:B------:R-:W-:Y:S02]  /*d080*/  ULDC UR9, c[0x0][0x8d0] ;  /* 0x0002340000097ab9 */ /* 0x000fe40000000800 */
[----:B------:R-:W-:-:S11]  /*d090*/  UISETP.NE.AND UP0, UPT, UR9, 0x1, UPT ;  /* 0x000000010900788c */ /* 0x000fd6000bf05270 */
[----:B------:R-:W-:Y:S01]  /*d0a0*/  @UP0 ULDC UR4, c[0x0][0x8d4] ;  /* 0x0002350000040ab9 */ /* 0x000fe20000000800 */
[----:B------:R-:W-:Y:S01]  /*d0b0*/  @UP0 ULDC UR7, c[0x0][0x8d8] ;  /* 0x0002360000070ab9 */ /* 0x000fe20000000800 */
[----:B0-----:R-:W-:Y:S02]  /*d0c0*/  UIMAD.WIDE.U32 UR4, UR6, UR4, URZ ;  /* 0x00000004060472a5 */ /* 0x001fe4000f8e003f */
[----:B------:R-:W-:Y:S02]  /*d0d0*/  UMOV UR8, UR6 ;  /* 0x0000000600087c82 */ /* 0x000fe40008000000 */
[----:B------:R-:W-:-:S03]  /*d0e0*/  @UP0 USHF.R.U32.HI UR8, URZ, UR7, UR5 ;  /* 0x000000073f080299 */ /* 0x000fc60008011605 */
[----:B------:R-:W-:Y:S02]  /*d0f0*/  ULDC UR4, c[0x0][0x8e8] ;  /* 0x00023a0000047ab9 */ /* 0x000fe40000000800 */
[----:B------:R-:W-:Y:S02]  /*d100*/  UISETP.GE.AND UP0, UPT, UR8, UR4, UPT ;  /* 0x000000040800728c */ /* 0x000fe4000bf06270 */
[----:B------:R-:W-:-:S04]  /*d110*/  UIADD3 UR4, -UR8, URZ, URZ ;  /* 0x0000003f08047290 */ /* 0x000fc8000fffe13f */
[----:B------:R-:W-:Y:S01]  /*d120*/  PLOP3.LUT P0, PT, PT, PT, UP0, 0x80, 0x0 ;  /* 0x000000000000781c */ /* 0x000fe20003f0f008 */
[----:B------:R-:W-:-:S12]  /*d130*/  UIMAD UR9, UR9, UR4, UR6 ;  /* 0x00000004090972a4 */ /* 0x000fd8000f8e0206 */
        /* <DEDUP_REMOVED lines=9> */
.L_x_975:
[----:B------:R-:W-:Y:S01]  /*d1d0*/  ULDC UR5, c[0x0][0x8c4] ;  /* 0x0002310000057ab9 */ /* 0x000fe20000000800 */
[----:B------:R-:W-:Y:S01]  /*d1e0*/  UMOV UR4, UR9 ;  /* 0x0000000900047c82 */ /* 0x000fe20008000000 */
[----:B------:R-:W-:-:S11]  /*d1f0*/  UISETP.NE.AND UP0, UPT, UR5, 0x1, UPT ;  /* 0x000000010500788c */ /* 0x000fd6000bf05270 */
[----:B------:R-:W-:Y:S02]  /*d200*/  @UP0 ULDC.64 UR10, c[0x0][0x8c8] ;  /* 0x00023200000a0ab9 */ /* 0x000fe40000000a00 */
[----:B------:R-:W-:-:S04]  /*d210*/  UIMAD.WIDE.U32 UR6, UR9, UR10, URZ ;  /* 0x0000000a090672a5 */ /* 0x000fc8000f8e003f */
[----:B------:R-:W-:-:S04]  /*d220*/  @UP0 USHF.R.U32.HI UR4, URZ, UR11, UR7 ;  /* 0x0000000b3f040299 */ /* 0x000fc80008011607 */
[----:B------:R-:W-:-:S12]  /*d230*/  UIMAD UR5, UR4, UR5, URZ ;  /* 0x00000005040572a4 */ /* 0x000fd8000f8e023f */
.L_x_976:
        /* <DEDUP_REMOVED lines=9> */
[----:B------:R-:W-:-:S03]  /*d2d0*/  @UP0 USHF.R.U32.HI UR21, URZ, UR8, UR7 ;  /* 0x000000083f150299 */ /* 0x000fc60008011607 */
[----:B------:R-:W-:Y:S01]  /*d2e0*/  ULDC.64 UR6, c[0x0][0x8f8] ;  /* 0x00023e0000067ab9 */ /* 0x000fe20000000a00 */
[----:B------:R-:W-:Y:S01]  /*d2f0*/  UIADD3 UR20, -UR21, URZ, URZ ;  /* 0x0000003f15147290 */ /* 0x000fe2000fffe13f */
[----:B------:R-:W-:-:S03]  /*d300*/  ISETP.NE.U32.AND P0, PT, RZ, UR6, PT ;  /* 0x00000006ff007c0c */ /* 0x000fc6000bf05070 */
[----:B------:R-:W-:Y:S01]  /*d310*/  UIMAD UR20, UR10, UR20, UR5 ;  /* 0x000000140a1472a4 */ /* 0x000fe2000f8e0205 */
[----:B------:R-:W-:-:S13]  /*d320*/  ISETP.NE.AND.EX P0, PT, RZ, UR7, PT, P0 ;  /* 0x00000007ff007c0c */ /* 0x000fda000bf05300 */
        /* <DEDUP_REMOVED lines=9> */
.L_x_977:
[----:B------:R-:W-:Y:S02]  /*d3c0*/  ULDC.64 UR6, c[0x0][0x8f0] ;  /* 0x00023c0000067ab9 */ /* 0x000fe40000000a00 */
[----:B------:R-:W-:-:S04]  /*d3d0*/  ISETP.NE.U32.AND P0, PT, RZ, UR6, PT ;  /* 0x00000006ff007c0c */ /* 0x000fc8000bf05070 */
[----:B------:R-:W-:-:S13]  /*d3e0*/  ISETP.NE.AND.EX P0, PT, RZ, UR7, PT, P0 ;  /* 0x00000007ff007c0c */ /* 0x000fda000bf05300 */
[----:B------:R-:W-:Y:S05]  /*d3f0*/  @!P0 BRA `(.L_x_979) ;  /* 0x00000000002c8947 */ /* 0x000fea0003800000 */
[----:B------:R-:W-:Y:S01]  /*d400*/  ULDC.64 UR6, c[0x0][0x8f0] ;  /* 0x00023c0000067ab9 */ /* 0x000fe20000000a00 */
[----:B------:R-:W-:Y:S01]  /*d410*/  ULDC.64 UR8, c[0x0][0x208] ;  /* 0x0000820000087ab9 */ /* 0x000fe20000000a00 */
[----:B------:R-:W-:-:S06]  /*d420*/  UIMAD.WIDE UR6, UR21, 0x4, UR6 ;  /* 0x00000004150678a5 */ /* 0x000fcc000f8e0206 */
[----:B------:R-:W-:Y:S02]  /*d430*/  IMAD.U32 R2, RZ, RZ, UR6 ;  /* 0x00000006ff027e24 */ /* 0x000fe4000f8e00ff */
[----:B------:R-:W-:-:S05]  /*d440*/  IMAD.U32 R3, RZ, RZ, UR7 ;  /* 0x00000007ff037e24 */ /* 0x000fca000f8e00ff */
[----:B------:R-:W2:Y:S04]  /*d450*/  LDG.E R0, desc[UR8][R2.64] ;  /* 0x0000000802007981 */ /* 0x000ea8000c1e1900 */
[----:B------:R-:W3:Y:S01]  /*d460*/  LDG.E R4, desc[UR8][R2.64+0x4] ;  /* 0x0000040802047981 */ /* 0x000ee2000c1e1900 */
[----:B--2---:R-:W-:Y:S02]  /*d470*/  R2UR UR5, R0 ;  /* 0x00000000000572ca */ /* 0x004fe400000e0000 */
[----:B---3--:R-:W-:-:S13]  /*d480*/  R2UR UR6, R4 ;  /* 0x00000000040672ca */ /* 0x008fda00000e0000 */
[----:B------:R-:W-:Y:S01]  /*d490*/  UIADD3 UR5, -UR5, UR6, URZ ;  /* 0x0000000605057290 */ /* 0x000fe2000fffe13f */
[----:B------:R-:W-:Y:S11]  /*d4a0*/  BRA `(.L_x_978) ;  /* 0x0000000000047947 */ /* 0x000ff60003800000 */
.L_x_979:
[----:B------:R-:W-:-:S05]  /*d4b0*/  ULDC UR5, c[0x0][0x8ec] ;  /* 0x00023b0000057ab9 */ /* 0x000fca0000000800 */
.L_x_978:
[----:B------:R-:W-:Y:S01]  /*d4c0*/  UIADD3 UR5, UR5, 0x4f, URZ ;  /* 0x0000004f05057890 */ /* 0x000fe2000fffe03f */
[----:B------:R-:W-:Y:S02]  /*d4d0*/  IMAD.MOV.U32 R4, RZ, RZ, 0x1 ;  /* 0x00000001ff047424 */ /* 0x000fe400078e00ff */
[----:B------:R-:W-:Y:S01]  /*d4e0*/  IMAD.MOV.U32 R8, RZ, RZ, RZ ;  /* 0x000000ffff087224 */ /* 0x000fe200078e00ff */
[----:B------:R-:W-:Y:S01]  /*d4f0*/  UIMAD.WIDE UR6, UR5, 0x66666667, URZ ;  /* 0x66666667050678a5 */ /* 0x000fe2000f8e023f */
[----:B------:R-:W-:-:S03]  /*d500*/  IMAD.MOV.U32 R9, RZ, RZ, 0x1 ;  /* 0x00000001ff097424 */ /* 0x000fc600078e00ff */
[----:B------:R-:W-:-:S04]  /*d510*/  USHF.R.U32.HI UR5, URZ, 0x1f, UR7 ;  /* 0x0000001f3f057899 */ /* 0x000fc80008011607 */
[----:B------:R-:W-:-:S04]  /*d520*/  ULEA.HI.SX32 UR5, UR7, UR5, 0x1b ;  /* 0x0000000507057291 */ /* 0x000fc8000f8fda3f */
[----:B------:R-:W-:-:S04]  /*d530*/  UISETP.GE.AND UP0, UPT, UR4, UR5, UPT ;  /* 0x000000050400728c */ /* 0x000fc8000bf06270 */
[----:B------:R-:W-:-:S06]  /*d540*/  USEL UR21, UR21, 0xffffffff, !UP0 ;  /* 0xffffffff15157887 */ /* 0x000fcc000c000000 */
        /* <DEDUP_REMOVED lines=16> */
[----:B------:R-:W-:Y:S01]  /*d650*/  UISETP.NE.AND.EX UP2, UPT, UR11, URZ, UPT, UP2 ;  /* 0x0000003f0b00728c */ /* 0x000fe2000bf45320 */
[----:B------:R-:W-:-:S04]  /*d660*/  ULDC.64 UR12, c[0x0][0x778] ;  /* 0x0001de00000c7ab9 */ /* 0x000fc80000000a00 */
[----:B------:R-:W2:Y:S01]  /*d670*/  @P1 LDG.E R7, desc[UR16][R2.64] ;  /* 0x0000001002071981 */ /* 0x000ea2000c1e1900 */
[----:B------:R-:W-:Y:S01]  /*d680*/  PLOP3.LUT P2, PT, PT, PT, UP0, 0x80, 0x0 ;  /* 0x000000000000781c */ /* 0x000fe20003f4f008 */
[----:B------:R-:W-:Y:S01]  /*d690*/  UIMAD.WIDE UR12, UR21, 0x4, UR12 ;  /* 0x00000004150c78a5 */ /* 0x000fe2000f8e020c */
[----:B------:R-:W-:Y:S01]  /*d6a0*/  PLOP3.LUT P3, PT, PT, PT, UP2, 0x80, 0x0 ;  /* 0x000000000000781c */ /* 0x000fe20003f6f028 */
[----:B------:R0:W3:Y:S02]  /*d6b0*/  @P1 LDG.E R0, desc[UR16][R2.64] ;  /* 0x0000001002001981 */ /* 0x0000e4000c1e1900 */
[----:B------:R-:W-:Y:S02]  /*d6c0*/  @UP2 ULDC.64 UR6, c[0x0][0x780] ;  /* 0x0001e00000062ab9 */ /* 0x000fe40000000a00 */
[----:B------:R-:W-:Y:S01]  /*d6d0*/  @UP2 UIMAD.WIDE UR6, UR21, 0x4, UR6 ;  /* 0x00000004150628a5 */ /* 0x000fe2000f8e0206 */
[----:B0-----:R-:W-:Y:S02]  /*d6e0*/  IMAD.U32 R2, RZ, RZ, UR12 ;  /* 0x0000000cff027e24 */ /* 0x001fe4000f8e00ff */
[----:B------:R-:W-:-:S05]  /*d6f0*/  IMAD.U32 R3, RZ, RZ, UR13 ;  /* 0x0000000dff037e24 */ /* 0x000fca000f8e00ff */
[----:B------:R0:W4:Y:S02]  /*d700*/  @P2 LDG.E R5, desc[UR16][R2.64] ;  /* 0x0000001002052981 */ /* 0x000124000c1e1900 */
[----:B0-----:R-:W-:Y:S02]  /*d710*/  IMAD.U32 R2, RZ, RZ, UR6 ;  /* 0x00000006ff027e24 */ /* 0x001fe4000f8e00ff */
[----:B------:R-:W-:-:S05]  /*d720*/  IMAD.U32 R3, RZ, RZ, UR7 ;  /* 0x00000007ff037e24 */ /* 0x000fca000f8e00ff */
[----:B------:R-:W5:Y:S01]  /*d730*/  @P3 LDG.E R6, desc[UR16][R2.64] ;  /* 0x0000001002063981 */ /* 0x000f62000c1e1900 */
[----:B------:R-:W-:Y:S01]  /*d740*/  ULDC.64 UR16, c[0x0][0x788] ;  /* 0x0001e20000107ab9 */ /* 0x000fe20000000a00 */
[----:B------:R-:W-:Y:S01]  /*d750*/  UMOV UR54, URZ ;  /* 0x0000003f00367c82 */ /* 0x000fe20008000000 */
[----:B------:R-:W-:Y:S01]  /*d760*/  ISETP.NE.U32.AND P0, PT, RZ, UR16, PT ;  /* 0x00000010ff007c0c */ /* 0x000fe2000bf05070 */
[----:B------:R-:W-:-:S03]  /*d770*/  UMOV UR11, URZ ;  /* 0x0000003f000b7c82 */ /* 0x000fc60008000000 */
[----:B------:R-:W-:Y:S02]  /*d780*/  ISETP.NE.AND.EX P0, PT, RZ, UR17, PT, P0 ;  /* 0x00000011ff007c0c */ /* 0x000fe4000bf05300 */
[----:B--2---:R-:W-:Y:S02]  /*d790*/  @P1 R2UR UR5, R7 ;  /* 0x00000000070512ca */ /* 0x004fe400000e0000 */
[----:B---3--:R-:W-:-:S11]  /*d7a0*/  @P1 R2UR UR54, R0 ;  /* 0x00000000003612ca */ /* 0x008fd600000e0000 */
[----:B------:R-:W-:-:S04]  /*d7b0*/  @UP1 ULEA UR5, UR21, UR5, 0x6 ;  /* 0x0000000515051291 */ /* 0x000fc8000f8e303f */
[----:B------:R-:W-:-:S04]  /*d7c0*/  @UP1 USHF.R.S32.HI UR6, URZ, 0x1f, UR5 ;  /* 0x0000001f3f061899 */ /* 0x000fc80008011405 */
[----:B------:R-:W-:Y:S01]  /*d7d0*/  @UP1 ULEA.HI UR6, UR6, UR5, URZ, 0x6 ;  /* 0x0000000506061291 */ /* 0x000fe2000f8f303f */
[----:B----4-:R-:W-:Y:S02]  /*d7e0*/  @P2 R2UR UR11, R5 ;  /* 0x00000000050b22ca */ /* 0x010fe400000e0000 */
[----:B------:R-:W-:Y:S01]  /*d7f0*/  ULDC UR5, c[0x0][0x280] ;  /* 0x0000a00000057ab9 */ /* 0x000fe20000000800 */
[----:B------:R-:W-:-:S04]  /*d800*/  @UP1 ULOP3.LUT UR7, UR6, 0xffffffc0, URZ, 0xc0, !UPT ;  /* 0xffffffc006071892 */ /* 0x000fc8000f8ec03f */
[----:B------:R-:W-:Y:S01]  /*d810*/  @UP1 USHF.R.S32.HI UR10, URZ, 0x1f, UR7 ;  /* 0x0000001f3f0a1899 */ /* 0x000fe20008011407 */
[----:B-----5:R-:W-:Y:S01]  /*d820*/  @P3 R2UR UR5, R6 ;  /* 0x00000000060532ca */ /* 0x020fe200000e0000 */
        /* <DEDUP_REMOVED lines=10> */
.L_x_981:
        /* <DEDUP_REMOVED lines=14> */
.L_x_982:
        /* <DEDUP_REMOVED lines=9> */
.L_x_983:
[----:B------:R-:W-:Y:S01]  /*da40*/  UIMAD UR7, UR4, 0x50, UR5 ;  /* 0x00000050040778a4 */ /* 0x000fe2000f8e0205 */
[----:B------:R-:W-:Y:S01]  /*da50*/  IMAD.MOV.U32 R8, RZ, RZ, RZ ;  /* 0x000000ffff087224 */ /* 0x000fe200078e00ff */
[----:B------:R-:W-:Y:S01]  /*da60*/  ULDC UR8, c[0x0][0x74c] ;  /* 0x0001d30000087ab9 */ /* 0x000fe20000000800 */
[----:B------:R-:W-:Y:S01]  /*da70*/  UIADD3 UR5, UR5, 0x3f, URZ ;  /* 0x0000003f05057890 */ /* 0x000fe2000fffe03f */
[----:B------:R-:W-:Y:S01]  /*da80*/  IMAD.MOV.U32 R9, RZ, RZ, 0x1 ;  /* 0x00000001ff097424 */ /* 0x000fe200078e00ff */
[----:B------:R-:W-:Y:S02]  /*da90*/  UIADD3 UR7, UR7, -UR8, -UR6 ;  /* 0x8000000807077290 */ /* 0x000fe4000fffe806 */
[----:B------:R-:W-:Y:S02]  /*daa0*/  USHF.R.S32.HI UR6, URZ, 0x1f, UR5 ;  /* 0x0000001f3f067899 */ /* 0x000fe40008011405 */
[----:B------:R-:W-:Y:S02]  /*dab0*/  USHF.R.S32.HI UR8, URZ, 0x1f, UR7 ;  /* 0x0000001f3f087899 */ /* 0x000fe40008011407 */
[----:B------:R-:W-:-:S02]  /*dac0*/  ULEA.HI UR6, UR6, UR5, URZ, 0x6 ;  /* 0x0000000506067291 */ /* 0x000fc4000f8f303f */
[----:B------:R-:W-:Y:S02]  /*dad0*/  ULEA.HI UR8, UR8, UR7, URZ, 0x6 ;  /* 0x0000000708087291 */ /* 0x000fe4000f8f303f */
[----:B------:R-:W-:Y:S02]  /*dae0*/  USHF.R.S32.HI UR55, URZ, 0x6, UR6 ;  /* 0x000000063f377899 */ /* 0x000fe40008011406 */
[----:B------:R-:W-:-:S06]  /*daf0*/  USHF.R.S32.HI UR8, URZ, 0x6, UR8 ;  /* 0x000000063f087899 */ /* 0x000fcc0008011408 */
[----:B------:R-:W-:-:S04]  /*db00*/  VIMNMX R0, RZ, UR8, !PT ;  /* 0x00000008ff007c48 */ /* 0x000fc8000ffe0100 */
[----:B------:R-:W-:-:S13]  /*db10*/  ISETP.LT.AND P0, PT, R0, UR55, PT ;  /* 0x0000003700007c0c */ /* 0x000fda000bf01270 */
[----:B------:R-:W-:Y:S05]  /*db20*/  @!P0 BRA `(.L_x_980) ;  /* 0x0000001400f88947 */ /* 0x000fea0003800000 */
[----:B------:R-:W-:Y:S01]  /*db30*/  ULDC UR5, c[0x0][0x2e8] ;  /* 0x0000ba0000057ab9 */ /* 0x000fe20000000800 */
[----:B------:R-:W-:Y:S01]  /*db40*/  ELECT P0, URZ, PT ;  /* 0x00000000003f782f */ /* 0x000fe20003800000 */
[----:B------:R-:W-:Y:S01]  /*db50*/  IMAD.MOV.U32 R8, RZ, RZ, RZ ;  /* 0x000000ffff087224 */ /* 0x000fe200078e00ff */
[----:B------:R-:W-:Y:S01]  /*db60*/  UISETP.NE.AND UP2, UPT, UR5, 0x1, UPT ;  /* 0x000000010500788c */ /* 0x000fe2000bf45270 */
[----:B------:R-:W-:Y:S01]  /*db70*/  IMAD.MOV.U32 R9, RZ, RZ, 0x1 ;  /* 0x00000001ff097424 */ /* 0x000fe200078e00ff */
[----:B------:R-:W-:Y:S02]  /*db80*/  UISETP.NE.U32.AND UP1, UPT, UR14, URZ, UPT ;  /* 0x0000003f0e00728c */ /* 0x000fe4000bf25070 */
[----:B------:R-:W-:Y:S02]  /*db90*/  USHF.R.S32.HI UR47, URZ, 0x1f, UR21 ;  /* 0x0000001f3f2f7899 */ /* 0x000fe40008011415 */
[----:B------:R-:W-:Y:S02]  /*dba0*/  UISETP.NE.AND.EX UP1, UPT, UR15, URZ, UPT, UP1 ;  /* 0x0000003f0f00728c */ /* 0x000fe4000bf25310 */
[----:B------:R-:W-:Y:S01]  /*dbb0*/  UIMAD UR11, UR4, 0x50, UR11 ;  /* 0x00000050040b78a4 */ /* 0x000fe2000f8e020b */
        /* <DEDUP_REMOVED lines=10> */
[----:B------:R-:W-:-:S04]  /*dc60*/  MOV R6, 0x400 ;  /* 0x0000040000067802 */ /* 0x000fc80000000f00 */
[----:B0-----:R-:W-:Y:S01]  /*dc70*/  LEA R6, R3, R6, 0x18 ;  /* 0x0000000603067211 */ /* 0x001fe200078ec0ff */
[----:B------:R-:W-:-:S05]  /*dc80*/  IMAD.MOV.U32 R3, RZ, RZ, 0x1 ;  /* 0x00000001ff037424 */ /* 0x000fca00078e00ff */
[----:B------:R-:W-:-:S04]  /*dc90*/  SHF.L.U32 R3, R3, 0x1f, RZ ;  /* 0x0000001f03037819 */ /* 0x000fc800000006ff */
[----:B------:R-:W0:Y:S02]  /*dca0*/  SYNCS.PHASECHK.TRANS64.TRYWAIT P0, [R6+URZ+0x31620], R3 ;  /* 0x03162003060075a7 */ /* 0x000e24000800017f */
[----:B0-----:R-:W-:Y:S05]  /*dcb0*/  @!P0 BRA `(.L_x_984) ;  /* 0x0000001800608947 */ /* 0x001fea0003800000 */
.L_x_999:
[----:B------:R-:W-:Y:S01]  /*dcc0*/  ISETP.NE.AND P0, PT, R11, RZ, PT ;  /* 0x000000ff0b00720c */ /* 0x000fe20003f05270 */
[----:B------:R-:W-:Y:S02]  /*dcd0*/  IMAD.U32 R14, RZ, RZ, UR20 ;  /* 0x00000014ff0e7e24 */ /* 0x000fe4000f8e00ff */
[----:B------:R-:W-:-:S03]  /*dce0*/  IMAD.MOV.U32 R4, RZ, RZ, 0x1 ;  /* 0x00000001ff047424 */ /* 0x000fc600078e00ff */
[----:B------:R-:W-:-:S07]  /*dcf0*/  SHF.R.S32.HI R14, RZ, 0x1f, R14 ;  /* 0x0000001fff0e7819 */ /* 0x000fce000001140e */
[----:B------:R-:W-:Y:S05]  /*dd00*/  @P0 BRA `(.L_x_985) ;  /* 0x0000000000140947 */ /* 0x000fea0003800000 */
[----:B------:R-:W-:Y:S01]  /*dd10*/  LOP3.LUT P1, RZ, R21, 0x1f, RZ, 0xc0, !PT ;  /* 0x0000001f15ff7812 */ /* 0x000fe2000782c0ff */
[----:B0-----:R-:W-:-:S04]  /*dd20*/  IMAD.MOV.U32 R3, RZ, RZ, 0x8100 ;  /* 0x00008100ff037424 */ /* 0x001fc800078e00ff */
[----:B------:R1:W-:Y:S08]  /*dd30*/  SYNCS.ARRIVE.TRANS64 RZ, [R6+URZ+0x31610], R3 ;  /* 0x0316100306ff79a7 */ /* 0x0003f0000800003f */
[----:B------:R-:W-:Y:S05]  /*dd40*/  @!P1 BRA `(.L_x_985) ;  /* 0x0000000000049947 */ /* 0x000fea0003800000 */
[----:B------:R-:W-:Y:S01]  /*dd50*/  BPT.TRAP 0x1 ;  /* 0x000000040000795c */ /* 0x000fe20000300000 */
.L_x_985:
        /* <DEDUP_REMOVED lines=9> */
[----:B------:R-:W-:Y:S01]  /*ddf0*/  IMAD.U32 R10, RZ, RZ, UR55 ;  /* 0x00000037ff0a7e24 */ /* 0x000fe2000f8e00ff */
[----:B------:R-:W-:Y:S01]  /*de00*/  UMOV UR57, 0x14f00000 ;  /* 0x14f0000000397882 */ /* 0x000fe20000000000 */
[----:B------:R-:W-:Y:S01]  /*de10*/  UMOV UR18, URZ ;  /* 0x0000003f00127c82 */ /* 0x000fe20008000000 */
[----:B------:R-:W-:Y:S01]  /*de20*/  UIMAD UR23, UR21, UR23, UR10 ;  /* 0x00000017151772a4 */ /* 0x000fe2000f8e020a */
[----:B01----:R-:W-:Y:S01]  /*de30*/  IMAD.MOV.U32 R3, RZ, RZ, 0x14000 ;  /* 0x00014000ff037424 */ /* 0x003fe200078e00ff */
[----:B------:R-:W-:Y:S01]  /*de40*/  UIMAD UR9, UR9, UR14, URZ ;  /* 0x0000000e090972a4 */ /* 0x000fe2000f8e023f */
[----:B------:R-:W-:Y:S01]  /*de50*/  VIADD R10, R10, 0xffffffff ;  /* 0xffffffff0a0a7836 */ /* 0x000fe20000000000 */
[----:B------:R-:W-:Y:S01]  /*de60*/  USHF.L.U32 UR46, UR46, 0x6, URZ ;  /* 0x000000062e2e7899 */ /* 0x000fe2000800063f */
[----:B------:R-:W-:Y:S01]  /*de70*/  IMAD.MOV.U32 R8, RZ, RZ, 0x1 ;  /* 0x00000001ff087424 */ /* 0x000fe200078e00ff */
[----:B------:R-:W-:Y:S01]  /*de80*/  UIMAD UR15, UR20, UR15, UR9 ;  /* 0x0000000f140f72a4 */ /* 0x000fe2000f8e0209 */
[----:B------:R-:W-:Y:S01]  /*de90*/  IMAD.MOV.U32 R9, RZ, RZ, 0x1 ;  /* 0x00000001ff097424 */ /* 0x000fe200078e00ff */
[----:B------:R-:W-:-:S02]  /*dea0*/  UIADD3 UR16, UR8, 0x14100, URZ ;  /* 0x0001410008107890 */ /* 0x000fc4000fffe03f */
        /* <DEDUP_REMOVED lines=133> */
.L_x_991:
[----:B------:R-:W-:-:S04]  /*e700*/  SHF.L.U32 R5, R9, 0x1f, RZ ;  /* 0x0000001f09057819 */ /* 0x000fc800000006ff */
[----:B------:R-:W0:Y:S02]  /*e710*/  SYNCS.PHASECHK.TRANS64.TRYWAIT P1, [R6+URZ+0x31638], R5 ;  /* 0x03163805060075a7 */ /* 0x000e24000802017f */
[----:B0-----:R-:W-:Y:S05]  /*e720*/  @!P1 BRA `(.L_x_987) ;  /* 0x0000000c00d89947 */ /* 0x001fea0003800000 */
.L_x_1000:
[----:B------:R-:W-:Y:S05]  /*e730*/  @P0 BRA `(.L_x_988) ;  /* 0x0000000000140947 */ /* 0x000fea0003800000 */
[----:B------:R-:W-:Y:S01]  /*e740*/  ISETP.NE.AND P1, PT, R15, RZ, PT ;  /* 0x000000ff0f00720c */ /* 0x000fe20003f25270 */
[----:B0-----:R-:W-:-:S04]  /*e750*/  IMAD.MOV.U32 R5, RZ, RZ, 0x8100 ;  /* 0x00008100ff057424 */ /* 0x001fc800078e00ff */
[----:B------:R1:W-:Y:S08]  /*e760*/  SYNCS.ARRIVE.TRANS64 RZ, [R6+URZ+0x31630], R5 ;  /* 0x0316300506ff79a7 */ /* 0x0003f0000800003f */
[----:B------:R-:W-:Y:S05]  /*e770*/  @!P1 BRA `(.L_x_988) ;  /* 0x0000000000049947 */ /* 0x000fea0003800000 */
[----:B------:R-:W-:Y:S01]  /*e780*/  BPT.TRAP 0x1 ;  /* 0x000000040000795c */ /* 0x000fe20000300000 */
.L_x_988:
        /* <DEDUP_REMOVED lines=47> */
.L_x_1002:
[----:B------:R-:W-:Y:S01]  /*ea80*/  LOP3.LUT R9, R9, 0x1, RZ, 0x3c, !PT ;  /* 0x0000000109097812 */ /* 0x000fe200078e3cff */
[----:B------:R-:W-:Y:S06]  /*ea90*/  @P2 BRA `(.L_x_990) ;  /* 0x0000000000142947 */ /* 0x000fec0003800000 */
[----:B------:R-:W-:Y:S01]  /*eaa0*/  ISETP.NE.AND P1, PT, R15, RZ, PT ;  /* 0x000000ff0f00720c */ /* 0x000fe20003f25270 */
[----:B0-----:R-:W-:-:S04]  /*eab0*/  IMAD.MOV.U32 R2, RZ, RZ, 0x8100 ;  /* 0x00008100ff027424 */ /* 0x001fc800078e00ff */
[----:B------:R1:W-:Y:S08]  /*eac0*/  SYNCS.ARRIVE.TRANS64 RZ, [R20+URZ+0x31610], R2 ;  /* 0x0316100214ff79a7 */ /* 0x0003f0000800003f */
[----:B------:R-:W-:Y:S05]  /*ead0*/  @!P1 BRA `(.L_x_990) ;  /* 0x0000000000049947 */ /* 0x000fea0003800000 */
[----:B------:R-:W-:Y:S01]  /*eae0*/  BPT.TRAP 0x1 ;  /* 0x000000040000795c */ /* 0x000fe20000300000 */
.L_x_990:
        /* <DEDUP_REMOVED lines=53> */
.L_x_986:
[----:B------:R-:W-:Y:S01]  /*ee40*/  SHF.L.U32 R15, R9, 0x1f, RZ ;  /* 0x0000001f090f7819 */ /* 0x000fe200000006ff */
[----:B------:R-:W0:Y:S01]  /*ee50*/  LDC.64 R12, c[0x0][0x730] ;  /* 0x0001cc00ff0c7b82 */ /* 0x000e220000000a00 */
[----:B------:R-:W-:Y:S02]  /*ee60*/  IMAD.U32 R16, RZ, RZ, UR38 ;  /* 0x00000026ff107e24 */ /* 0x000fe4000f8e00ff */
[----:B------:R-:W-:Y:S02]  /*ee70*/  IMAD.U32 R2, RZ, RZ, UR38 ;  /* 0x00000026ff027e24 */ /* 0x000fe4000f8e00ff */
[----:B------:R-:W-:Y:S02]  /*ee80*/  IMAD.U32 R3, RZ, RZ, UR39 ;  /* 0x00000027ff037e24 */ /* 0x000fe4000f8e00ff */
[----:B------:R-:W-:Y:S01]  /*ee90*/  IMAD.MOV.U32 R2, RZ, RZ, R16 ;  /* 0x000000ffff027224 */ /* 0x000fe200078e0010 */
        /* <DEDUP_REMOVED lines=11> */
.L_x_1003:
[----:B------:R-:W-:Y:S01]  /*ef50*/  IMAD.IADD R10, R11, 0x1, R3 ;  /* 0x000000010b0a7824 */ /* 0x000fe200078e0203 */
[----:B------:R-:W-:Y:S06]  /*ef60*/  @P0 BRA `(.L_x_993) ;  /* 0x0000000000140947 */ /* 0x000fec0003800000 */
[----:B------:R-:W-:Y:S01]  /*ef70*/  LOP3.LUT P0, RZ, R21, 0x1f, RZ, 0xc0, !PT ;  /* 0x0000001f15ff7812 */ /* 0x000fe2000780c0ff */
[----:B------:R-:W-:-:S04]  /*ef80*/  IMAD.MOV.U32 R11, RZ, RZ, 0x8100 ;  /* 0x00008100ff0b7424 */ /* 0x000fc800078e00ff */
[----:B------:R1:W-:Y:S08]  /*ef90*/  SYNCS.ARRIVE.TRANS64 RZ, [R6+URZ+0x31630], R11 ;  /* 0x0316300b06ff79a7 */ /* 0x0003f0000800003f */
[----:B------:R-:W-:Y:S05]  /*efa0*/  @!P0 BRA `(.L_x_993) ;  /* 0x0000000000048947 */ /* 0x000fea0003800000 */
[----:B------:R-:W-:Y:S01]  /*efb0*/  BPT.TRAP 0x1 ;  /* 0x000000040000795c */ /* 0x000fe20000300000 */
.L_x_993:
        /* <DEDUP_REMOVED lines=52> */
[----:B--2---:R-:W-:Y:S01]  /*f300*/  NOP ;  /* 0x0000000000007918 */ /* 0x004fe20000000000 */
.L_x_980:
[----:B------:R-:W-:Y:S05]  /*f310*/  WARPSYNC.ALL ;  /* 0x0000000000007948 */ /* 0x000fea0003800000 */
[----:B------:R-:W-:-:S13]  /*f320*/  ELECT P0, URZ, PT ;  /* 0x00000000003f782f */ /* 0x000fda0003800000 */
[----:B------:R-:W-:Y:S05]  /*f330*/  @!P0 BRA `(.L_x_878) ;  /* 0x00000000007c8947 */ /* 0x000fea0003800000 */
[----:B------:R-:W2:Y:S02]  /*f340*/  LDL R0, [R1+0x8] ;  /* 0x0000080001007983 */ /* 0x000ea40000100800 */
[----:B--2---:R-:W-:-:S13]  /*f350*/  R2UR UR4, R0 ;  /* 0x00000000000472ca */ /* 0x004fda00000e0000 */
[----:B------:R-:W-:-:S06]  /*f360*/  ULOP3.LUT UR4, UR4, 0x2, URZ, 0xfc, !UPT ;  /* 0x0000000204047892 */ /* 0x000fcc000f8efc3f */
[----:B------:R-:W-:-:S05]  /*f370*/  IMAD.U32 R0, RZ, RZ, UR4 ;  /* 0x00000004ff007e24 */ /* 0x000fca000f8e00ff */
[----:B------:R-:W-:-:S13]  /*f380*/  ISETP.NE.AND P1, PT, R0, 0x3, PT ;  /* 0x000000030000780c */ /* 0x000fda0003f25270 */
[----:B------:R-:W-:Y:S05]  /*f390*/  @!P1 BRA `(.L_x_994) ;  /* 0x0000000000049947 */ /* 0x000fea0003800000 */
[----:B------:R-:W-:Y:S01]  /*f3a0*/  BPT.TRAP 0x1 ;  /* 0x000000040000795c */ /* 0x000fe20000300000 */
.L_x_994:
[----:B------:R-:W2:Y:S01]  /*f3b0*/  S2R R3, SR_CgaCtaId ;  /* 0x0000000000037919 */ /* 0x000ea20000008800 */
[----:B------:R-:W-:-:S04]  /*f3c0*/  MOV R0, 0x400 ;  /* 0x0000040000007802 */ /* 0x000fc80000000f00 */
[----:B--2---:R-:W-:Y:S02]  /*f3d0*/  LEA R2, R3, R0, 0x18 ;  /* 0x0000000003027211 */ /* 0x004fe400078ec0ff */
[----:B------:R-:W-:-:S03]  /*f3e0*/  SHF.L.U32 R0, R4, 0x1f, RZ ;  /* 0x0000001f04007819 */ /* 0x000fc600000006ff */
[----:B------:R-:W-:-:S04]  /*f3f0*/  VIADD R3, R2, 0x31620 ;  /* 0x0003162002037836 */ /* 0x000fc80000000000 */
[----:B------:R-:W-:-:S04]  /*f400*/  IMAD R5, R8, 0x8, R3 ;  /* 0x0000000808057824 */ /* 0x000fc800078e0203 */
[----:B------:R-:W2:Y:S02]  /*f410*/  SYNCS.PHASECHK.TRANS64.TRYWAIT P0, [R5+URZ], R0 ;  /* 0x00000000050075a7 */ /* 0x000ea4000800017f */
[----:B--2---:R-:W-:Y:S05]  /*f420*/  @!P0 BRA `(.L_x_995) ;  /* 0x0000000000d88947 */ /* 0x004fea0003800000 */
.L_x_1004:
[----:B------:R-:W-:-:S05]  /*f430*/  VIADD R8, R8, 0x1 ;  /* 0x0000000108087836 */ /* 0x000fca0000000000 */
[----:B------:R-:W-:-:S04]  /*f440*/  ISETP.NE.AND P0, PT, R8, 0x2, PT ;  /* 0x000000020800780c */ /* 0x000fc80003f05270 */
[----:B--2---:R-:W-:Y:S02]  /*f450*/  SEL R5, RZ, 0x1, P0 ;  /* 0x00000001ff057807 */ /* 0x004fe40000000000 */
[----:B------:R-:W-:Y:S02]  /*f460*/  SEL R8, R8, RZ, P0 ;  /* 0x000000ff08087207 */ /* 0x000fe40000000000 */
[----:B------:R-:W-:-:S03]  /*f470*/  LOP3.LUT R0, R4, R5, RZ, 0x3c, !PT ;  /* 0x0000000504007212 */ /* 0x000fc600078e3cff */
[----:B------:R-:W-:Y:S01]  /*f480*/  IMAD R3, R8, 0x8, R3 ;  /* 0x0000000808037824 */ /* 0x000fe200078e0203 */
[----:B------:R-:W-:-:S04]  /*f490*/  SHF.L.U32 R0, R0, 0x1f, RZ ;  /* 0x0000001f00007819 */ /* 0x000fc800000006ff */
[----:B------:R-:W2:Y:S02]  /*f4a0*/  SYNCS.PHASECHK.TRANS64.TRYWAIT P0, [R3+URZ], R0 ;  /* 0x00000000030075a7 */ /* 0x000ea4000800017f */
[----:B--2---:R-:W-:Y:S05]  /*f4b0*/  @!P0 BRA `(.L_x_996) ;  /* 0x0000000000c88947 */ /* 0x004fea0003800000 */
.L_x_1005:
[----:B------:R-:W-:Y:S05]  /*f4c0*/  @!P1 BRA `(.L_x_997) ;  /* 0x0000000000049947 */ /* 0x000fea0003800000 */
[----:B------:R-:W-:Y:S01]  /*f4d0*/  BPT.TRAP 0x1 ;  /* 0x000000040000795c */ /* 0x000fe20000300000 */
.L_x_997:
[----:B------:R-:W-:-:S07]  /*f4e0*/  SHF.L.U32 R9, R9, 0x1f, RZ ;  /* 0x0000001f09097819 */ /* 0x000fce00000006ff */
.L_x_998:
[----:B---3--:R3:W4:Y:S02]  /*f4f0*/  SYNCS.PHASECHK.TRANS64.TRYWAIT P0, [R2+URZ+0x31638], R9 ;  /* 0x03163809020075a7 */ /* 0x008724000800017f */
[----:B----4-:R-:W-:Y:S05]  /*f500*/  @!P0 NANOSLEEP.SYNCS 0x989680 ;  /* 0x009896800000895d */ /* 0x010fea0003900000 */
[----:B------:R-:W4:Y:S02]  /*f510*/  @!P0 SYNCS.PHASECHK.TRANS64 P0, [R2+URZ+0x31638], R9 ;  /* 0x03163809020085a7 */ /* 0x000f24000800007f */
[----:B----4-:R-:W-:Y:S05]  /*f520*/  @!P0 BRA `(.L_x_998) ;  /* 0xfffffffc00f08947 */ /* 0x010fea000383ffff */
.L_x_878:
[----:B------:R-:W-:Y:S05]  /*f530*/  BSYNC B0 ;  /* 0x0000000000007941 */ /* 0x000fea0003800000 */
.L_x_870:
[----:B------:R-:W-:Y:S05]  /*f540*/  EXIT ;  /* 0x000000000000794d */ /* 0x000fea0003800000 */
.L_x_884:
[----:B0-----:R0:W1:Y:S02]  /*f550*/  SYNCS.PHASECHK.TRANS64.TRYWAIT P0, [R225+URZ+0x31600], R10 ;  /* 0x0316000ae10075a7 */ /* 0x001064000800017f */
[----:B-1----:R-:W-:Y:S05]  /*f560*/  @!P0 NANOSLEEP.SYNCS 0x989680 ;  /* 0x009896800000895d */ /* 0x002fea0003900000 */
[----:B------:R-:W1:Y:S02]  /*f570*/  @!P0 SYNCS.PHASECHK.TRANS64 P0, [R225+URZ+0x31600], R10 ;  /* 0x0316000ae10085a7 */ /* 0x000e64000800007f */
[----:B-1----:R-:W-:Y:S05]  /*f580*/  @!P0 BRA `(.L_x_884) ;  /* 0xfffffffc00f08947 */ /* 0x002fea000383ffff */
[----:B------:R-:W-:Y:S05]  /*f590*/  BRA `(.L_x_883) ;  /* 0xffffff20002c7947 */ /* 0x000fea000383ffff */
.L_x_888:
[----:B-1----:R1:W2:Y:S02]  /*f5a0*/  SYNCS.PHASECHK.TRANS64.TRYWAIT P1, [R224+URZ+0x31610], R7 ;  /* 0x03161007e00075a7 */ /* 0x0022a4000802017f */
[----:B--2---:R-:W-:Y:S05]  /*f5b0*/  @!P1 NANOSLEEP.SYNCS 0x989680 ;  /* 0x009896800000995d */ /* 0x004fea0003900000 */
[----:B------:R-:W2:Y:S02]  /*f5c0*/  @!P1 SYNCS.PHASECHK.TRANS64 P1, [R224+URZ+0x31610], R7 ;  /* 0x03161007e00095a7 */ /* 0x000ea4000802007f */
[----:B--2---:R-:W-:Y:S05]  /*f5d0*/  @!P1 BRA `(.L_x_888) ;  /* 0xfffffffc00f09947 */ /* 0x004fea000383ffff */
[----:B------:R-:W-:Y:S05]  /*f5e0*/  BRA `(.L_x_887) ;  /* 0xffffff2800647947 */ /* 0x000fea000383ffff */
.L_x_892:
[----:B---3--:R3:W4:Y:S02]  /*f5f0*/  SYNCS.PHASECHK.TRANS64.TRYWAIT P1, [R225+URZ+0x31630], R8 ;  /* 0x03163008e10075a7 */ /* 0x008724000802017f */
[----:B----4-:R-:W-:Y:S05]  /*f600*/  @!P1 NANOSLEEP.SYNCS 0x989680 ;  /* 0x009896800000995d */ /* 0x010fea0003900000 */
[----:B------:R-:W4:Y:S02]  /*f610*/  @!P1 SYNCS.PHASECHK.TRANS64 P1, [R225+URZ+0x31630], R8 ;  /* 0x03163008e10095a7 */ /* 0x000f24000802007f */
[----:B----4-:R-:W-:Y:S05]  /*f620*/  @!P1 BRA `(.L_x_892) ;  /* 0xfffffffc00f09947 */ /* 0x010fea000383ffff */
[----:B------:R-:W-:Y:S05]  /*f630*/  BRA `(.L_x_891) ;  /* 0xffffff4400647947 */ /* 0x000fea000383ffff */
.L_x_984:
[----:B0-----:R0:W1:Y:S02]  /*f640*/  SYNCS.PHASECHK.TRANS64.TRYWAIT P0, [R6+URZ+0x31620], R3 ;  /* 0x03162003060075a7 */ /* 0x001064000800017f */
[----:B-1----:R-:W-:Y:S05]  /*f650*/  @!P0 NANOSLEEP.SYNCS 0x989680 ;  /* 0x009896800000895d */ /* 0x002fea0003900000 */
[----:B------:R-:W1:Y:S02]  /*f660*/  @!P0 SYNCS.PHASECHK.TRANS64 P0, [R6+URZ+0x31620], R3 ;  /* 0x03162003060085a7 */ /* 0x000e64000800007f */
[----:B-1----:R-:W-:Y:S05]  /*f670*/  @!P0 BRA `(.L_x_984) ;  /* 0xfffffffc00f08947 */ /* 0x002fea000383ffff */
[----:B------:R-:W-:Y:S05]  /*f680*/  BRA `(.L_x_999) ;  /* 0xffffffe4008c7947 */ /* 0x000fea000383ffff */
.L_x_987:
[----:B0-----:R0:W1:Y:S02]  /*f690*/  SYNCS.PHASECHK.TRANS64.TRYWAIT P1, [R6+URZ+0x31638], R5 ;  /* 0x03163805060075a7 */ /* 0x001064000802017f */
[----:B-1----:R-:W-:Y:S05]  /*f6a0*/  @!P1 NANOSLEEP.SYNCS 0x989680 ;  /* 0x009896800000995d */ /* 0x002fea0003900000 */
[----:B------:R-:W1:Y:S02]  /*f6b0*/  @!P1 SYNCS.PHASECHK.TRANS64 P1, [R6+URZ+0x31638], R5 ;  /* 0x03163805060095a7 */ /* 0x000e64000802007f */
[----:B-1----:R-:W-:Y:S05]  /*f6c0*/  @!P1 BRA `(.L_x_987) ;  /* 0xfffffffc00f09947 */ /* 0x002fea000383ffff */
[----:B------:R-:W-:Y:S05]  /*f6d0*/  BRA `(.L_x_1000) ;  /* 0xfffffff000147947 */ /* 0x000fea000383ffff */
.L_x_989:
[----:B------:R-:W-:-:S07]  /*f6e0*/  SHF.L.U32 R2, R4, 0x1f, RZ ;  /* 0x0000001f04027819 */ /* 0x000fce00000006ff */
.L_x_1001:
[----:B0-----:R0:W1:Y:S02]  /*f6f0*/  SYNCS.PHASECHK.TRANS64.TRYWAIT P1, [R20+URZ+0x31620], R2 ;  /* 0x03162002140075a7 */ /* 0x001064000802017f */
[----:B-1----:R-:W-:Y:S05]  /*f700*/  @!P1 NANOSLEEP.SYNCS 0x989680 ;  /* 0x009896800000995d */ /* 0x002fea0003900000 */
[----:B------:R-:W1:Y:S02]  /*f710*/  @!P1 SYNCS.PHASECHK.TRANS64 P1, [R20+URZ+0x31620], R2 ;  /* 0x03162002140095a7 */ /* 0x000e64000802007f */
[----:B-1----:R-:W-:Y:S05]  /*f720*/  @!P1 BRA `(.L_x_1001) ;  /* 0xfffffffc00f09947 */ /* 0x002fea000383ffff */
[----:B------:R-:W-:Y:S05]  /*f730*/  BRA `(.L_x_1002) ;  /* 0xfffffff000d07947 */ /* 0x000fea000383ffff */
.L_x_992:
[----:B0-----:R0:W1:Y:S02]  /*f740*/  SYNCS.PHASECHK.TRANS64.TRYWAIT P1, [R6+URZ+0x31638], R15 ;  /* 0x0316380f060075a7 */ /* 0x001064000802017f */
[----:B-1----:R-:W-:Y:S05]  /*f750*/  @!P1 NANOSLEEP.SYNCS 0x989680 ;  /* 0x009896800000995d */ /* 0x002fea0003900000 */
[----:B------:R-:W1:Y:S02]  /*f760*/  @!P1 SYNCS.PHASECHK.TRANS64 P1, [R6+URZ+0x31638], R15 ;  /* 0x0316380f060095a7 */ /* 0x000e64000802007f */
[----:B-1----:R-:W-:Y:S05]  /*f770*/  @!P1 BRA `(.L_x_992) ;  /* 0xfffffffc00f09947 */ /* 0x002fea000383ffff */
[----:B------:R-:W-:Y:S05]  /*f780*/  BRA `(.L_x_1003) ;  /* 0xfffffff400f07947 */ /* 0x000fea000383ffff */
.L_x_995:
[----:B--2---:R2:W3:Y:S02]  /*f790*/  SYNCS.PHASECHK.TRANS64.TRYWAIT P0, [R5+URZ], R0 ;  /* 0x00000000050075a7 */ /* 0x0044e4000800017f */
[----:B---3--:R-:W-:Y:S05]  /*f7a0*/  @!P0 NANOSLEEP.SYNCS 0x989680 ;  /* 0x009896800000895d */ /* 0x008fea0003900000 */
[----:B------:R-:W3:Y:S02]  /*f7b0*/  @!P0 SYNCS.PHASECHK.TRANS64 P0, [R5+URZ], R0 ;  /* 0x00000000050085a7 */ /* 0x000ee4000800007f */
[----:B---3--:R-:W-:Y:S05]  /*f7c0*/  @!P0 BRA `(.L_x_995) ;  /* 0xfffffffc00f08947 */ /* 0x008fea000383ffff */
[----:B------:R-:W-:Y:S05]  /*f7d0*/  BRA `(.L_x_1004) ;  /* 0xfffffffc00147947 */ /* 0x000fea000383ffff */
.L_x_996:
[----:B--2---:R2:W3:Y:S02]  /*f7e0*/  SYNCS.PHASECHK.TRANS64.TRYWAIT P0, [R3+URZ], R0 ;  /* 0x00000000030075a7 */ /* 0x0044e4000800017f */
[----:B---3--:R-:W-:Y:S05]  /*f7f0*/  @!P0 NANOSLEEP.SYNCS 0x989680 ;  /* 0x009896800000895d */ /* 0x008fea0003900000 */
[----:B------:R-:W3:Y:S02]  /*f800*/  @!P0 SYNCS.PHASECHK.TRANS64 P0, [R3+URZ], R0 ;  /* 0x00000000030085a7 */ /* 0x000ee4000800007f */
[----:B---3--:R-:W-:Y:S05]  /*f810*/  @!P0 BRA `(.L_x_996) ;  /* 0xfffffffc00f08947 */ /* 0x008fea000383ffff */
[----:B------:R-:W-:Y:S05]  /*f820*/  BRA `(.L_x_1005) ;  /* 0xfffffffc00247947 */ /* 0x000fea000383ffff */
.L_x_1006:
        /* <DEDUP_REMOVED lines=13> */
.L_x_1156:


//--------------------- .text._ZN7cutlass13device_kernelIN5flash32FlashAttnBwdPostprocessConvertdQIN4cute5tupleIJNS3_1CILi80EEENS5_ILi256EEEEEENS_10bfloat16_tEfNS_4arch4Sm90ELi256ENS3_8TiledMMAINS3_8MMA_AtomIJNS3_4SM904GMMA27MMA_64x16x16_F32BF16BF16_SSILNSF_5MajorE1ELSH_1ELNSF_7ScaleInE1ELSI_1EEEEEENS3_6LayoutINS4_IJNS5_ILi2EEENS5_ILi1EEESN_EEENS4_IJSN_NS5_ILi0EEESP_EEEEENS4_IJNS3_10UnderscoreESS_SS_EEEEELb1EEEEEvNT_6ParamsE --------------------------
	.section	.text._ZN7cutlass13device_kernelIN5flash32FlashAttnBwdPostprocessConvertdQIN4cute5tupleIJNS3_1CILi80EEENS5_ILi256EEEEEENS_10bfloat16_tEfNS_4arch4Sm90ELi256ENS3_8TiledMMAINS3_8MMA_AtomIJNS3_4SM904GMMA27MMA_64x16x16_F32BF16BF16_SSILNSF_5MajorE1ELSH_1ELNSF_7ScaleInE1ELSI_1EEEEEENS3_6LayoutINS4_IJNS5_ILi2EEENS5_ILi1EEESN_EEENS4_IJSN_NS5_ILi0EEESP_EEEEENS4_IJNS3_10UnderscoreESS_SS_EEEEELb1EEEEEvNT_6ParamsE,"ax",@progbits
	.align	128
.text._ZN7cutlass13device_kernelIN5flash32FlashAttnBwdPostprocessConvertdQIN4cute5tupleIJNS3_1CILi80EEENS5_ILi256EEEEEENS_10bfloat16_tEfNS_4arch4Sm90ELi256ENS3_8TiledMMAINS3_8MMA_AtomIJNS3_4SM904GMMA27MMA_64x16x16_F32BF16BF16_SSILNSF_5MajorE1ELSH_1ELNSF_7ScaleInE1ELSI_1EEEEEENS3_6LayoutINS4_IJNS5_ILi2EEENS5_ILi1EEESN_EEENS4_IJSN_NS5_ILi0EEESP_EEEEENS4_IJNS3_10UnderscoreESS_SS_EEEEELb1EEEEEvNT_6ParamsE:
        .type           _ZN7cutlass13device_kernelIN5flash32FlashAttnBwdPostprocessConvertdQIN4cute5tupleIJNS3_1CILi80EEENS5_ILi256EEEEEENS_10bfloat16_tEfNS_4arch4Sm90ELi256ENS3_8TiledMMAINS3_8MMA_AtomIJNS3_4SM904GMMA27MMA_64x16x16_F32BF16BF16_SSILNSF_5MajorE1ELSH_1ELNSF_7ScaleInE1ELSI_1EEEEEENS3_6LayoutINS4_IJNS5_ILi2EEENS5_ILi1EEESN_EEENS4_IJSN_NS5_ILi0EEESP_EEEEENS4_IJNS3_10UnderscoreESS_SS_EEEEELb1EEEEEvNT_6ParamsE,@function
        .size           _ZN7cutlass13device_kernelIN5flash32FlashAttnBwdPostprocessConvertdQIN4cute5tupleIJNS3_1CILi80EEENS5_ILi256EEEEEENS_10bfloat16_tEfNS_4arch4Sm90ELi256ENS3_8TiledMMAINS3_8MMA_AtomIJNS3_4SM904GMMA27MMA_64x16x16_F32BF16BF16_SSILNSF_5MajorE1ELSH_1ELNSF_7ScaleInE1ELSI_1EEEEEENS3_6LayoutINS4_IJNS5_ILi2EEENS5_ILi1EEESN_EEENS4_IJSN_NS5_ILi0EEESP_EEEEENS4_IJNS3_10UnderscoreESS_SS_EEEEELb1EEEEEvNT_6ParamsE,(.L_x_1157 - _ZN7cutlass13device_kernelIN5flash32FlashAttnBwdPostprocessConvertdQIN4cute5tupleIJNS3_1CILi80EEENS5_ILi256EEEEEENS_10bfloat16_tEfNS_4arch4Sm90ELi256ENS3_8TiledMMAINS3_8MMA_AtomIJNS3_4SM904GMMA27MMA_64x16x16_F32BF16BF16_SSILNSF_5MajorE1ELSH_1ELNSF_7ScaleInE1ELSI_1EEEEEENS3_6LayoutINS4_IJNS5_ILi2EEENS5_ILi1EEESN_EEENS4_IJSN_NS5_ILi0EEESP_EEEEENS4_IJNS3_10UnderscoreESS_SS_EEEEELb1EEEEEvNT_6ParamsE)
        .other          _ZN7cutlass13device_kernelIN5flash32FlashAttnBwdPostprocessConvertdQIN4cute5tupleIJNS3_1CILi80EEENS5_ILi256EEEEEENS_10bfloat16_tEfNS_4arch4Sm90ELi256ENS3_8TiledMMAINS3_8MMA_AtomIJNS3_4SM904GMMA27MMA_64x16x16_F32BF16BF16_SSILNSF_5MajorE1ELSH_1ELNSF_7ScaleInE1ELSI_1EEEEEENS3_6LayoutINS4_IJNS5_ILi2EEENS5_ILi1EEESN_EEENS4_IJSN_NS5_ILi0EEESP_EEEEENS4_IJNS3_10UnderscoreESS_SS_EEEEELb1EEEEEvNT_6ParamsE,@"STO_CUDA_ENTRY STV_DEFAULT"
_ZN7cutlass13device_kernelIN5flash32FlashAttnBwdPostprocessConvertdQIN4cute5tupleIJNS3_1CILi80EEENS5_ILi256EEEEEENS_10bfloat16_tEfNS_4arch4Sm90ELi256ENS3_8TiledMMAINS3_8MMA_AtomIJNS3_4SM904GMMA27MMA_64x16x16_F32BF16BF16_SSILNSF_5MajorE1ELSH_1ELNSF_7ScaleInE1ELSI_1EEEEEENS3_6LayoutINS4_IJNS5_ILi2EEENS5_ILi1EEESN_EEENS4_IJSN_NS5_ILi0EEESP_EEEEENS4_IJNS3_10UnderscoreESS_SS_EEEEELb1EEEEEvNT_6ParamsE:
[----:B------:R-:W-:Y:S08]  /*0000*/  LDC R1, c[0x0][0x28] ;  /* 0x00000a00ff017b82 */ /* 0x000ff00000000800 */
[----:B------:R-:W0:Y:S01]  /*0010*/  LDC.64 R4, c[0x0][0x278] ;  /* 0x00009e00ff047b82 */ /* 0x000e220000000a00 */
[----:B------:R-:W1:Y:S01]  /*0020*/  S2R R15, SR_CTAID.Z ;  /* 0x00000000000f7919 */ /* 0x000e620000002700 */
[----:B------:R-:W-:-:S06]  /*0030*/  ULDC.64 UR8, c[0x0][0x208] ;  /* 0x0000820000087ab9 */ /* 0x000fcc0000000a00 */
[----:B------:R-:W2:Y:S08]  /*0040*/  LDC.64 R10, c[0x0][0x270] ;  /* 0x00009c00ff0a7b82 */ /* 0x000eb00000000a00 */
[----:B------:R-:W1:Y:S01]  /*0050*/  LDC.64 R2, c[0x0][0x270] ;  /* 0x00009c00ff027b82 */ /* 0x000e620000000a00 */
[----:B0-----:R-:W-:-:S04]  /*0060*/  ISETP.NE.U32.AND P2, PT, R4, RZ, PT ;  /* 0x000000ff0400720c */ /* 0x001fc80003f45070 */
[----:B------:R-:W-:-:S03]  /*0070*/  ISETP.NE.AND.EX P2, PT, R5, RZ, PT, P2 ;  /* 0x000000ff0500720c */ /* 0x000fc60003f45320 */
[----:B------:R-:W0:Y:S01]  /*0080*/  LDC R9, c[0x0][0x240] ;  /* 0x00009000ff097b82 */ /* 0x000e220000000800 */
[----:B--2---:R-:W-:-:S04]  /*0090*/  ISETP.NE.U32.AND P1, PT, R10, RZ, PT ;  /* 0x000000ff0a00720c */ /* 0x004fc80003f25070 */
[----:B------:R-:W-:Y:S01]  /*00a0*/  ISETP.NE.AND.EX P1, PT, R11, RZ, PT, P1 ;  /* 0x000000ff0b00720c */ /* 0x000fe20003f25310 */
[----:B-1----:R-:W-:-:S04]  /*00b0*/  IMAD.WIDE R2, R15, 0x4, R2 ;  /* 0x000000040f027825 */ /* 0x002fc800078e0202 */
[----:B------:R-:W1:Y:S08]  /*00c0*/  @P2 LDC.64 R6, c[0x0][0x278] ;  /* 0x00009e00ff062b82 */ /* 0x000e700000000a00 */
[----:B------:R2:W5:Y:S01]  /*00d0*/  @P1 LDG.E R13, desc[UR8][R2.64] ;  /* 0x00000008020d1981 */ /* 0x000562000c1e1900 */
[----:B-1----:R-:W-:-:S05]  /*00e0*/  @P2 IMAD.WIDE R6, R15, 0x4, R6 ;  /* 0x000000040f062825 */ /* 0x002fca00078e0206 */
[----:B0-----:R2:W5:Y:S01]  /*00f0*/  @P2 LDG.E R9, desc[UR8][R6.64] ;  /* 0x0000000806092981 */ /* 0x001562000c1e1900 */
[----:B------:R-:W-:Y:S01]  /*0100*/  ISETP.NE.U32.AND P0, PT, R10, RZ, PT ;  /* 0x000000ff0a00720c */ /* 0x000fe20003f05070 */
[----:B------:R-:W0:Y:S03]  /*0110*/  S2R R4, SR_CTAID.X ;  /* 0x0000000000047919 */ /* 0x000e260000002500 */
[----:B------:R-:W-:Y:S01]  /*0120*/  ISETP.NE.AND.EX P0, PT, R11, RZ, PT, P0 ;  /* 0x000000ff0b00720c */ /* 0x000fe20003f05300 */
[----:B0-----:R-:W-:Y:S01]  /*0130*/  IMAD R0, R4, 0x50, RZ ;  /* 0x0000005004007824 */ /* 0x001fe200078e02ff */
[----:B--2---:R-:W-:Y:S11]  /*0140*/  @P2 BRA `(.L_x_1007) ;  /* 0x0000000000102947 */ /* 0x004ff60003800000 */
[----:B------:R-:W-:Y:S05]  /*0150*/  @!P1 BRA `(.L_x_1007) ;  /* 0x00000000000c9947 */ /* 0x000fea0003800000 */
[----:B------:R-:W2:Y:S04]  /*0160*/  LDG.E R6, desc[UR8][R2.64] ;  /* 0x0000000802067981 */ /* 0x000ea8000c1e1900 */
[----:B-----5:R-:W2:Y:S02]  /*0170*/  LDG.E R9, desc[UR8][R2.64+0x4] ;  /* 0x0000040802097981 */ /* 0x020ea4000c1e1900 */
[----:B--2---:R-:W-:-:S07]  /*0180*/  IMAD.IADD R9, R9, 0x1, -R6 ;  /* 0x0000000109097824 */ /* 0x004fce00078e0a06 */
.L_x_1007:
[----:B-----5:R-:W-:-:S13]  /*0190*/  ISETP.GE.AND P2, PT, R0, R9, PT ;  /* 0x000000090000720c */ /* 0x020fda0003f46270 */
[----:B------:R-:W-:Y:S05]  /*01a0*/  @P0 EXIT P2 ;  /* 0x000000000000094d */ /* 0x000fea0001000000 */
[----:B------:R-:W0:Y:S01]  /*01b0*/  S2R R7, SR_CTAID.Y ;  /* 0x0000000000077919 */ /* 0x000e220000002600 */
[C---:B------:R-:W-:Y:S01]  /*01c0*/  @P1 IMAD R0, R15.reuse, 0x50, R13 ;  /* 0x000000500f001824 */ /* 0x040fe200078e020d */
[----:B------:R-:W1:Y:S01]  /*01d0*/  LDC.64 R18, c[0x0][0x228] ;  /* 0x00008a00ff127b82 */ /* 0x000e620000000a00 */
[----:B------:R-:W-:Y:S01]  /*01e0*/  IMAD R11, R4, 0x5000, RZ ;  /* 0x00005000040b7824 */ /* 0x000fe200078e02ff */
[----:B------:R-:W2:Y:S01]  /*01f0*/  S2R R17, SR_TID.X ;  /* 0x0000000000117919 */ /* 0x000ea20000002100 */
[----:B------:R-:W-:Y:S01]  /*0200*/  @P1 IMAD.HI R0, R0, 0x66666667, RZ ;  /* 0x6666666700001827 */ /* 0x000fe200078e02ff */
[----:B------:R-:W-:Y:S01]  /*0210*/  SEL R6, R15, RZ, !P0 ;  /* 0x000000ff0f067207 */ /* 0x000fe20004000000 */
[----:B------:R-:W-:Y:S01]  /*0220*/  BSSY B0, `(.L_x_1008) ;  /* 0x0000030000007945 */ /* 0x000fe20003800000 */
[----:B------:R-:W3:Y:S02]  /*0230*/  S2R R25, SR_CgaCtaId ;  /* 0x0000000000197919 */ /* 0x000ee40000008800 */
[----:B------:R-:W-:Y:S01]  /*0240*/  @P1 SHF.R.U32.HI R3, RZ, 0x1f, R0 ;  /* 0x0000001fff031819 */ /* 0x000fe20000011600 */
[----:B------:R-:W4:Y:S03]  /*0250*/  LDC.64 R20, c[0x0][0x230] ;  /* 0x00008c00ff147b82 */ /* 0x000f260000000a00 */
[----:B------:R-:W-:-:S05]  /*0260*/  @P1 LEA.HI.SX32 R3, R0, R3, 0x1b ;  /* 0x0000000300031211 */ /* 0x000fca00078fdaff */
[----:B------:R-:W-:Y:S01]  /*0270*/  @P1 IMAD R5, R3, 0x5000, RZ ;  /* 0x0000500003051824 */ /* 0x000fe200078e02ff */
[----:B------:R-:W-:Y:S01]  /*0280*/  CS2R R2, SRZ ;  /* 0x0000000000027805 */ /* 0x000fe2000001ff00 */
[----:B------:R-:W5:Y:S02]  /*0290*/  LDC.64 R22, c[0x0][0x210] ;  /* 0x00008400ff167b82 */ /* 0x000f640000000a00 */
[--C-:B------:R-:W-:Y:S01]  /*02a0*/  @P1 IMAD.MOV.U32 R2, RZ, RZ, R5.reuse ;  /* 0x000000ffff021224 */ /* 0x100fe200078e0005 */
[----:B------:R-:W-:-:S04]  /*02b0*/  @P1 SHF.R.S32.HI R3, RZ, 0x1f, R5 ;  /* 0x0000001fff031819 */ /* 0x000fc80000011405 */
[C---:B------:R-:W-:Y:S02]  /*02c0*/  IADD3 R10, P2, R11.reuse, R2, RZ ;  /* 0x000000020b0a7210 */ /* 0x040fe40007f5e0ff */
[----:B0-----:R-:W-:Y:S02]  /*02d0*/  SHF.R.S32.HI R5, RZ, 0x1f, R7 ;  /* 0x0000001fff057819 */ /* 0x001fe40000011407 */
[----:B------:R-:W-:Y:S02]  /*02e0*/  LEA.HI.X.SX32 R11, R11, R3, 0x1, P2 ;  /* 0x000000030b0b7211 */ /* 0x000fe400010f0eff */
[----:B------:R-:W-:Y:S01]  /*02f0*/  SHF.R.S32.HI R3, RZ, 0x1f, R15 ;  /* 0x0000001fff037819 */ /* 0x000fe2000001140f */
[-C--:B-1----:R-:W-:Y:S02]  /*0300*/  IMAD R0, R5, R18.reuse, RZ ;  /* 0x0000001205007224 */ /* 0x082fe400078e02ff */
[----:B------:R-:W-:Y:S01]  /*0310*/  IMAD.WIDE.U32 R10, R7, R18, R10 ;  /* 0x00000012070a7225 */ /* 0x000fe200078e000a */
[----:B------:R-:W-:-:S02]  /*0320*/  SEL R3, R3, RZ, !P0 ;  /* 0x000000ff03037207 */ /* 0x000fc40004000000 */
[----:B--2---:R-:W-:Y:S01]  /*0330*/  ISETP.NE.AND P0, PT, R17, RZ, PT ;  /* 0x000000ff1100720c */ /* 0x004fe20003f05270 */
[----:B------:R-:W-:Y:S02]  /*0340*/  IMAD R19, R7, R19, R0 ;  /* 0x0000001307137224 */ /* 0x000fe400078e0200 */
[----:B----4-:R-:W-:-:S03]  /*0350*/  IMAD R0, R3, R20, RZ ;  /* 0x0000001403007224 */ /* 0x010fc600078e02ff */
[----:B------:R-:W-:Y:S01]  /*0360*/  IADD3 R11, R11, R19, RZ ;  /* 0x000000130b0b7210 */ /* 0x000fe20007ffe0ff */
[C---:B------:R-:W-:Y:S02]  /*0370*/  IMAD R15, R6.reuse, R21, R0 ;  /* 0x00000015060f7224 */ /* 0x040fe400078e0200 */
[----:B------:R-:W-:-:S04]  /*0380*/  IMAD.WIDE.U32 R10, R6, R20, R10 ;  /* 0x00000014060a7225 */ /* 0x000fc800078e000a */
[----:B------:R-:W-:Y:S01]  /*0390*/  IMAD.IADD R0, R11, 0x1, R15 ;  /* 0x000000010b007824 */ /* 0x000fe200078e020f */
[----:B-----5:R-:W-:-:S04]  /*03a0*/  LEA R22, P2, R10, R22, 0x2 ;  /* 0x000000160a167211 */ /* 0x020fc800078410ff */
[----:B------:R-:W-:Y:S01]  /*03b0*/  LEA.HI.X R0, R10, R23, R0, 0x2, P2 ;  /* 0x000000170a007211 */ /* 0x000fe200010f1400 */
[----:B---3--:R-:W-:Y:S08]  /*03c0*/  @P0 BRA `(.L_x_1009) ;  /* 0x0000000000540947 */ /* 0x008ff00003800000 */
[----:B------:R-:W0:Y:S01]  /*03d0*/  S2UR UR7, SR_CgaCtaId ;  /* 0x00000000000779c3 */ /* 0x000e220000008800 */
[----:B------:R-:W-:Y:S01]  /*03e0*/  UMOV UR6, 0x400 ;  /* 0x0000040000067882 */ /* 0x000fe20000000000 */
[----:B------:R-:W-:Y:S01]  /*03f0*/  UMOV UR4, 0x1 ;  /* 0x0000000100047882 */ /* 0x000fe20000000000 */
[----:B------:R-:W-:Y:S01]  /*0400*/  IMAD.MOV.U32 R2, RZ, RZ, 0x14000 ;  /* 0x00014000ff027424 */ /* 0x000fe200078e00ff */
[----:B------:R-:W-:-:S04]  /*0410*/  UIADD3 UR4, -UR4, 0x100000, URZ ;  /* 0x0010000004047890 */ /* 0x000fc8000fffe13f */
[----:B------:R-:W-:Y:S02]  /*0420*/  USHF.L.U32 UR5, UR4, 0xb, URZ ;  /* 0x0000000b04057899 */ /* 0x000fe4000800063f */
[----:B------:R-:W-:Y:S01]  /*0430*/  USHF.L.U32 UR4, UR4, 0x1, URZ ;  /* 0x0000000104047899 */ /* 0x000fe2000800063f */
[----:B------:R-:W-:Y:S01]  /*0440*/  PLOP3.LUT P0, PT, PT, PT, PT, 0x80, 0x0 ;  /* 0x000000000000781c */ /* 0x000fe20003f0f070 */
[----:B------:R-:W-:Y:S01]  /*0450*/  UMOV UR10, 0x1400 ;  /* 0x00001400000a7882 */ /* 0x000fe20000000000 */
[----:B0-----:R-:W-:-:S04]  /*0460*/  ULEA UR6, UR7, UR6, 0x18 ;  /* 0x0000000607067291 */ /* 0x001fc8000f8ec03f */
[----:B------:R-:W-:Y:S01]  /*0470*/  UIADD3 UR7, UR6, 0x1e000, URZ ;  /* 0x0001e00006077890 */ /* 0x000fe2000fffe03f */
[----:B------:R-:W0:Y:S07]  /*0480*/  FENCE.VIEW.ASYNC.S ;  /* 0x00000000000073c6 */ /* 0x000e2e0000000000 */
[----:B0-----:R0:W1:Y:S02]  /*0490*/  SYNCS.EXCH.64 URZ, [UR6+0x1e000], UR4 ;  /* 0x01e00004063f75b2 */ /* 0x0010640008000100 */
[----:B0-----:R-:W-:-:S02]  /*04a0*/  R2UR UR4, R22 ;  /* 0x00000000160472ca */ /* 0x001fc400000e0000 */
[----:B------:R-:W-:Y:S01]  /*04b0*/  R2UR UR5, R0 ;  /* 0x00000000000572ca */ /* 0x000fe200000e0000 */
[----:B-1----:R0:W-:-:S14]  /*04c0*/  SYNCS.ARRIVE.TRANS64 RZ, [UR6+0x1e000], R2 ;  /* 0x01e00002ffff79a7 */ /* 0x0021dc0008000006 */
.L_x_1010:
[----:B------:R-:W-:Y:S01]  /*04d0*/  @P0 ELECT P2, URZ, PT ;  /* 0x00000000003f082f */ /* 0x000fe20003840000 */
[----:B------:R1:W-:-:S12]  /*04e0*/  UBLKCP.S.G [UR6], [UR4], UR10 ;  /* 0x00000006040073ba */ /* 0x0003d8000800020a */
[----:B------:R-:W-:Y:S02]  /*04f0*/  @P2 PLOP3.LUT P0, PT, P2, PT, PT, 0x8, 0x0 ;  /* 0x000000000000281c */ /* 0x000fe4000170e170 */
[----:B------:R-:W-:-:S11]  /*0500*/  PLOP3.LUT P2, PT, PT, PT, PT, 0x8, 0x0 ;  /* 0x000000000000781c */ /* 0x000fd60003f4e170 */
[----:B-1----:R-:W-:Y:S05]  /*0510*/  @P0 BRA.U.ANY `(.L_x_1010) ;  /* 0xfffffffd00ec0947 */ /* 0x002fea000393ffff */
.L_x_1009:
[----:B------:R-:W-:Y:S05]  /*0520*/  BSYNC B0 ;  /* 0x0000000000007941 */ /* 0x000fea0003800000 */
.L_x_1008:
[----:B------:R-:W-:Y:S01]  /*0530*/  BAR.SYNC.DEFER_BLOCKING 0x0 ;  /* 0x0000000000007b1d */ /* 0x000fe20000010000 */
[----:B0-----:R-:W-:Y:S02]  /*0540*/  MOV R2, 0x400 ;  /* 0x0000040000027802 */ /* 0x001fe40000000f00 */
[----:B------:R-:W-:Y:S02]  /*0550*/  CS2R R98, SRZ ;  /* 0x0000000000627805 */ /* 0x000fe4000001ff00 */
[----:B------:R-:W-:Y:S02]  /*0560*/  SHF.L.U32 R11, RZ, 0x1f, RZ ;  /* 0x0000001fff0b7819 */ /* 0x000fe400000006ff */
[----:B------:R-:W-:Y:S02]  /*0570*/  LEA R2, R25, R2, 0x18 ;  /* 0x0000000219027211 */ /* 0x000fe400078ec0ff */
[----:B------:R-:W-:Y:S02]  /*0580*/  @P1 SHF.R.S32.HI R99, RZ, 0x1f, R13 ;  /* 0x0000001fff631819 */ /* 0x000fe4000001140d */
[----:B------:R-:W-:-:S07]  /*0590*/  @P1 MOV R98, R13 ;  /* 0x0000000d00621202 */ /* 0x000fce0000000f00 */
.L_x_1011:
[----:B0-----:R0:W1:Y:S02]  /*05a0*/  SYNCS.PHASECHK.TRANS64.TRYWAIT P0, [R2+URZ+0x1e000], R11 ;  /* 0x01e0000b020075a7 */ /* 0x001064000800017f */
[----:B-1----:R-:W-:Y:S05]  /*05b0*/  @!P0 NANOSLEEP.SYNCS 0x989680 ;  /* 0x009896800000895d */ /* 0x002fea0003900000 */
[----:B------:R-:W1:Y:S02]  /*05c0*/  @!P0 SYNCS.PHASECHK.TRANS64 P0, [R2+URZ+0x1e000], R11 ;  /* 0x01e0000b020085a7 */ /* 0x000e64000800007f */
[----:B-1----:R-:W-:Y:S05]  /*05d0*/  @!P0 BRA `(.L_x_1011) ;  /* 0xfffffffc00f08947 */ /* 0x002fea000383ffff */
[----:B------:R-:W-:Y:S01]  /*05e0*/  SHF.R.S32.HI R0, RZ, 0x1f, R17 ;  /* 0x0000001fff007819 */ /* 0x000fe20000011411 */
[----:B------:R-:W-:Y:S01]  /*05f0*/  ULDC UR4, c[0x0][0x268] ;  /* 0x00009a0000047ab9 */ /* 0x000fe20000000800 */
[----:B------:R-:W-:Y:S01]  /*0600*/  IMAD R9, R4, -0x50, R9 ;  /* 0xffffffb004097824 */ /* 0x000fe200078e0209 */
[----:B------:R-:W-:Y:S01]  /*0610*/  ULDC.64 UR6, c[0x0][0x258] ;  /* 0x0000960000067ab9 */ /* 0x000fe20000000a00 */
[CC--:B------:R-:W-:Y:S01]  /*0620*/  LEA.HI R8, R0.reuse, R17.reuse, RZ, 0x7 ;  /* 0x0000001100087211 */ /* 0x0c0fe200078f38ff */
[----:B------:R-:W-:Y:S01]  /*0630*/  BSSY B0, `(.L_x_1012) ;  /* 0x00000f1000007945 */ /* 0x000fe20003800000 */
[----:B------:R-:W-:Y:S02]  /*0640*/  LEA.HI R12, R0, R17, RZ, 0x4 ;  /* 0x00000011000c7211 */ /* 0x000fe400078f20ff */
[----:B------:R-:W-:Y:S02]  /*0650*/  LOP3.LUT R10, R8, 0x3fffff80, RZ, 0xc0, !PT ;  /* 0x3fffff80080a7812 */ /* 0x000fe400078ec0ff */
[----:B0-----:R-:W-:-:S02]  /*0660*/  SHF.R.S32.HI R11, RZ, 0x7, R8 ;  /* 0x00000007ff0b7819 */ /* 0x001fc40000011408 */
[CC--:B------:R-:W-:Y:S01]  /*0670*/  LEA.HI R8, R0.reuse, R17.reuse, RZ, 0x3 ;  /* 0x0000001100087211 */ /* 0x0c0fe200078f18ff */
[----:B------:R-:W-:Y:S01]  /*0680*/  IMAD.IADD R10, R17, 0x1, -R10 ;  /* 0x00000001110a7824 */ /* 0x000fe200078e0a0a */
[----:B------:R-:W-:Y:S02]  /*0690*/  LEA.HI R16, R0, R17, RZ, 0x5 ;  /* 0x0000001100107211 */ /* 0x000fe400078f28ff */
[----:B------:R-:W-:Y:S01]  /*06a0*/  SHF.R.S32.HI R15, RZ, 0x4, R12 ;  /* 0x00000004ff0f7819 */ /* 0x000fe2000001140c */
[C---:B------:R-:W-:Y:S01]  /*06b0*/  IMAD R10, R11.reuse, 0xa00, R10 ;  /* 0x00000a000b0a7824 */ /* 0x040fe200078e020a */
[----:B------:R-:W-:Y:S01]  /*06c0*/  SHF.R.S32.HI R0, RZ, 0x5, R16 ;  /* 0x00000005ff007819 */ /* 0x000fe20000011410 */
[----:B------:R-:W-:Y:S01]  /*06d0*/  IMAD.SHL.U32 R11, R11, 0x40, RZ ;  /* 0x000000400b0b7824 */ /* 0x000fe200078e00ff */
[----:B------:R-:W-:Y:S01]  /*06e0*/  LEA.HI R12, R12, R15, RZ, 0x1 ;  /* 0x0000000f0c0c7211 */ /* 0x000fe200078f08ff */
[----:B------:R-:W-:Y:S01]  /*06f0*/  IMAD.SHL.U32 R13, R10, 0x4, RZ ;  /* 0x000000040a0d7824 */ /* 0x000fe200078e00ff */
[----:B------:R-:W-:-:S02]  /*0700*/  LOP3.LUT R10, R8, 0xfffffff8, RZ, 0xc0, !PT ;  /* 0xfffffff8080a7812 */ /* 0x000fc400078ec0ff */
[----:B------:R-:W-:Y:S02]  /*0710*/  LOP3.LUT R12, R12, 0x1fffffe, RZ, 0xc0, !PT ;  /* 0x01fffffe0c0c7812 */ /* 0x000fe400078ec0ff */
[----:B------:R-:W-:Y:S01]  /*0720*/  LEA R14, R13, R2, 0x2 ;  /* 0x000000020d0e7211 */ /* 0x000fe200078e10ff */
[----:B------:R-:W-:Y:S01]  /*0730*/  IMAD.IADD R10, R17, 0x1, -R10 ;  /* 0x00000001110a7824 */ /* 0x000fe200078e0a0a */
[----:B------:R-:W-:Y:S02]  /*0740*/  SHF.R.S32.HI R13, RZ, 0x1f, R16 ;  /* 0x0000001fff0d7819 */ /* 0x000fe40000011410 */
[----:B------:R-:W-:Y:S01]  /*0750*/  LOP3.LUT R16, R16, 0xffffffe0, RZ, 0xc0, !PT ;  /* 0xffffffe010107812 */ /* 0x000fe200078ec0ff */
[----:B------:R-:W0:Y:S01]  /*0760*/  LDS.128 R40, [R14+0x800] ;  /* 0x000800000e287984 */ /* 0x000e220000000c00 */
[----:B------:R-:W-:Y:S02]  /*0770*/  LEA.HI R13, R13, R0, RZ, 0x2 ;  /* 0x000000000d0d7211 */ /* 0x000fe400078f10ff */
[----:B------:R-:W-:Y:S01]  /*0780*/  IADD3 R15, R15, -R12, RZ ;  /* 0x8000000c0f0f7210 */ /* 0x000fe20007ffe0ff */
[----:B------:R-:W-:Y:S01]  /*0790*/  IMAD.IADD R16, R17, 0x1, -R16 ;  /* 0x0000000111107824 */ /* 0x000fe200078e0a10 */
[----:B------:R-:W-:Y:S01]  /*07a0*/  LOP3.LUT R17, R13, 0xffffffc, RZ, 0xc0, !PT ;  /* 0x0ffffffc0d117812 */ /* 0x000fe200078ec0ff */
[----:B------:R-:W1:Y:S01]  /*07b0*/  LDS.128 R36, [R14+0x1000] ;  /* 0x001000000e247984 */ /* 0x000e620000000c00 */
[----:B------:R-:W-:-:S02]  /*07c0*/  SHF.R.S32.HI R13, RZ, 0x1f, R10 ;  /* 0x0000001fff0d7819 */ /* 0x000fc4000001140a */
[----:B------:R-:W-:Y:S01]  /*07d0*/  LEA.HI R12, R16, R16, RZ, 0x1 ;  /* 0x00000010100c7211 */ /* 0x000fe200078f08ff */
[----:B------:R-:W-:Y:S01]  /*07e0*/  IMAD.IADD R19, R0, 0x1, -R17 ;  /* 0x0000000100137824 */ /* 0x000fe200078e0a11 */
[----:B------:R-:W-:Y:S01]  /*07f0*/  LEA.HI R13, R13, R10, RZ, 0x2 ;  /* 0x0000000a0d0d7211 */ /* 0x000fe200078f10ff */
[----:B------:R-:W2:Y:S01]  /*0800*/  LDS.128 R32, [R14+0x1800] ;  /* 0x001800000e207984 */ /* 0x000ea20000000c00 */
[----:B------:R-:W-:Y:S02]  /*0810*/  SHF.R.S32.HI R12, RZ, 0x1, R12 ;  /* 0x00000001ff0c7819 */ /* 0x000fe4000001140c */
[----:B------:R-:W-:Y:S01]  /*0820*/  LOP3.LUT R17, R11, 0x40, RZ, 0xc0, !PT ;  /* 0x000000400b117812 */ /* 0x000fe200078ec0ff */
[C---:B------:R-:W-:Y:S01]  /*0830*/  IMAD.SHL.U32 R11, R13.reuse, 0x10, RZ ;  /* 0x000000100d0b7824 */ /* 0x040fe200078e00ff */
[----:B------:R-:W-:Y:S01]  /*0840*/  SHF.L.U32 R96, R16, 0x3, RZ ;  /* 0x0000000310607819 */ /* 0x000fe200000006ff */
[----:B------:R-:W-:Y:S01]  /*0850*/  IMAD R19, R12, 0x50, R19 ;  /* 0x000000500c137824 */ /* 0x000fe200078e0213 */
[----:B------:R-:W3:Y:S01]  /*0860*/  LDS.128 R20, [R14+0x3000] ;  /* 0x003000000e147984 */ /* 0x000ee20000000c00 */
[----:B------:R-:W-:-:S02]  /*0870*/  LOP3.LUT R13, R13, 0x7fffffc, RZ, 0xc0, !PT ;  /* 0x07fffffc0d0d7812 */ /* 0x000fc400078ec0ff */
[----:B------:R-:W-:Y:S01]  /*0880*/  LOP3.LUT R12, R17, 0x8, R96, 0xf8, !PT ;  /* 0x00000008110c7812 */ /* 0x000fe200078ef860 */
[----:B------:R-:W4:Y:S01]  /*0890*/  LDS.128 R28, [R14+0x2000] ;  /* 0x002000000e1c7984 */ /* 0x000f220000000c00 */
[----:B------:R-:W-:Y:S01]  /*08a0*/  LOP3.LUT R11, R11, 0x40, RZ, 0xc0, !PT ;  /* 0x000000400b0b7812 */ /* 0x000fe200078ec0ff */
[----:B------:R-:W-:Y:S01]  /*08b0*/  IMAD.IADD R13, R10, 0x1, -R13 ;  /* 0x000000010a0d7824 */ /* 0x000fe200078e0a0d */
[----:B------:R-:W-:Y:S01]  /*08c0*/  SHF.R.U32.HI R17, RZ, 0x3, R17 ;  /* 0x00000003ff117819 */ /* 0x000fe20000011611 */
[----:B------:R-:W5:Y:S01]  /*08d0*/  LDS.128 R56, [R14+0x3800] ;  /* 0x003800000e387984 */ /* 0x000f620000000c00 */
[----:B------:R-:W-:Y:S01]  /*08e0*/  LOP3.LUT R8, R11, 0x8, R8, 0xf8, !PT ;  /* 0x000000080b087812 */ /* 0x000fe200078ef808 */
[----:B------:R-:W-:Y:S01]  /*08f0*/  IMAD R10, R0, 0xa, R15 ;  /* 0x0000000a000a7824 */ /* 0x000fe200078e020f */
[----:B------:R-:W-:Y:S01]  /*0900*/  LOP3.LUT R12, R12, R17, RZ, 0x3c, !PT ;  /* 0x000000110c0c7212 */ /* 0x000fe200078e3cff */
[----:B------:R-:W5:Y:S01]  /*0910*/  LDS.128 R44, [R14] ;  /* 0x000000000e2c7984 */ /* 0x000f620000000c00 */
[----:B------:R-:W-:-:S02]  /*0920*/  SHF.R.U32.HI R11, RZ, 0x3, R11 ;  /* 0x00000003ff0b7819 */ /* 0x000fc4000001160b */
[----:B------:R-:W-:Y:S01]  /*0930*/  LEA R13, R10, R13, 0x3 ;  /* 0x0000000d0a0d7211 */ /* 0x000fe200078e18ff */
[----:B------:R-:W5:Y:S01]  /*0940*/  LDS.128 R24, [R14+0x2800] ;  /* 0x002800000e187984 */ /* 0x000f620000000c00 */
[----:B------:R-:W-:Y:S01]  /*0950*/  LOP3.LUT R8, R8, R11, RZ, 0x3c, !PT ;  /* 0x0000000b08087212 */ /* 0x000fe200078e3cff */
[----:B------:R-:W-:Y:S02]  /*0960*/  IMAD.U32 R11, R19, 0x10, R12 ;  /* 0x00000010130b7824 */ /* 0x000fe400078e000c */
[----:B------:R-:W5:Y:S01]  /*0970*/  LDS.128 R16, [R14+0x4000] ;  /* 0x004000000e107984 */ /* 0x000f620000000c00 */
[----:B0-----:R-:W-:Y:S01]  /*0980*/  FMUL.FTZ R12, R40, UR4 ;  /* 0x00000004280c7c20 */ /* 0x001fe20008410000 */
[----:B------:R-:W-:Y:S01]  /*0990*/  FMUL.FTZ R63, R41, UR4 ;  /* 0x00000004293f7c20 */ /* 0x000fe20008410000 */
[----:B------:R-:W-:Y:S01]  /*09a0*/  FMUL.FTZ R60, R42, UR4 ;  /* 0x000000042a3c7c20 */ /* 0x000fe20008410000 */
[----:B------:R-:W0:Y:S01]  /*09b0*/  LDS.128 R52, [R14+0x4800] ;  /* 0x004800000e347984 */ /* 0x000e220000000c00 */
[----:B------:R-:W-:Y:S01]  /*09c0*/  FMUL.FTZ R65, R43, UR4 ;  /* 0x000000042b417c20 */ /* 0x000fe20008410000 */
[----:B------:R-:W-:-:S02]  /*09d0*/  IMAD.U32 R13, R13, 0x10, R8 ;  /* 0x000000100d0d7824 */ /* 0x000fc400078e0008 */
[----:B-1----:R-:W-:Y:S01]  /*09e0*/  FMUL.FTZ R62, R36, UR4 ;  /* 0x00000004243e7c20 */ /* 0x002fe20008410000 */
[----:B------:R-:W1:Y:S01]  /*09f0*/  LDS.128 R48, [R14+0x5000] ;  /* 0x005000000e307984 */ /* 0x000e620000000c00 */
[----:B------:R-:W-:Y:S01]  /*0a00*/  FMUL.FTZ R67, R37, UR4 ;  /* 0x0000000425437c20 */ /* 0x000fe20008410000 */
[----:B------:R-:W-:Y:S01]  /*0a10*/  FMUL.FTZ R64, R38, UR4 ;  /* 0x0000000426407c20 */ /* 0x000fe20008410000 */
[----:B------:R-:W-:Y:S01]  /*0a20*/  FMUL.FTZ R69, R39, UR4 ;  /* 0x0000000427457c20 */ /* 0x000fe20008410000 */
[----:B------:R-:W1:Y:S01]  /*0a30*/  LDS.128 R40, [R14+0x6000] ;  /* 0x006000000e287984 */ /* 0x000e620000000c00 */
[----:B--2---:R-:W-:Y:S01]  /*0a40*/  FMUL.FTZ R66, R32, UR4 ;  /* 0x0000000420427c20 */ /* 0x004fe20008410000 */
[----:B------:R-:W-:Y:S01]  /*0a50*/  FMUL.FTZ R71, R33, UR4 ;  /* 0x0000000421477c20 */ /* 0x000fe20008410000 */
[----:B------:R-:W-:Y:S01]  /*0a60*/  FMUL.FTZ R68, R34, UR4 ;  /* 0x0000000422447c20 */ /* 0x000fe20008410000 */
[----:B------:R-:W2:Y:S01]  /*0a70*/  LDS.128 R36, [R14+0x6800] ;  /* 0x006800000e247984 */ /* 0x000ea20000000c00 */
[----:B------:R-:W-:-:S03]  /*0a80*/  FMUL.FTZ R73, R35, UR4 ;  /* 0x0000000423497c20 */ /* 0x000fc60008410000 */
[----:B------:R-:W2:Y:S01]  /*0a90*/  LDS.128 R32, [R14+0x7000] ;  /* 0x007000000e207984 */ /* 0x000ea20000000c00 */
[----:B---3--:R-:W-:Y:S01]  /*0aa0*/  FMUL.FTZ R78, R20, UR4 ;  /* 0x00000004144e7c20 */ /* 0x008fe20008410000 */
[----:B------:R-:W-:Y:S01]  /*0ab0*/  FMUL.FTZ R83, R21, UR4 ;  /* 0x0000000415537c20 */ /* 0x000fe20008410000 */
[----:B------:R-:W-:Y:S01]  /*0ac0*/  FMUL.FTZ R80, R22, UR4 ;  /* 0x0000000416507c20 */ /* 0x000fe20008410000 */
[----:B------:R-:W-:Y:S01]  /*0ad0*/  FMUL.FTZ R85, R23, UR4 ;  /* 0x0000000417557c20 */ /* 0x000fe20008410000 */
[----:B----4-:R-:W-:Y:S01]  /*0ae0*/  FMUL.FTZ R70, R28, UR4 ;  /* 0x000000041c467c20 */ /* 0x010fe20008410000 */
[----:B------:R-:W-:Y:S01]  /*0af0*/  FMUL.FTZ R75, R29, UR4 ;  /* 0x000000041d4b7c20 */ /* 0x000fe20008410000 */
[----:B------:R-:W-:Y:S01]  /*0b00*/  FMUL.FTZ R72, R30, UR4 ;  /* 0x000000041e487c20 */ /* 0x000fe20008410000 */
[----:B------:R-:W-:Y:S01]  /*0b10*/  FMUL.FTZ R77, R31, UR4 ;  /* 0x000000041f4d7c20 */ /* 0x000fe20008410000 */
[----:B------:R-:W3:Y:S01]  /*0b20*/  LDS.128 R20, [R14+0x8800] ;  /* 0x008800000e147984 */ /* 0x000ee20000000c00 */
[----:B-----5:R-:W-:Y:S01]  /*0b30*/  FMUL.FTZ R82, R56, UR4 ;  /* 0x0000000438527c20 */ /* 0x020fe20008410000 */
[----:B------:R-:W-:Y:S01]  /*0b40*/  FMUL.FTZ R87, R57, UR4 ;  /* 0x0000000439577c20 */ /* 0x000fe20008410000 */
[----:B------:R-:W-:Y:S01]  /*0b50*/  FMUL.FTZ R84, R58, UR4 ;  /* 0x000000043a547c20 */ /* 0x000fe20008410000 */
[----:B------:R-:W4:Y:S01]  /*0b60*/  LDS.128 R28, [R14+0x7800] ;  /* 0x007800000e1c7984 */ /* 0x000f220000000c00 */
        /* <DEDUP_REMOVED lines=9> */
[----:B------:R-:W5:Y:S01]  /*0c00*/  LDS.128 R56, [R14+0x9000] ;  /* 0x009000000e387984 */ /* 0x000f620000000c00 */
[----:B------:R-:W-:Y:S01]  /*0c10*/  FMUL.FTZ R86, R16, UR4 ;  /* 0x0000000410567c20 */ /* 0x000fe20008410000 */
[----:B------:R-:W-:Y:S01]  /*0c20*/  FMUL.FTZ R91, R17, UR4 ;  /* 0x00000004115b7c20 */ /* 0x000fe20008410000 */
[----:B------:R-:W-:Y:S01]  /*0c30*/  FMUL.FTZ R88, R18, UR4 ;  /* 0x0000000412587c20 */ /* 0x000fe20008410000 */
[----:B------:R-:W5:Y:S01]  /*0c40*/  LDS.128 R44, [R14+0x5800] ;  /* 0x005800000e2c7984 */ /* 0x000f620000000c00 */
[----:B------:R-:W-:Y:S01]  /*0c50*/  FMUL.FTZ R93, R19, UR4 ;  /* 0x00000004135d7c20 */ /* 0x000fe20008410000 */
[----:B0-----:R-:W-:Y:S01]  /*0c60*/  FMUL.FTZ R90, R53, UR4 ;  /* 0x00000004355a7c20 */ /* 0x001fe20008410000 */
[----:B------:R-:W-:Y:S01]  /*0c70*/  FMUL.FTZ R53, R54, UR4 ;  /* 0x0000000436357c20 */ /* 0x000fe20008410000 */
[----:B------:R-:W0:Y:S01]  /*0c80*/  LDS.128 R24, [R14+0x8000] ;  /* 0x008000000e187984 */ /* 0x000e220000000c00 */
[----:B------:R-:W-:Y:S01]  /*0c90*/  FMUL.FTZ R54, R55, UR4 ;  /* 0x0000000437367c20 */ /* 0x000fe20008410000 */
[----:B-1----:R-:W-:Y:S01]  /*0ca0*/  FMUL.FTZ R55, R49, UR4 ;  /* 0x0000000431377c20 */ /* 0x002fe20008410000 */
[----:B------:R-:W-:Y:S01]  /*0cb0*/  FMUL.FTZ R49, R50, UR4 ;  /* 0x0000000432317c20 */ /* 0x000fe20008410000 */
[----:B------:R-:W1:Y:S01]  /*0cc0*/  LDS.128 R16, [R14+0x9800] ;  /* 0x009800000e107984 */ /* 0x000e620000000c00 */
[----:B------:R-:W-:Y:S01]  /*0cd0*/  FMUL.FTZ R50, R51, UR4 ;  /* 0x0000000433327c20 */ /* 0x000fe20008410000 */
[----:B------:R-:W-:Y:S01]  /*0ce0*/  FMUL.FTZ R51, R41, UR4 ;  /* 0x0000000429337c20 */ /* 0x000fe20008410000 */
[----:B------:R-:W-:Y:S01]  /*0cf0*/  FMUL.FTZ R41, R42, UR4 ;  /* 0x000000042a297c20 */ /* 0x000fe20008410000 */
[----:B------:R-:W-:Y:S01]  /*0d00*/  FMUL.FTZ R42, R43, UR4 ;  /* 0x000000042b2a7c20 */ /* 0x000fe20008410000 */
[----:B--2---:R-:W-:Y:S01]  /*0d10*/  FMUL.FTZ R43, R37, UR4 ;  /* 0x00000004252b7c20 */ /* 0x004fe20008410000 */
        /* <DEDUP_REMOVED lines=8> */
[----:B---3--:R-:W-:Y:S01]  /*0da0*/  FMUL.FTZ R101, R20, UR4 ;  /* 0x0000000414657c20 */ /* 0x008fe20008410000 */
[----:B------:R-:W-:Y:S01]  /*0db0*/  FMUL.FTZ R104, R21, UR4 ;  /* 0x0000000415687c20 */ /* 0x000fe20008410000 */
[----:B------:R-:W-:Y:S01]  /*0dc0*/  FMUL.FTZ R103, R22, UR4 ;  /* 0x0000000416677c20 */ /* 0x000fe20008410000 */
[----:B------:R-:W-:Y:S01]  /*0dd0*/  FMUL.FTZ R106, R23, UR4 ;  /* 0x00000004176a7c20 */ /* 0x000fe20008410000 */
[----:B----4-:R-:W-:Y:S01]  /*0de0*/  FMUL.FTZ R35, R29, UR4 ;  /* 0x000000041d237c20 */ /* 0x010fe20008410000 */
[----:B------:R-:W-:Y:S01]  /*0df0*/  F2FP.BF16.F32.PACK_AB R20, R15, R8 ;  /* 0x000000080f14723e */ /* 0x000fe200000010ff */
[----:B------:R-:W-:Y:S01]  /*0e00*/  FMUL.FTZ R29, R30, UR4 ;  /* 0x000000041e1d7c20 */ /* 0x000fe20008410000 */
[----:B------:R-:W-:Y:S01]  /*0e10*/  FMUL.FTZ R100, R31, UR4 ;  /* 0x000000041f647c20 */ /* 0x000fe20008410000 */
[----:B------:R-:W-:Y:S01]  /*0e20*/  F2FP.BF16.F32.PACK_AB R21, R61, R10 ;  /* 0x0000000a3d15723e */ /* 0x000fe200000010ff */
[----:B------:R-:W-:Y:S01]  /*0e30*/  FMUL.FTZ R40, R40, UR4 ;  /* 0x0000000428287c20 */ /* 0x000fe20008410000 */
[----:B------:R-:W-:Y:S01]  /*0e40*/  F2FP.BF16.F32.PACK_AB R22, R63, R12 ;  /* 0x0000000c3f16723e */ /* 0x000fe200000010ff */
[----:B------:R-:W-:Y:S01]  /*0e50*/  FMUL.FTZ R28, R28, UR4 ;  /* 0x000000041c1c7c20 */ /* 0x000fe20008410000 */
[----:B------:R-:W-:Y:S01]  /*0e60*/  F2FP.BF16.F32.PACK_AB R23, R65, R60 ;  /* 0x0000003c4117723e */ /* 0x000fe200000010ff */
[----:B------:R-:W-:Y:S01]  /*0e70*/  FMUL.FTZ R32, R32, UR4 ;  /* 0x0000000420207c20 */ /* 0x000fe20008410000 */
[----:B-----5:R-:W-:Y:S01]  /*0e80*/  FMUL.FTZ R105, R57, UR4 ;  /* 0x0000000439697c20 */ /* 0x020fe20008410000 */
[----:B------:R-:W-:Y:S01]  /*0e90*/  LEA R8, R13, R2, 0x1 ;  /* 0x000000020d087211 */ /* 0x000fe200078e08ff */
[----:B------:R-:W-:Y:S01]  /*0ea0*/  FMUL.FTZ R57, R58, UR4 ;  /* 0x000000043a397c20 */ /* 0x000fe20008410000 */
[----:B------:R-:W-:Y:S01]  /*0eb0*/  FMUL.FTZ R58, R59, UR4 ;  /* 0x000000043b3a7c20 */ /* 0x000fe20008410000 */
[----:B------:R-:W-:Y:S01]  /*0ec0*/  FMUL.FTZ R44, R44, UR4 ;  /* 0x000000042c2c7c20 */ /* 0x000fe20008410000 */
[----:B------:R-:W-:Y:S01]  /*0ed0*/  FMUL.FTZ R45, R45, UR4 ;  /* 0x000000042d2d7c20 */ /* 0x000fe20008410000 */
[----:B------:R-:W-:Y:S01]  /*0ee0*/  FMUL.FTZ R46, R46, UR4 ;  /* 0x000000042e2e7c20 */ /* 0x000fe20008410000 */
[----:B------:R-:W-:Y:S01]  /*0ef0*/  FMUL.FTZ R47, R47, UR4 ;  /* 0x000000042f2f7c20 */ /* 0x000fe20008410000 */
[----:B0-----:R-:W-:Y:S01]  /*0f00*/  FMUL.FTZ R30, R24, UR4 ;  /* 0x00000004181e7c20 */ /* 0x001fe20008410000 */
[----:B------:R-:W-:Y:S01]  /*0f10*/  FMUL.FTZ R97, R25, UR4 ;  /* 0x0000000419617c20 */ /* 0x000fe20008410000 */
[----:B------:R-:W-:Y:S01]  /*0f20*/  FMUL.FTZ R31, R26, UR4 ;  /* 0x000000041a1f7c20 */ /* 0x000fe20008410000 */
[----:B------:R-:W-:Y:S01]  /*0f30*/  FMUL.FTZ R102, R27, UR4 ;  /* 0x000000041b667c20 */ /* 0x000fe20008410000 */
[----:B------:R-:W-:Y:S01]  /*0f40*/  F2FP.BF16.F32.PACK_AB R24, R67, R62 ;  /* 0x0000003e4318723e */ /* 0x000fe200000010ff */
[----:B-1----:R-:W-:Y:S01]  /*0f50*/  FMUL.FTZ R10, R16, UR4 ;  /* 0x00000004100a7c20 */ /* 0x002fe20008410000 */
[----:B------:R-:W-:Y:S01]  /*0f60*/  F2FP.BF16.F32.PACK_AB R25, R69, R64 ;  /* 0x000000404519723e */ /* 0x000fe200000010ff */
[----:B------:R-:W-:Y:S01]  /*0f70*/  FMUL.FTZ R61, R17, UR4 ;  /* 0x00000004113d7c20 */ /* 0x000fe20008410000 */
[----:B------:R-:W-:Y:S01]  /*0f80*/  F2FP.BF16.F32.PACK_AB R26, R71, R66 ;  /* 0x00000042471a723e */ /* 0x000fe200000010ff */
[----:B------:R-:W-:Y:S01]  /*0f90*/  FMUL.FTZ R59, R18, UR4 ;  /* 0x00000004123b7c20 */ /* 0x000fe20008410000 */
[----:B------:R-:W-:Y:S01]  /*0fa0*/  F2FP.BF16.F32.PACK_AB R27, R73, R68 ;  /* 0x00000044491b723e */ /* 0x000fe200000010ff */
[----:B------:R-:W-:Y:S01]  /*0fb0*/  FMUL.FTZ R60, R19, UR4 ;  /* 0x00000004133c7c20 */ /* 0x000fe20008410000 */
[----:B------:R-:W-:Y:S01]  /*0fc0*/  F2FP.BF16.F32.PACK_AB R12, R75, R70 ;  /* 0x000000464b0c723e */ /* 0x000fe200000010ff */
[----:B------:R-:W-:Y:S01]  /*0fd0*/  FMUL.FTZ R56, R56, UR4 ;  /* 0x0000000438387c20 */ /* 0x000fe20008410000 */
[----:B------:R-:W-:Y:S01]  /*0fe0*/  F2FP.BF16.F32.PACK_AB R13, R77, R72 ;  /* 0x000000484d0d723e */ /* 0x000fe200000010ff */
[----:B------:R0:W-:Y:S01]  /*0ff0*/  STSM.16.MT88.4 [R8+0x14000], R20 ;  /* 0x0140001408007844 */ /* 0x0001e20000004200 */
[----:B------:R-:W-:Y:S01]  /*1000*/  F2FP.BF16.F32.PACK_AB R14, R79, R74 ;  /* 0x0000004a4f0e723e */ /* 0x000fe200000010ff */
[----:B------:R-:W-:Y:S01]  /*1010*/  ULDC UR4, c[0x0][0x244] ;  /* 0x0000910000047ab9 */ /* 0x000fe20000000800 */
[----:B------:R-:W-:Y:S01]  /*1020*/  F2FP.BF16.F32.PACK_AB R15, R81, R76 ;  /* 0x0000004c510f723e */ /* 0x000fe200000010ff */
[----:B------:R-:W-:Y:S01]  /*1030*/  STSM.16.MT88.4 [R8+0x19000], R24 ;  /* 0x0190001808007844 */ /* 0x000fe20000004200 */
[----:B------:R-:W-:-:S02]  /*1040*/  F2FP.BF16.F32.PACK_AB R16, R83, R78 ;  /* 0x0000004e5310723e */ /* 0x000fc400000010ff */
[----:B------:R-:W-:Y:S01]  /*1050*/  F2FP.BF16.F32.PACK_AB R17, R85, R80 ;  /* 0x000000505511723e */ /* 0x000fe200000010ff */
[----:B------:R-:W-:Y:S01]  /*1060*/  STSM.16.MT88.4 [R8+0x14200], R12 ;  /* 0x0142000c08007844 */ /* 0x000fe20000004200 */
        /* <DEDUP_REMOVED lines=8> */
[----:B0-----:R-:W-:Y:S01]  /*10f0*/  F2FP.BF16.F32.PACK_AB R20, R55, R48 ;  /* 0x000000303714723e */ /* 0x001fe200000010ff */
[----:B------:R-:W-:Y:S01]  /*1100*/  STSM.16.MT88.4 [R8+0x14400], R92 ;  /* 0x0144005c08007844 */ /* 0x000fe20000004200 */
[----:B------:R-:W-:Y:S02]  /*1110*/  F2FP.BF16.F32.PACK_AB R21, R50, R49 ;  /* 0x000000313215723e */ /* 0x000fe400000010ff */
[----:B------:R-:W-:Y:S02]  /*1120*/  F2FP.BF16.F32.PACK_AB R22, R45, R44 ;  /* 0x0000002c2d16723e */ /* 0x000fe400000010ff */
[----:B------:R-:W-:-:S02]  /*1130*/  F2FP.BF16.F32.PACK_AB R23, R47, R46 ;  /* 0x0000002e2f17723e */ /* 0x000fc400000010ff */
[----:B------:R-:W-:Y:S01]  /*1140*/  F2FP.BF16.F32.PACK_AB R42, R43, R36 ;  /* 0x000000242b2a723e */ /* 0x000fe200000010ff */
[----:B-1----:R-:W-:Y:S01]  /*1150*/  IMAD R18, R5, UR6, RZ ;  /* 0x0000000605127c24 */ /* 0x002fe2000f8e02ff */
[----:B------:R-:W-:Y:S01]  /*1160*/  F2FP.BF16.F32.PACK_AB R33, R34, R33 ;  /* 0x000000212221723e */ /* 0x000fe200000010ff */
[----:B------:R0:W-:Y:S01]  /*1170*/  STSM.16.MT88.4 [R8+0x19400], R20 ;  /* 0x0194001408007844 */ /* 0x0001e20000004200 */
[----:B------:R-:W-:Y:S02]  /*1180*/  F2FP.BF16.F32.PACK_AB R40, R51, R40 ;  /* 0x000000283328723e */ /* 0x000fe400000010ff */
        /* <DEDUP_REMOVED lines=10> */
[----:B------:R-:W-:Y:S02]  /*1230*/  F2FP.BF16.F32.PACK_AB R57, R58, R57 ;  /* 0x000000393a39723e */ /* 0x000fe400000010ff */
[----:B------:R-:W-:Y:S01]  /*1240*/  F2FP.BF16.F32.PACK_AB R56, R105, R56 ;  /* 0x000000386938723e */ /* 0x000fe200000010ff */
[----:B------:R-:W-:Y:S01]  /*1250*/  STSM.16.MT88.4 [R8+0x14800], R24 ;  /* 0x0148001808007844 */ /* 0x000fe20000004200 */
[----:B------:R-:W-:Y:S01]  /*1260*/  F2FP.BF16.F32.PACK_AB R58, R61, R10 ;  /* 0x0000000a3d3a723e */ /* 0x000fe200000010ff */
[----:B------:R-:W-:Y:S01]  /*1270*/  IMAD R10, R11, 0x2, R2 ;  /* 0x000000020b0a7824 */ /* 0x000fe200078e0202 */
[----:B------:R-:W-:Y:S01]  /*1280*/  F2FP.BF16.F32.PACK_AB R59, R60, R59 ;  /* 0x0000003b3c3b723e */ /* 0x000fe200000010ff */
[----:B------:R-:W-:Y:S01]  /*1290*/  VIADD R2, R2, 0x14000 ;  /* 0x0001400002027836 */ /* 0x000fe20000000000 */
[----:B0-----:R-:W-:Y:S01]  /*12a0*/  VIMNMX R22, R9, 0x50, PT ;  /* 0x0000005009167848 */ /* 0x001fe20003fe0100 */
[----:B------:R-:W-:Y:S01]  /*12b0*/  VIADD R9, R0, 0x8 ;  /* 0x0000000800097836 */ /* 0x000fe20000000000 */
[----:B------:R-:W-:Y:S01]  /*12c0*/  ISETP.GE.AND P0, PT, R96, UR4, PT ;  /* 0x0000000460007c0c */ /* 0x000fe2000bf06270 */
[----:B------:R0:W-:Y:S01]  /*12d0*/  STSM.16.MT88.4 [R8+0x19800], R56 ;  /* 0x0198003808007844 */ /* 0x0001e20000004200 */
[----:B------:R-:W-:Y:S01]  /*12e0*/  SHF.R.S32.HI R97, RZ, 0x1f, R96 ;  /* 0x0000001fff617819 */ /* 0x000fe20000011460 */
[----:B------:R-:W-:Y:S01]  /*12f0*/  ULDC.64 UR4, c[0x0][0x260] ;  /* 0x0000980000047ab9 */ /* 0x000fe20000000a00 */
[-C--:B------:R-:W-:Y:S01]  /*1300*/  ISETP.GE.OR P2, PT, R9, R22.reuse, P0 ;  /* 0x000000160900720c */ /* 0x080fe20000746670 */
[----:B------:R-:W-:Y:S01]  /*1310*/  BAR.SYNC.DEFER_BLOCKING 0x0 ;  /* 0x0000000000007b1d */ /* 0x000fe20000010000 */
[C---:B------:R-:W-:Y:S01]  /*1320*/  IMAD R9, R7.reuse, UR7, R18 ;  /* 0x0000000707097c24 */ /* 0x040fe2000f8e0212 */
[C---:B------:R-:W-:Y:S01]  /*1330*/  ISETP.GE.OR P3, PT, R0.reuse, R22, P0 ;  /* 0x000000160000720c */ /* 0x040fe20000766670 */
[----:B------:R-:W-:Y:S01]  /*1340*/  IMAD.WIDE.U32 R96, R7, UR6, R96 ;  /* 0x0000000607607c25 */ /* 0x000fe2000f8e0060 */
[----:B------:R-:W-:-:S02]  /*1350*/  IADD3 R16, P1, R0, R98, RZ ;  /* 0x0000006200107210 */ /* 0x000fc40007f3e0ff */
[C---:B------:R-:W-:Y:S01]  /*1360*/  IADD3 R5, R0.reuse, 0x10, RZ ;  /* 0x0000001000057810 */ /* 0x040fe20007ffe0ff */
[C---:B------:R-:W-:Y:S01]  /*1370*/  VIADD R7, R0.reuse, 0x28 ;  /* 0x0000002800077836 */ /* 0x040fe20000000000 */
[----:B------:R-:W-:Y:S01]  /*1380*/  IADD3 R97, R97, R9, RZ ;  /* 0x0000000961617210 */ /* 0x000fe20007ffe0ff */
[----:B------:R-:W-:Y:S01]  /*1390*/  IMAD R3, R3, UR4, RZ ;  /* 0x0000000403037c24 */ /* 0x000fe2000f8e02ff */
[----:B------:R-:W-:Y:S02]  /*13a0*/  LEA.HI.X.SX32 R17, R0, R99, 0x1, P1 ;  /* 0x0000006300117211 */ /* 0x000fe400008f0eff */
[-C--:B------:R-:W-:Y:S01]  /*13b0*/  ISETP.GE.OR P1, PT, R5, R22.reuse, P0 ;  /* 0x000000160500720c */ /* 0x080fe20000726670 */
[----:B------:R-:W-:Y:S01]  /*13c0*/  IMAD R3, R6, UR5, R3 ;  /* 0x0000000506037c24 */ /* 0x000fe2000f8e0203 */
[----:B------:R-:W-:Y:S01]  /*13d0*/  ISETP.GE.OR P4, PT, R7, R22, P0 ;  /* 0x000000160700720c */ /* 0x000fe20000786670 */
[C---:B0-----:R-:W-:Y:S01]  /*13e0*/  VIADD R8, R0.reuse, 0x18 ;  /* 0x0000001800087836 */ /* 0x041fe20000000000 */
[----:B------:R-:W-:Y:S01]  /*13f0*/  IADD3 R5, R0, 0x20, RZ ;  /* 0x0000002000057810 */ /* 0x000fe20007ffe0ff */
[----:B------:R-:W-:Y:S01]  /*1400*/  IMAD.WIDE.U32 R6, R6, UR4, R96 ;  /* 0x0000000406067c25 */ /* 0x000fe2000f8e0060 */
[----:B------:R-:W-:-:S02]  /*1410*/  LEA R2, R11, R2, 0x1 ;  /* 0x000000020b027211 */ /* 0x000fc400078e08ff */
[-C--:B------:R-:W-:Y:S01]  /*1420*/  ISETP.GE.OR P5, PT, R5, R22.reuse, P0 ;  /* 0x000000160500720c */ /* 0x080fe200007a6670 */
[----:B------:R-:W-:Y:S01]  /*1430*/  IMAD.WIDE R4, R4, 0x50, R16 ;  /* 0x0000005004047825 */ /* 0x000fe200078e0210 */
[----:B------:R-:W-:Y:S01]  /*1440*/  ISETP.GE.OR P6, PT, R8, R22, P0 ;  /* 0x000000160800720c */ /* 0x000fe200007c6670 */
[----:B------:R0:W1:Y:S02]  /*1450*/  LDS.128 R12, [R10+0x14900] ;  /* 0x014900000a0c7984 */ /* 0x0000640000000c00 */
[----:B------:R-:W-:Y:S01]  /*1460*/  VIADD R11, R0, 0x30 ;  /* 0x00000030000b7836 */ /* 0x000fe20000000000 */
[----:B------:R-:W-:Y:S01]  /*1470*/  IADD3 R3, R7, R3, RZ ;  /* 0x0000000307037210 */ /* 0x000fe20007ffe0ff */
[----:B------:R-:W-:Y:S08]  /*1480*/  @P3 BRA `(.L_x_1013) ;  /* 0x00000000002c3947 */ /* 0x000ff00003800000 */
[----:B------:R2:W3:Y:S01]  /*1490*/  LDS.128 R16, [R2] ;  /* 0x0000000002107984 */ /* 0x0004e20000000c00 */
[----:B------:R-:W-:Y:S02]  /*14a0*/  ULDC.64 UR4, c[0x0][0x250] ;  /* 0x0000940000047ab9 */ /* 0x000fe40000000a00 */
[----:B------:R-:W-:-:S04]  /*14b0*/  IMAD R21, R5, UR4, RZ ;  /* 0x0000000405157c24 */ /* 0x000fc8000f8e02ff */
[----:B------:R-:W-:Y:S02]  /*14c0*/  IMAD R21, R4, UR5, R21 ;  /* 0x0000000504157c24 */ /* 0x000fe4000f8e0215 */
[----:B--2---:R-:W-:-:S04]  /*14d0*/  IMAD.MOV.U32 R2, RZ, RZ, R6 ;  /* 0x000000ffff027224 */ /* 0x004fc800078e0006 */
[----:B------:R-:W-:Y:S01]  /*14e0*/  IMAD.WIDE.U32 R8, R4, UR4, R2 ;  /* 0x0000000404087c25 */ /* 0x000fe2000f8e0002 */
[----:B------:R-:W-:Y:S02]  /*14f0*/  ULDC.64 UR4, c[0x0][0x238] ;  /* 0x00008e0000047ab9 */ /* 0x000fe40000000a00 */
[----:B------:R-:W-:Y:S02]  /*1500*/  LEA R20, P3, R8, UR4, 0x1 ;  /* 0x0000000408147c11 */ /* 0x000fe4000f8608ff */
[----:B------:R-:W-:-:S04]  /*1510*/  IADD3 R9, R9, R21, RZ ;  /* 0x0000001509097210 */ /* 0x000fc80007ffe0ff */
[----:B------:R-:W-:-:S05]  /*1520*/  LEA.HI.X R21, R8, UR5, R9, 0x1, P3 ;  /* 0x0000000508157c11 */ /* 0x000fca00098f0c09 */
[----:B---3--:R2:W-:Y:S02]  /*1530*/  STG.E.128 desc[UR8][R20.64], R16 ;  /* 0x0000001014007986 */ /* 0x0085e4000c101d08 */
.L_x_1013:
[----:B------:R-:W-:Y:S05]  /*1540*/  BSYNC B0 ;  /* 0x0000000000007941 */ /* 0x000fea0003800000 */
.L_x_1012:
[----:B--2---:R2:W3:Y:S01]  /*1550*/  LDS.128 R16, [R10+0x14100] ;  /* 0x014100000a107984 */ /* 0x0044e20000000c00 */
[----:B------:R-:W-:Y:S01]  /*1560*/  BSSY B0, `(.L_x_1014) ;  /* 0x0000011000007945 */ /* 0x000fe20003800000 */
[----:B------:R-:W-:Y:S01]  /*1570*/  ISETP.GE.OR P3, PT, R11, R22, P0 ;  /* 0x000000160b00720c */ /* 0x000fe20000766670 */
[----:B------:R-:W-:Y:S02]  /*1580*/  VIADD R11, R0, 0x38 ;  /* 0x00000038000b7836 */ /* 0x000fe40000000000 */
[----:B------:R-:W-:Y:S10]  /*1590*/  @P2 BRA `(.L_x_1015) ;  /* 0x0000000000342947 */ /* 0x000ff40003800000 */
[----:B------:R-:W-:Y:S01]  /*15a0*/  IADD3 R21, P2, R4, 0x8, RZ ;  /* 0x0000000804157810 */ /* 0x000fe20007f5e0ff */
[----:B------:R-:W-:Y:S01]  /*15b0*/  ULDC.64 UR4, c[0x0][0x250] ;  /* 0x0000940000047ab9 */ /* 0x000fe20000000a00 */
[----:B------:R-:W-:Y:S02]  /*15c0*/  MOV R9, R3 ;  /* 0x0000000300097202 */ /* 0x000fe40000000f00 */
[----:B------:R-:W-:-:S05]  /*15d0*/  IADD3.X R8, RZ, R5, RZ, P2, !PT ;  /* 0x00000005ff087210 */ /* 0x000fca00017fe4ff */
        /* <DEDUP_REMOVED lines=9> */
.L_x_1015:
[----:B------:R-:W-:Y:S05]  /*1670*/  BSYNC B0 ;  /* 0x0000000000007941 */ /* 0x000fea0003800000 */
.L_x_1014:
[----:B---34-:R3:W4:Y:S01]  /*1680*/  LDS.128 R16, [R10+0x14200] ;  /* 0x014200000a107984 */ /* 0x0187220000000c00 */
[----:B------:R-:W-:Y:S01]  /*1690*/  BSSY B0, `(.L_x_1016) ;  /* 0x0000012000007945 */ /* 0x000fe20003800000 */
[----:B------:R-:W-:Y:S02]  /*16a0*/  ISETP.GE.OR P2, PT, R11, R22, P0 ;  /* 0x000000160b00720c */ /* 0x000fe40000746670 */
[C---:B------:R-:W-:Y:S01]  /*16b0*/  IADD3 R11, R0.reuse, 0x40, RZ ;  /* 0x00000040000b7810 */ /* 0x040fe20007ffe0ff */
[----:B------:R-:W-:Y:S01]  /*16c0*/  VIADD R0, R0, 0x48 ;  /* 0x0000004800007836 */ /* 0x000fe20000000000 */
[----:B------:R-:W-:Y:S09]  /*16d0*/  @P1 BRA `(.L_x_1017) ;  /* 0x0000000000341947 */ /* 0x000ff20003800000 */
        /* <DEDUP_REMOVED lines=13> */
.L_x_1017:
[----:B------:R-:W-:Y:S05]  /*17b0*/  BSYNC B0 ;  /* 0x0000000000007941 */ /* 0x000fea0003800000 */
.L_x_1016:
[----:B----4-:R4:W0:Y:S01]  /*17c0*/  LDS.128 R16, [R10+0x14300] ;  /* 0x014300000a107984 */ /* 0x0108220000000c00 */
[----:B------:R-:W-:Y:S01]  /*17d0*/  BSSY B0, `(.L_x_1018) ;  /* 0x0000011000007945 */ /* 0x000fe20003800000 */
[-C--:B------:R-:W-:Y:S02]  /*17e0*/  ISETP.GE.OR P1, PT, R11, R22.reuse, P0 ;  /* 0x000000160b00720c */ /* 0x080fe40000726670 */
[----:B------:R-:W-:Y:S01]  /*17f0*/  ISETP.GE.OR P0, PT, R0, R22, P0 ;  /* 0x000000160000720c */ /* 0x000fe20000706670 */
[----:B------:R-:W-:-:S12]  /*1800*/  @P6 BRA `(.L_x_1019) ;  /* 0x0000000000346947 */ /* 0x000fd80003800000 */
[----:B------:R-:W-:Y:S01]  /*1810*/  IADD3 R11, P6, R4, 0x18, RZ ;  /* 0x00000018040b7810 */ /* 0x000fe20007fde0ff */
[----:B------:R-:W-:Y:S01]  /*1820*/  ULDC.64 UR4, c[0x0][0x250] ;  /* 0x0000940000047ab9 */ /* 0x000fe20000000a00 */
[----:B------:R-:W-:Y:S01]  /*1830*/  MOV R9, R3 ;  /* 0x0000000300097202 */ /* 0x000fe20000000f00 */
[----:B------:R-:W-:Y:S01]  /*1840*/  IMAD.MOV.U32 R8, RZ, RZ, R6 ;  /* 0x000000ffff087224 */ /* 0x000fe200078e0006 */
[----:B------:R-:W-:-:S03]  /*1850*/  IADD3.X R0, RZ, R5, RZ, P6, !PT ;  /* 0x00000005ff007210 */ /* 0x000fc600037fe4ff */
        /* <DEDUP_REMOVED lines=8> */
.L_x_1019:
[----:B------:R-:W-:Y:S05]  /*18e0*/  BSYNC B0 ;  /* 0x0000000000007941 */ /* 0x000fea0003800000 */
.L_x_1018:
[----:B0-----:R0:W0:Y:S01]  /*18f0*/  LDS.128 R16, [R10+0x14400] ;  /* 0x014400000a107984 */ /* 0x0010220000000c00 */
[----:B------:R-:W-:Y:S04]  /*1900*/  BSSY B0, `(.L_x_1020) ;  /* 0x000000f000007945 */ /* 0x000fe80003800000 */
[----:B------:R-:W-:Y:S05]  /*1910*/  @P5 BRA `(.L_x_1021) ;  /* 0x0000000000345947 */ /* 0x000fea0003800000 */
        /* <DEDUP_REMOVED lines=13> */
.L_x_1021:
[----:B------:R-:W-:Y:S05]  /*19f0*/  BSYNC B0 ;  /* 0x0000000000007941 */ /* 0x000fea0003800000 */
.L_x_1020:
        /* <DEDUP_REMOVED lines=16> */
.L_x_1023:
[----:B------:R-:W-:Y:S05]  /*1b00*/  BSYNC B0 ;  /* 0x0000000000007941 */ /* 0x000fea0003800000 */
.L_x_1022:
        /* <DEDUP_REMOVED lines=16> */
.L_x_1025:
[----:B------:R-:W-:Y:S05]  /*1c10*/  BSYNC B0 ;  /* 0x0000000000007941 */ /* 0x000fea0003800000 */
.L_x_1024:
        /* <DEDUP_REMOVED lines=16> */
.L_x_1027:
[----:B------:R-:W-:Y:S05]  /*1d20*/  BSYNC B0 ;  /* 0x0000000000007941 */ /* 0x000fea0003800000 */
.L_x_1026:
[----:B0-234-:R-:W0:Y:S01]  /*1d30*/  LDS.128 R8, [R10+0x14800] ;  /* 0x014800000a087984 */ /* 0x01de220000000c00 */
        /* <DEDUP_REMOVED lines=15> */
.L_x_1029:
[----:B------:R-:W-:Y:S05]  /*1e30*/  BSYNC B0 ;  /* 0x0000000000007941 */ /* 0x000fea0003800000 */
.L_x_1028:
[----:B------:R-:W-:Y:S05]  /*1e40*/  @P0 EXIT ;  /* 0x000000000000094d */ /* 0x000fea0003800000 */
[----:B------:R-:W-:Y:S01]  /*1e50*/  IADD3 R7, P0, R4, 0x48, RZ ;  /* 0x0000004804077810 */ /* 0x000fe20007f1e0ff */
[----:B------:R-:W-:Y:S01]  /*1e60*/  ULDC.64 UR4, c[0x0][0x250] ;  /* 0x0000940000047ab9 */ /* 0x000fe20000000a00 */
[----:B------:R-:W-:Y:S02]  /*1e70*/  IMAD.MOV.U32 R2, RZ, RZ, R6 ;  /* 0x000000ffff027224 */ /* 0x000fe400078e0006 */
[----:B------:R-:W-:Y:S02]  /*1e80*/  IADD3.X R4, RZ, R5, RZ, P0, !PT ;  /* 0x00000005ff047210 */ /* 0x000fe400007fe4ff */
[----:B------:R-:W-:-:S04]  /*1e90*/  IMAD.WIDE.U32 R2, R7, UR4, R2 ;  /* 0x0000000407027c25 */ /* 0x000fc8000f8e0002 */
[----:B------:R-:W-:-:S04]  /*1ea0*/  IMAD R4, R4, UR4, RZ ;  /* 0x0000000404047c24 */ /* 0x000fc8000f8e02ff */
[----:B------:R-:W-:Y:S01]  /*1eb0*/  IMAD R7, R7, UR5, R4 ;  /* 0x0000000507077c24 */ /* 0x000fe2000f8e0204 */
[----:B------:R-:W-:Y:S02]  /*1ec0*/  ULDC.64 UR4, c[0x0][0x238] ;  /* 0x00008e0000047ab9 */ /* 0x000fe40000000a00 */
[----:B------:R-:W-:Y:S02]  /*1ed0*/  LEA R4, P0, R2, UR4, 0x1 ;  /* 0x0000000402047c11 */ /* 0x000fe4000f8008ff */
[----:B------:R-:W-:-:S04]  /*1ee0*/  IADD3 R3, R3, R7, RZ ;  /* 0x0000000703037210 */ /* 0x000fc80007ffe0ff */
[----:B------:R-:W-:-:S05]  /*1ef0*/  LEA.HI.X R5, R2, UR5, R3, 0x1, P0 ;  /* 0x0000000502057c11 */ /* 0x000fca00080f0c03 */
[----:B-1----:R-:W-:Y:S01]  /*1f00*/  STG.E.128 desc[UR8][R4.64], R12 ;  /* 0x0000000c04007986 */ /* 0x002fe2000c101d08 */
[----:B------:R-:W-:Y:S05]  /*1f10*/  EXIT ;  /* 0x000000000000794d */ /* 0x000fea0003800000 */
.L_x_1030:
        /* <DEDUP_REMOVED lines=14> */
.L_x_1157:


//--------------------- .text._ZN7cutlass13device_kernelIN5flash32FlashAttnBwdPostprocessConvertdQIN4cute5tupleIJNS3_1CILi64EEENS5_ILi256EEEEEENS_10bfloat16_tEfNS_4arch4Sm90ELi256ENS3_8TiledMMAINS3_8MMA_AtomIJNS3_4SM904GMMA27MMA_64x64x16_F32BF16BF16_SSILNSF_5MajorE1ELSH_0ELNSF_7ScaleInE1ELSI_1EEEEEENS3_6LayoutINS4_IJNS5_ILi2EEENS5_ILi1EEESN_EEENS4_IJSN_NS5_ILi0EEESP_EEEEENS4_IJNS3_10UnderscoreESS_SS_EEEEELb1EEEEEvNT_6ParamsE --------------------------
	.section	.text._ZN7cutlass13device_kernelIN5flash32FlashAttnBwdPostprocessConvertdQIN4cute5tupleIJNS3_1CILi64EEENS5_ILi256EEEEEENS_10bfloat16_tEfNS_4arch4Sm90ELi256ENS3_8TiledMMAINS3_8MMA_AtomIJNS3_4SM904GMMA27MMA_64x64x16_F32BF16BF16_SSILNSF_5MajorE1ELSH_0ELNSF_7ScaleInE1ELSI_1EEEEEENS3_6LayoutINS4_IJNS5_ILi2EEENS5_ILi1EEESN_EEENS4_IJSN_NS5_ILi0EEESP_EEEEENS4_IJNS3_10UnderscoreESS_SS_EEEEELb1EEEEEvNT_6ParamsE,"ax",@progbits
	.align	128
.text._ZN7cutlass13device_kernelIN5flash32FlashAttnBwdPostprocessConvertdQIN4cute5tupleIJNS3_1CILi64EEENS5_ILi256EEEEEENS_10bfloat16_tEfNS_4arch4Sm90ELi256ENS3_8TiledMMAINS3_8MMA_AtomIJNS3_4SM904GMMA27MMA_64x64x16_F32BF16BF16_SSILNSF_5MajorE1ELSH_0ELNSF_7ScaleInE1ELSI_1EEEEEENS3_6LayoutINS4_IJNS5_ILi2EEENS5_ILi1EEESN_EEENS4_IJSN_NS5_ILi0EEESP_EEEEENS4_IJNS3_10UnderscoreESS_SS_EEEEELb1EEEEEvNT_6ParamsE:
        .type           _ZN7cutlass13device_kernelIN5flash32FlashAttnBwdPostprocessConvertdQIN4cute5tupleIJNS3_1CILi64EEENS5_ILi256EEEEEENS_10bfloat16_tEfNS_4arch4Sm90ELi256ENS3_8TiledMMAINS3_8MMA_AtomIJNS3_4SM904GMMA27MMA_64x64x16_F32BF16BF16_SSILNSF_5MajorE1ELSH_0ELNSF_7ScaleInE1ELSI_1EEEEEENS3_6LayoutINS4_IJNS5_ILi2EEENS5_ILi1EEESN_EEENS4_IJSN_NS5_ILi0EEESP_EEEEENS4_IJNS3_10UnderscoreESS_SS_EEEEELb1EEEEEvNT_6ParamsE,@function
        .size           _ZN7cutlass13device_kernelIN5flash32FlashAttnBwdPostprocessConvertdQIN4cute5tupleIJNS3_1CILi64EEENS5_ILi256EEEEEENS_10bfloat16_tEfNS_4arch4Sm90ELi256ENS3_8TiledMMAINS3_8MMA_AtomIJNS3_4SM904GMMA27MMA_64x64x16_F32BF16BF16_SSILNSF_5MajorE1ELSH_0ELNSF_7ScaleInE1ELSI_1EEEEEENS3_6LayoutINS4_IJNS5_ILi2EEENS5_ILi1EEESN_EEENS4_IJSN_NS5_ILi0EEESP_EEEEENS4_IJNS3_10UnderscoreESS_SS_EEEEELb1EEEEEvNT_6ParamsE,(.L_x_1158 - _ZN7cutlass13device_kernelIN5flash32FlashAttnBwdPostprocessConvertdQIN4cute5tupleIJNS3_1CILi64EEENS5_ILi256EEEEEENS_10bfloat16_tEfNS_4arch4Sm90ELi256ENS3_8TiledMMAINS3_8MMA_AtomIJNS3_4SM904GMMA27MMA_64x64x16_F32BF16BF16_SSILNSF_5MajorE1ELSH_0ELNSF_7ScaleInE1ELSI_1EEEEEENS3_6LayoutINS4_IJNS5_ILi2EEENS5_ILi1EEESN_EEENS4_IJSN_NS5_ILi0EEESP_EEEEENS4_IJNS3_10UnderscoreESS_SS_EEEEELb1EEEEEvNT_6ParamsE)
        .other          _ZN7cutlass13device_kernelIN5flash32FlashAttnBwdPostprocessConvertdQIN4cute5tupleIJNS3_1CILi64EEENS5_ILi256EEEEEENS_10bfloat16_tEfNS_4arch4Sm90ELi256ENS3_8TiledMMAINS3_8MMA_AtomIJNS3_4SM904GMMA27MMA_64x64x16_F32BF16BF16_SSILNSF_5MajorE1ELSH_0ELNSF_7ScaleInE1ELSI_1EEEEEENS3_6LayoutINS4_IJNS5_ILi2EEENS5_ILi1EEESN_EEENS4_IJSN_NS5_ILi0EEESP_EEEEENS4_IJNS3_10UnderscoreESS_SS_EEEEELb1EEEEEvNT_6ParamsE,@"STO_CUDA_ENTRY STV_DEFAULT"
_ZN7cutlass13device_kernelIN5flash32FlashAttnBwdPostprocessConvertdQIN4cute5tupleIJNS3_1CILi64EEENS5_ILi256EEEEEENS_10bfloat16_tEfNS_4arch4Sm90ELi256ENS3_8TiledMMAINS3_8MMA_AtomIJNS3_4SM904GMMA27MMA_64x64x16_F32BF16BF16_SSILNSF_5MajorE1ELSH_0ELNSF_7ScaleInE1ELSI_1EEEEEENS3_6LayoutINS4_IJNS5_ILi2EEENS5_ILi1EEESN_EEENS4_IJSN_NS5_ILi0EEESP_EEEEENS4_IJNS3_10UnderscoreESS_SS_EEEEELb1EEEEEvNT_6ParamsE:
[----:B------:R-:W-:Y:S08]  /*0000*/  LDC R1, c[0x0][0x28] ;  /* 0x00000a00ff017b82 */ /* 0x000ff00000000800 */
[----:B------:R-:W0:Y:S01]  /*0010*/  LDC.64 R4, c[0x0][0x278] ;  /* 0x00009e00ff047b82 */ /* 0x000e220000000a00 */
[----:B------:R-:W1:Y:S01]  /*0020*/  S2R R15, SR_CTAID.Z ;  /* 0x00000000000f7919 */ /* 0x000e620000002700 */
[----:B------:R-:W-:-:S06]  /*0030*/  ULDC.64 UR8, c[0x0][0x208] ;  /* 0x0000820000087ab9 */ /* 0x000fcc0000000a00 */
[----:B------:R-:W2:Y:S08]  /*0040*/  LDC.64 R8, c[0x0][0x270] ;  /* 0x00009c00ff087b82 */ /* 0x000eb00000000a00 */
[----:B------:R-:W1:Y:S01]  /*0050*/  LDC.64 R2, c[0x0][0x270] ;  /* 0x00009c00ff027b82 */ /* 0x000e620000000a00 */
[----:B0-----:R-:W-:-:S04]  /*0060*/  ISETP.NE.U32.AND P2, PT, R4, RZ, PT ;  /* 0x000000ff0400720c */ /* 0x001fc80003f45070 */
[----:B------:R-:W-:Y:S02]  /*0070*/  ISETP.NE.AND.EX P2, PT, R5, RZ, PT, P2 ;  /* 0x000000ff0500720c */ /* 0x000fe40003f45320 */
[----:B--2---:R-:W-:-:S04]  /*0080*/  ISETP.NE.U32.AND P1, PT, R8, RZ, PT ;  /* 0x000000ff0800720c */ /* 0x004fc80003f25070 */
[----:B------:R-:W-:Y:S01]  /*0090*/  ISETP.NE.AND.EX P1, PT, R9, RZ, PT, P1 ;  /* 0x000000ff0900720c */ /* 0x000fe20003f25310 */
[----:B------:R-:W-:Y:S01]  /*00a0*/  ULDC UR4, c[0x0][0x240] ;  /* 0x0000900000047ab9 */ /* 0x000fe20000000800 */
[----:B-1----:R-:W-:-:S05]  /*00b0*/  IMAD.WIDE R2, R15, 0x4, R2 ;  /* 0x000000040f027825 */ /* 0x002fca00078e0202 */
[----:B------:R-:W0:Y:S01]  /*00c0*/  @P2 LDC.64 R6, c[0x0][0x278] ;  /* 0x00009e00ff062b82 */ /* 0x000e220000000a00 */
[----:B------:R-:W-:-:S05]  /*00d0*/  IMAD.U32 R0, RZ, RZ, UR4 ;  /* 0x00000004ff007e24 */ /* 0x000fca000f8e00ff */
[----:B------:R1:W5:Y:S01]  /*00e0*/  @P1 LDG.E R13, desc[UR8][R2.64] ;  /* 0x00000008020d1981 */ /* 0x000362000c1e1900 */
[----:B0-----:R-:W-:-:S05]  /*00f0*/  @P2 IMAD.WIDE R6, R15, 0x4, R6 ;  /* 0x000000040f062825 */ /* 0x001fca00078e0206 */
[----:B------:R1:W5:Y:S01]  /*0100*/  @P2 LDG.E R0, desc[UR8][R6.64] ;  /* 0x0000000806002981 */ /* 0x000362000c1e1900 */
[----:B------:R-:W-:Y:S01]  /*0110*/  ISETP.NE.U32.AND P0, PT, R8, RZ, PT ;  /* 0x000000ff0800720c */ /* 0x000fe20003f05070 */
[----:B------:R-:W0:Y:S03]  /*0120*/  S2R R4, SR_CTAID.X ;  /* 0x0000000000047919 */ /* 0x000e260000002500 */
[----:B------:R-:W-:Y:S01]  /*0130*/  ISETP.NE.AND.EX P0, PT, R9, RZ, PT, P0 ;  /* 0x000000ff0900720c */ /* 0x000fe20003f05300 */
[----:B0-----:R-:W-:Y:S01]  /*0140*/  IMAD.SHL.U32 R9, R4, 0x40, RZ ;  /* 0x0000004004097824 */ /* 0x001fe200078e00ff */
[----:B-1----:R-:W-:Y:S11]  /*0150*/  @P2 BRA `(.L_x_1031) ;  /* 0x0000000000102947 */ /* 0x002ff60003800000 */
[----:B------:R-:W-:Y:S05]  /*0160*/  @!P1 BRA `(.L_x_1031) ;  /* 0x00000000000c9947 */ /* 0x000fea0003800000 */
[----:B------:R-:W2:Y:S04]  /*0170*/  LDG.E R5, desc[UR8][R2.64] ;  /* 0x0000000802057981 */ /* 0x000ea8000c1e1900 */
[----:B-----5:R-:W2:Y:S02]  /*0180*/  LDG.E R0, desc[UR8][R2.64+0x4] ;  /* 0x0000040802007981 */ /* 0x020ea4000c1e1900 */
[----:B--2---:R-:W-:-:S07]  /*0190*/  IADD3 R0, -R5, R0, RZ ;  /* 0x0000000005007210 */ /* 0x004fce0007ffe1ff */
.L_x_1031:
[----:B-----5:R-:W-:-:S13]  /*01a0*/  ISETP.LE.AND P2, PT, R0, R9, PT ;  /* 0x000000090000720c */ /* 0x020fda0003f43270 */
[----:B------:R-:W-:Y:S05]  /*01b0*/  @P0 EXIT P2 ;  /* 0x000000000000094d */ /* 0x000fea0001000000 */
[----:B------:R-:W0:Y:S01]  /*01c0*/  S2R R8, SR_CTAID.Y ;  /* 0x0000000000087919 */ /* 0x000e220000002600 */
[C---:B------:R-:W-:Y:S01]  /*01d0*/  @P1 IMAD R2, R15.reuse, 0x40, R13 ;  /* 0x000000400f021824 */ /* 0x040fe200078e020d */
[----:B------:R-:W1:Y:S01]  /*01e0*/  LDC.64 R18, c[0x0][0x228] ;  /* 0x00008a00ff127b82 */ /* 0x000e620000000a00 */
[----:B------:R-:W-:Y:S01]  /*01f0*/  SHF.L.U32 R7, R4, 0xe, RZ ;  /* 0x0000000e04077819 */ /* 0x000fe200000006ff */
[----:B------:R-:W2:Y:S01]  /*0200*/  S2R R16, SR_TID.X ;  /* 0x0000000000107919 */ /* 0x000ea20000002100 */
[----:B------:R-:W-:Y:S01]  /*0210*/  SEL R6, R15, RZ, !P0 ;  /* 0x000000ff0f067207 */ /* 0x000fe20004000000 */
[----:B------:R-:W-:Y:S01]  /*0220*/  BSSY B0, `(.L_x_1032) ;  /* 0x0000031000007945 */ /* 0x000fe20003800000 */
[----:B------:R-:W-:Y:S01]  /*0230*/  @P1 SHF.R.S32.HI R3, RZ, 0x1f, R2 ;  /* 0x0000001fff031819 */ /* 0x000fe20000011402 */
[----:B------:R-:W3:Y:S02]  /*0240*/  S2R R17, SR_CgaCtaId ;  /* 0x0000000000117919 */ /* 0x000ee40000008800 */
[----:B------:R-:W4:Y:S01]  /*0250*/  LDC.64 R20, c[0x0][0x230] ;  /* 0x00008c00ff147b82 */ /* 0x000f220000000a00 */
[----:B------:R-:W-:-:S05]  /*0260*/  @P1 LEA.HI R3, R3, R2, RZ, 0x6 ;  /* 0x0000000203031211 */ /* 0x000fca00078f30ff */
[----:B------:R-:W-:Y:S02]  /*0270*/  @P1 IMAD.SHL.U32 R3, R3, 0x100, RZ ;  /* 0x0000010003031824 */ /* 0x000fe400078e00ff */
[----:B------:R-:W5:Y:S03]  /*0280*/  LDC.64 R22, c[0x0][0x210] ;  /* 0x00008400ff167b82 */ /* 0x000f660000000a00 */
[----:B------:R-:W-:Y:S02]  /*0290*/  @P1 LOP3.LUT R5, R3, 0xffffc000, RZ, 0xc0, !PT ;  /* 0xffffc00003051812 */ /* 0x000fe400078ec0ff */
[----:B------:R-:W-:Y:S02]  /*02a0*/  CS2R R2, SRZ ;  /* 0x0000000000027805 */ /* 0x000fe4000001ff00 */
[--C-:B------:R-:W-:Y:S01]  /*02b0*/  @P1 SHF.R.S32.HI R3, RZ, 0x1f, R5.reuse ;  /* 0x0000001fff031819 */ /* 0x100fe20000011405 */
[----:B------:R-:W-:-:S05]  /*02c0*/  @P1 IMAD.MOV.U32 R2, RZ, RZ, R5 ;  /* 0x000000ffff021224 */ /* 0x000fca00078e0005 */
        /* <DEDUP_REMOVED lines=9> */
[-C--:B----4-:R-:W-:Y:S02]  /*0360*/  IMAD R2, R3, R20.reuse, RZ ;  /* 0x0000001403027224 */ /* 0x090fe400078e02ff */
[----:B------:R-:W-:Y:S02]  /*0370*/  IMAD.IADD R11, R11, 0x1, R7 ;  /* 0x000000010b0b7824 */ /* 0x000fe400078e0207 */
[C---:B------:R-:W-:Y:S02]  /*0380*/  IMAD R7, R6.reuse, R21, R2 ;  /* 0x0000001506077224 */ /* 0x040fe400078e0202 */
[----:B------:R-:W-:-:S05]  /*0390*/  IMAD.WIDE.U32 R10, R6, R20, R10 ;  /* 0x00000014060a7225 */ /* 0x000fca00078e000a */
[----:B------:R-:W-:Y:S02]  /*03a0*/  IADD3 R2, R11, R7, RZ ;  /* 0x000000070b027210 */ /* 0x000fe40007ffe0ff */
        /* <DEDUP_REMOVED lines=19> */
.L_x_1034:
[----:B------:R-:W-:Y:S01]  /*04e0*/  @P0 ELECT P2, URZ, PT ;  /* 0x00000000003f082f */ /* 0x000fe20003840000 */
[----:B------:R1:W-:-:S12]  /*04f0*/  UBLKCP.S.G [UR6], [UR4], UR10 ;  /* 0x00000006040073ba */ /* 0x0003d8000800020a */
[----:B------:R-:W-:Y:S02]  /*0500*/  @P2 PLOP3.LUT P0, PT, P2, PT, PT, 0x8, 0x0 ;  /* 0x000000000000281c */ /* 0x000fe4000170e170 */
[----:B------:R-:W-:-:S11]  /*0510*/  PLOP3.LUT P2, PT, PT, PT, PT, 0x8, 0x0 ;  /* 0x000000000000781c */ /* 0x000fd60003f4e170 */
[----:B-1----:R-:W-:Y:S05]  /*0520*/  @P0 BRA.U.ANY `(.L_x_1034) ;  /* 0xfffffffd00ec0947 */ /* 0x002fea000393ffff */
.L_x_1033:
[----:B------:R-:W-:Y:S05]  /*0530*/  BSYNC B0 ;  /* 0x0000000000007941 */ /* 0x000fea0003800000 */
.L_x_1032:
[----:B------:R-:W-:Y:S01]  /*0540*/  BAR.SYNC.DEFER_BLOCKING 0x0 ;  /* 0x0000000000007b1d */ /* 0x000fe20000010000 */
[----:B------:R-:W-:Y:S02]  /*0550*/  MOV R2, 0x400 ;  /* 0x0000040000027802 */ /* 0x000fe40000000f00 */
[----:B------:R-:W-:Y:S02]  /*0560*/  CS2R R84, SRZ ;  /* 0x0000000000547805 */ /* 0x000fe4000001ff00 */
[----:B0-----:R-:W-:Y:S01]  /*0570*/  SHF.L.U32 R7, RZ, 0x1f, RZ ;  /* 0x0000001fff077819 */ /* 0x001fe200000006ff */
[--C-:B------:R-:W-:Y:S01]  /*0580*/  @P1 IMAD.MOV.U32 R84, RZ, RZ, R13.reuse ;  /* 0x000000ffff541224 */ /* 0x100fe200078e000d */
[----:B------:R-:W-:Y:S02]  /*0590*/  LEA R2, R17, R2, 0x18 ;  /* 0x0000000211027211 */ /* 0x000fe400078ec0ff */
[----:B------:R-:W-:-:S07]  /*05a0*/  @P1 SHF.R.S32.HI R85, RZ, 0x1f, R13 ;  /* 0x0000001fff551819 */ /* 0x000fce000001140d */
.L_x_1035:
[----:B0-----:R0:W1:Y:S02]  /*05b0*/  SYNCS.PHASECHK.TRANS64.TRYWAIT P0, [R2+URZ+0x18000], R7 ;  /* 0x01800007020075a7 */ /* 0x001064000800017f */
[----:B-1----:R-:W-:Y:S05]  /*05c0*/  @!P0 NANOSLEEP.SYNCS 0x989680 ;  /* 0x009896800000895d */ /* 0x002fea0003900000 */
[----:B------:R-:W1:Y:S02]  /*05d0*/  @!P0 SYNCS.PHASECHK.TRANS64 P0, [R2+URZ+0x18000], R7 ;  /* 0x01800007020085a7 */ /* 0x000e64000800007f */
[----:B-1----:R-:W-:Y:S05]  /*05e0*/  @!P0 BRA `(.L_x_1035) ;  /* 0xfffffffc00f08947 */ /* 0x002fea000383ffff */
[----:B0-----:R-:W-:Y:S01]  /*05f0*/  SHF.R.S32.HI R7, RZ, 0x1f, R16 ;  /* 0x0000001fff077819 */ /* 0x001fe20000011410 */
[----:B------:R-:W-:Y:S01]  /*0600*/  ULDC UR4, c[0x0][0x268] ;  /* 0x00009a0000047ab9 */ /* 0x000fe20000000800 */
[----:B------:R-:W-:Y:S01]  /*0610*/  VIADDMNMX R0, R0, -R9, 0x40, PT ;  /* 0x0000004000007446 */ /* 0x000fe20003800909 */
[----:B------:R-:W-:Y:S01]  /*0620*/  ULDC.64 UR6, c[0x0][0x258] ;  /* 0x0000960000067ab9 */ /* 0x000fe20000000a00 */
[-C--:B------:R-:W-:Y:S01]  /*0630*/  LEA.HI R10, R7, R16.reuse, RZ, 0x7 ;  /* 0x00000010070a7211 */ /* 0x080fe200078f38ff */
[----:B------:R-:W-:Y:S01]  /*0640*/  IMAD R5, R5, UR6, RZ ;  /* 0x0000000605057c24 */ /* 0x000fe2000f8e02ff */
[----:B------:R-:W-:Y:S01]  /*0650*/  LEA.HI R12, R7, R16, RZ, 0x4 ;  /* 0x00000010070c7211 */ /* 0x000fe200078f20ff */
[----:B------:R-:W-:Y:S01]  /*0660*/  BSSY B0, `(.L_x_1036) ;  /* 0x00000c8000007945 */ /* 0x000fe20003800000 */
[----:B------:R-:W-:Y:S02]  /*0670*/  LOP3.LUT R11, R10, 0xfffff80, RZ, 0xc0, !PT ;  /* 0x0fffff800a0b7812 */ /* 0x000fe400078ec0ff */
[----:B------:R-:W-:-:S02]  /*0680*/  SHF.R.S32.HI R10, RZ, 0x7, R10 ;  /* 0x00000007ff0a7819 */ /* 0x000fc4000001140a */
[-C--:B------:R-:W-:Y:S02]  /*0690*/  IADD3 R11, -R11, R16.reuse, RZ ;  /* 0x000000100b0b7210 */ /* 0x080fe40007ffe1ff */
[----:B------:R-:W-:Y:S02]  /*06a0*/  SHF.R.S32.HI R17, RZ, 0x4, R12 ;  /* 0x00000004ff117819 */ /* 0x000fe4000001140c */
[----:B------:R-:W-:Y:S01]  /*06b0*/  LEA.HI R20, R7, R16, RZ, 0x3 ;  /* 0x0000001007147211 */ /* 0x000fe200078f18ff */
[----:B------:R-:W-:Y:S01]  /*06c0*/  IMAD R11, R10, 0x800, R11 ;  /* 0x000008000a0b7824 */ /* 0x000fe200078e020b */
[----:B------:R-:W-:-:S03]  /*06d0*/  LEA.HI R18, R12, R17, RZ, 0x1 ;  /* 0x000000110c127211 */ /* 0x000fc600078f08ff */
[----:B------:R-:W-:Y:S01]  /*06e0*/  IMAD.SHL.U32 R81, R11, 0x4, RZ ;  /* 0x000000040b517824 */ /* 0x000fe200078e00ff */
[----:B------:R-:W-:Y:S02]  /*06f0*/  LEA.HI R11, R7, R16, RZ, 0x5 ;  /* 0x00000010070b7211 */ /* 0x000fe400078f28ff */
[----:B------:R-:W-:Y:S02]  /*0700*/  LOP3.LUT R18, R18, 0x3ffffe, RZ, 0xc0, !PT ;  /* 0x003ffffe12127812 */ /* 0x000fe400078ec0ff */
[----:B------:R-:W-:Y:S02]  /*0710*/  LOP3.LUT R13, R11, 0xffffffe0, RZ, 0xc0, !PT ;  /* 0xffffffe00b0d7812 */ /* 0x000fe400078ec0ff */
[----:B------:R-:W-:Y:S01]  /*0720*/  LEA R81, R81, R2, 0x2 ;  /* 0x0000000251517211 */ /* 0x000fe200078e10ff */
[----:B------:R-:W-:Y:S01]  /*0730*/  IMAD.IADD R25, R17, 0x1, -R18 ;  /* 0x0000000111197824 */ /* 0x000fe200078e0a12 */
[----:B------:R-:W-:Y:S01]  /*0740*/  SHF.R.S32.HI R7, RZ, 0x5, R11 ;  /* 0x00000005ff077819 */ /* 0x000fe2000001140b */
[----:B------:R-:W-:-:S02]  /*0750*/  IMAD.IADD R22, R16, 0x1, -R13 ;  /* 0x0000000110167824 */ /* 0x000fc400078e0a0d */
[----:B------:R-:W-:Y:S01]  /*0760*/  IMAD.SHL.U32 R16, R16, 0x40, RZ ;  /* 0x0000004010107824 */ /* 0x000fe200078e00ff */
[----:B------:R-:W0:Y:S01]  /*0770*/  LDS.128 R40, [R81] ;  /* 0x0000000051287984 */ /* 0x000e220000000c00 */
[C---:B------:R-:W-:Y:S01]  /*0780*/  IMAD.SHL.U32 R19, R7.reuse, 0x40, RZ ;  /* 0x0000004007137824 */ /* 0x040fe200078e00ff */
[----:B------:R-:W-:Y:S01]  /*0790*/  SHF.R.S32.HI R23, RZ, 0x1f, R22 ;  /* 0x0000001fff177819 */ /* 0x000fe20000011416 */
[----:B------:R-:W-:Y:S01]  /*07a0*/  IMAD R32, R10, 0x8, R25 ;  /* 0x000000080a207824 */ /* 0x000fe200078e0219 */
[----:B------:R-:W-:Y:S01]  /*07b0*/  LOP3.LUT R11, R16, 0x1c0, RZ, 0xc0, !PT ;  /* 0x000001c0100b7812 */ /* 0x000fe200078ec0ff */
[----:B------:R-:W1:Y:S01]  /*07c0*/  LDS.128 R44, [R81+0x800] ;  /* 0x00080000512c7984 */ /* 0x000e620000000c00 */
[----:B------:R-:W-:Y:S02]  /*07d0*/  SHF.L.U32 R16, R7, 0x4, RZ ;  /* 0x0000000407107819 */ /* 0x000fe400000006ff */
[----:B------:R-:W-:Y:S01]  /*07e0*/  LOP3.LUT R27, R19, 0x1c0, RZ, 0xc0, !PT ;  /* 0x000001c0131b7812 */ /* 0x000fe200078ec0ff */
[----:B------:R-:W2:Y:S01]  /*07f0*/  LDS.128 R52, [R81+0x1800] ;  /* 0x0018000051347984 */ /* 0x000ea20000000c00 */
[----:B------:R-:W-:-:S02]  /*0800*/  LOP3.LUT R21, R11, 0x30, R16, 0xf8, !PT ;  /* 0x000000300b157812 */ /* 0x000fc400078ef810 */
[----:B------:R-:W-:Y:S01]  /*0810*/  SHF.L.U32 R82, R22, 0x3, RZ ;  /* 0x0000000316527819 */ /* 0x000fe200000006ff */
[----:B------:R-:W3:Y:S01]  /*0820*/  LDS.128 R12, [R81+0x1000] ;  /* 0x00100000510c7984 */ /* 0x000ee20000000c00 */
[----:B------:R-:W-:Y:S02]  /*0830*/  LEA.HI R29, R23, R22, RZ, 0x3 ;  /* 0x00000016171d7211 */ /* 0x000fe400078f18ff */
[----:B------:R-:W-:Y:S01]  /*0840*/  LOP3.LUT R28, R27, 0x38, R82, 0xf8, !PT ;  /* 0x000000381b1c7812 */ /* 0x000fe200078ef852 */
[----:B------:R-:W4:Y:S01]  /*0850*/  LDS.128 R16, [R81+0x2000] ;  /* 0x0020000051107984 */ /* 0x000f220000000c00 */
[----:B------:R-:W-:Y:S01]  /*0860*/  SHF.R.U32.HI R31, RZ, 0x3, R27 ;  /* 0x00000003ff1f7819 */ /* 0x000fe2000001161b */
[----:B------:R-:W-:Y:S01]  /*0870*/  IMAD.SHL.U32 R10, R29, 0x200, RZ ;  /* 0x000002001d0a7824 */ /* 0x000fe200078e00ff */
[----:B------:R-:W-:Y:S01]  /*0880*/  LOP3.LUT R24, R21, 0x8, R20, 0xf8, !PT ;  /* 0x0000000815187812 */ /* 0x000fe200078ef814 */
[----:B------:R-:W-:Y:S01]  /*0890*/  LDS.128 R36, [R81+0x4800] ;  /* 0x0048000051247984 */ /* 0x000fe20000000c00 */
[----:B------:R-:W-:-:S02]  /*08a0*/  SHF.R.U32.HI R11, RZ, 0x3, R11 ;  /* 0x00000003ff0b7819 */ /* 0x000fc4000001160b */
[----:B------:R-:W-:Y:S01]  /*08b0*/  LOP3.LUT R33, R28, R31, RZ, 0x3c, !PT ;  /* 0x0000001f1c217212 */ /* 0x000fe200078e3cff */
[----:B------:R-:W5:Y:S01]  /*08c0*/  LDS.128 R20, [R81+0x2800] ;  /* 0x0028000051147984 */ /* 0x000f620000000c00 */
[----:B------:R-:W-:Y:S02]  /*08d0*/  LOP3.LUT R11, R24, R11, RZ, 0x3c, !PT ;  /* 0x0000000b180b7212 */ /* 0x000fe400078e3cff */
[----:B------:R-:W-:Y:S01]  /*08e0*/  LOP3.LUT R9, R33, 0x7ffff000, R10, 0xf8, !PT ;  /* 0x7ffff00021097812 */ /* 0x000fe200078ef80a */
[----:B------:R-:W5:Y:S01]  /*08f0*/  LDS.128 R24, [R81+0x3000] ;  /* 0x0030000051187984 */ /* 0x000f620000000c00 */
[----:B------:R-:W-:-:S03]  /*0900*/  LEA R11, R32, R11, 0x9 ;  /* 0x0000000b200b7211 */ /* 0x000fc600078e48ff */
[----:B------:R-:W5:Y:S02]  /*0910*/  LDS.128 R28, [R81+0x3800] ;  /* 0x00380000511c7984 */ /* 0x000f640000000c00 */
[--C-:B------:R-:W-:Y:S02]  /*0920*/  IMAD R11, R11, 0x2, R2.reuse ;  /* 0x000000020b0b7824 */ /* 0x100fe400078e0202 */
[----:B------:R-:W5:Y:S01]  /*0930*/  LDS.128 R32, [R81+0x4000] ;  /* 0x0040000051207984 */ /* 0x000f620000000c00 */
[----:B0-----:R-:W-:Y:S01]  /*0940*/  FMUL.FTZ R10, R40, UR4 ;  /* 0x00000004280a7c20 */ /* 0x001fe20008410000 */
[----:B------:R-:W-:Y:S01]  /*0950*/  FMUL.FTZ R57, R41, UR4 ;  /* 0x0000000429397c20 */ /* 0x000fe20008410000 */
[----:B------:R-:W-:Y:S01]  /*0960*/  FMUL.FTZ R56, R42, UR4 ;  /* 0x000000042a387c20 */ /* 0x000fe20008410000 */
[----:B------:R-:W-:Y:S01]  /*0970*/  FMUL.FTZ R59, R43, UR4 ;  /* 0x000000042b3b7c20 */ /* 0x000fe20008410000 */
[----:B------:R-:W0:Y:S01]  /*0980*/  LDS.128 R48, [R81+0x6000] ;  /* 0x0060000051307984 */ /* 0x000e220000000c00 */
[----:B-1----:R-:W-:Y:S01]  /*0990*/  FMUL.FTZ R58, R44, UR4 ;  /* 0x000000042c3a7c20 */ /* 0x002fe20008410000 */
[----:B------:R-:W-:Y:S01]  /*09a0*/  FMUL.FTZ R61, R45, UR4 ;  /* 0x000000042d3d7c20 */ /* 0x000fe20008410000 */
[----:B------:R-:W-:Y:S01]  /*09b0*/  FMUL.FTZ R60, R46, UR4 ;  /* 0x000000042e3c7c20 */ /* 0x000fe20008410000 */
[----:B------:R-:W1:Y:S01]  /*09c0*/  LDS.128 R40, [R81+0x5000] ;  /* 0x0050000051287984 */ /* 0x000e620000000c00 */
[----:B------:R-:W-:Y:S01]  /*09d0*/  FMUL.FTZ R63, R47, UR4 ;  /* 0x000000042f3f7c20 */ /* 0x000fe20008410000 */
[----:B--2---:R-:W-:Y:S01]  /*09e0*/  FMUL.FTZ R66, R52, UR4 ;  /* 0x0000000434427c20 */ /* 0x004fe20008410000 */
[----:B------:R-:W-:Y:S01]  /*09f0*/  FMUL.FTZ R71, R53, UR4 ;  /* 0x0000000435477c20 */ /* 0x000fe20008410000 */
[----:B------:R-:W2:Y:S01]  /*0a00*/  LDS.128 R44, [R81+0x5800] ;  /* 0x00580000512c7984 */ /* 0x000ea20000000c00 */
[----:B------:R-:W-:Y:S01]  /*0a10*/  FMUL.FTZ R68, R54, UR4 ;  /* 0x0000000436447c20 */ /* 0x000fe20008410000 */
[----:B------:R-:W-:Y:S01]  /*0a20*/  FMUL.FTZ R73, R55, UR4 ;  /* 0x0000000437497c20 */ /* 0x000fe20008410000 */
[----:B---3--:R-:W-:Y:S01]  /*0a30*/  FMUL.FTZ R62, R12, UR4 ;  /* 0x000000040c3e7c20 */ /* 0x008fe20008410000 */
[----:B------:R-:W-:Y:S01]  /*0a40*/  FMUL.FTZ R65, R13, UR4 ;  /* 0x000000040d417c20 */ /* 0x000fe20008410000 */
[----:B------:R-:W-:Y:S01]  /*0a50*/  FMUL.FTZ R64, R14, UR4 ;  /* 0x000000040e407c20 */ /* 0x000fe20008410000 */
[----:B------:R-:W-:Y:S01]  /*0a60*/  FMUL.FTZ R67, R15, UR4 ;  /* 0x000000040f437c20 */ /* 0x000fe20008410000 */
[----:B------:R-:W3:Y:S01]  /*0a70*/  LDS.128 R52, [R81+0x7000] ;  /* 0x0070000051347984 */ /* 0x000ee20000000c00 */
[----:B----4-:R-:W-:Y:S01]  /*0a80*/  FMUL.FTZ R69, R16, UR4 ;  /* 0x0000000410457c20 */ /* 0x010fe20008410000 */
[----:B------:R-:W-:Y:S01]  /*0a90*/  FMUL.FTZ R72, R17, UR4 ;  /* 0x0000000411487c20 */ /* 0x000fe20008410000 */
[----:B------:R-:W-:Y:S01]  /*0aa0*/  FMUL.FTZ R70, R18, UR4 ;  /* 0x0000000412467c20 */ /* 0x000fe20008410000 */
[----:B------:R-:W4:Y:S01]  /*0ab0*/  LDS.128 R12, [R81+0x6800] ;  /* 0x00680000510c7984 */ /* 0x000f220000000c00 */
[----:B------:R-:W-:Y:S01]  /*0ac0*/  FMUL.FTZ R75, R19, UR4 ;  /* 0x00000004134b7c20 */ /* 0x000fe20008410000 */
[----:B-----5:R-:W-:Y:S01]  /*0ad0*/  FMUL.FTZ R74, R20, UR4 ;  /* 0x00000004144a7c20 */ /* 0x020fe20008410000 */
[----:B------:R-:W-:Y:S01]  /*0ae0*/  FMUL.FTZ R77, R21, UR4 ;  /* 0x00000004154d7c20 */ /* 0x000fe20008410000 */
[----:B------:R5:W5:Y:S01]  /*0af0*/  LDS.128 R16, [R81+0x7800] ;  /* 0x0078000051107984 */ /* 0x000b620000000c00 */
        /* <DEDUP_REMOVED lines=18> */
[----:B------:R-:W-:Y:S01]  /*0c20*/  F2FP.BF16.F32.PACK_AB R23, R73, R68 ;  /* 0x000000444917723e */ /* 0x000fe200000010ff */
[----:B0-----:R-:W-:Y:S01]  /*0c30*/  FMUL.FTZ R49, R49, UR4 ;  /* 0x0000000431317c20 */ /* 0x001fe20008410000 */
[----:B-1----:R-:W-:Y:S01]  /*0c40*/  FMUL.FTZ R39, R42, UR4 ;  /* 0x000000042a277c20 */ /* 0x002fe20008410000 */
        /* <DEDUP_REMOVED lines=13> */
[----:B------:R-:W-:Y:S01]  /*0d20*/  F2FP.BF16.F32.PACK_AB R20, R65, R62 ;  /* 0x0000003e4114723e */ /* 0x000fe200000010ff */
[----:B----4-:R-:W-:Y:S01]  /*0d30*/  FMUL.FTZ R48, R12, UR4 ;  /* 0x000000040c307c20 */ /* 0x010fe20008410000 */
[----:B-----5:R-:W-:Y:S01]  /*0d40*/  FMUL.FTZ R81, R13, UR4 ;  /* 0x000000040d517c20 */ /* 0x020fe20008410000 */
        /* <DEDUP_REMOVED lines=13> */
[----:B------:R-:W-:Y:S01]  /*0e20*/  STSM.16.MT88.4 [R11+0x10000], R12 ;  /* 0x0100000c0b007844 */ /* 0x000fe20000004200 */
[----:B------:R-:W-:Y:S01]  /*0e30*/  F2FP.BF16.F32.PACK_AB R73, R75, R70 ;  /* 0x000000464b49723e */ /* 0x000fe200000010ff */
[----:B------:R-:W-:Y:S01]  /*0e40*/  IMAD R10, R9, 0x2, R2 ;  /* 0x00000002090a7824 */ /* 0x000fe200078e0202 */
[----:B------:R-:W-:Y:S01]  /*0e50*/  F2FP.BF16.F32.PACK_AB R26, R29, R26 ;  /* 0x0000001a1d1a723e */ /* 0x000fe200000010ff */
[----:B------:R0:W-:Y:S01]  /*0e60*/  STSM.16.MT88.4 [R11+0x10800], R20 ;  /* 0x010800140b007844 */ /* 0x0001e20000004200 */
[----:B------:R-:W-:Y:S01]  /*0e70*/  F2FP.BF16.F32.PACK_AB R72, R72, R69 ;  /* 0x000000454848723e */ /* 0x000fe200000010ff */
[----:B------:R-:W-:Y:S01]  /*0e80*/  ULDC UR4, c[0x0][0x244] ;  /* 0x0000910000047ab9 */ /* 0x000fe20000000800 */
[----:B------:R-:W-:-:S02]  /*0e90*/  F2FP.BF16.F32.PACK_AB R74, R77, R74 ;  /* 0x0000004a4d4a723e */ /* 0x000fc400000010ff */
[----:B------:R-:W-:Y:S02]  /*0ea0*/  F2FP.BF16.F32.PACK_AB R75, R78, R76 ;  /* 0x0000004c4e4b723e */ /* 0x000fe400000010ff */
[----:B------:R-:W-:Y:S02]  /*0eb0*/  F2FP.BF16.F32.PACK_AB R27, R30, R27 ;  /* 0x0000001b1e1b723e */ /* 0x000fe400000010ff */
[----:B------:R-:W-:Y:S01]  /*0ec0*/  F2FP.BF16.F32.PACK_AB R29, R34, R31 ;  /* 0x0000001f221d723e */ /* 0x000fe200000010ff */
[----:B------:R-:W-:Y:S01]  /*0ed0*/  STSM.16.MT88.4 [R11+0x11000], R72 ;  /* 0x011000480b007844 */ /* 0x000fe20000004200 */
[----:B------:R-:W-:Y:S02]  /*0ee0*/  F2FP.BF16.F32.PACK_AB R24, R79, R24 ;  /* 0x000000184f18723e */ /* 0x000fe400000010ff */
[----:B------:R-:W-:Y:S02]  /*0ef0*/  F2FP.BF16.F32.PACK_AB R25, R80, R25 ;  /* 0x000000195019723e */ /* 0x000fe400000010ff */
[----:B------:R-:W-:-:S02]  /*0f00*/  F2FP.BF16.F32.PACK_AB R30, R37, R32 ;  /* 0x00000020251e723e */ /* 0x000fc400000010ff */
[----:B------:R-:W-:Y:S01]  /*0f10*/  F2FP.BF16.F32.PACK_AB R31, R38, R35 ;  /* 0x00000023261f723e */ /* 0x000fe200000010ff */
[----:B------:R-:W-:Y:S01]  /*0f20*/  STSM.16.MT88.4 [R11+0x11800], R24 ;  /* 0x011800180b007844 */ /* 0x000fe20000004200 */
[----:B------:R-:W-:Y:S02]  /*0f30*/  F2FP.BF16.F32.PACK_AB R28, R33, R28 ;  /* 0x0000001c211c723e */ /* 0x000fe400000010ff */
[----:B------:R-:W-:Y:S02]  /*0f40*/  F2FP.BF16.F32.PACK_AB R37, R42, R39 ;  /* 0x000000272a25723e */ /* 0x000fe400000010ff */
[----:B------:R-:W-:Y:S01]  /*0f50*/  F2FP.BF16.F32.PACK_AB R38, R45, R40 ;  /* 0x000000282d26723e */ /* 0x000fe200000010ff */
[----:B------:R-:W-:Y:S01]  /*0f60*/  STSM.16.MT88.4 [R11+0x14000], R28 ;  /* 0x0140001c0b007844 */ /* 0x000fe20000004200 */
[----:B------:R-:W-:Y:S02]  /*0f70*/  F2FP.BF16.F32.PACK_AB R36, R41, R36 ;  /* 0x000000242924723e */ /* 0x000fe400000010ff */
        /* <DEDUP_REMOVED lines=9> */
[----:B------:R-:W-:-:S02]  /*1010*/  F2FP.BF16.F32.PACK_AB R54, R17, R16 ;  /* 0x000000101136723e */ /* 0x000fc400000010ff */
[----:B------:R-:W-:Y:S02]  /*1020*/  F2FP.BF16.F32.PACK_AB R55, R18, R55 ;  /* 0x000000371237723e */ /* 0x000fe400000010ff */
[C---:B------:R-:W-:Y:S02]  /*1030*/  IADD3 R16, P1, R7.reuse, R84, RZ ;  /* 0x0000005407107210 */ /* 0x040fe40007f3e0ff */
[----:B------:R-:W-:Y:S01]  /*1040*/  ISETP.GE.AND P0, PT, R82, UR4, PT ;  /* 0x0000000452007c0c */ /* 0x000fe2000bf06270 */
[----:B------:R1:W-:Y:S01]  /*1050*/  STSM.16.MT88.4 [R11+0x15800], R52 ;  /* 0x015800340b007844 */ /* 0x0003e20000004200 */
[C---:B------:R-:W-:Y:S01]  /*1060*/  IADD3 R19, R7.reuse, 0x8, RZ ;  /* 0x0000000807137810 */ /* 0x040fe20007ffe0ff */
[----:B------:R-:W-:Y:S01]  /*1070*/  ULDC.64 UR4, c[0x0][0x260] ;  /* 0x0000980000047ab9 */ /* 0x000fe20000000a00 */
[--C-:B------:R-:W-:Y:S01]  /*1080*/  SHF.R.S32.HI R83, RZ, 0x1f, R82.reuse ;  /* 0x0000001fff537819 */ /* 0x100fe20000011452 */
[----:B------:R-:W-:Y:S01]  /*1090*/  BAR.SYNC.DEFER_BLOCKING 0x0 ;  /* 0x0000000000007b1d */ /* 0x000fe20000010000 */
[----:B------:R-:W-:Y:S01]  /*10a0*/  LEA.HI.X.SX32 R17, R7, R85, 0x1, P1 ;  /* 0x0000005507117211 */ /* 0x000fe200008f0eff */
[----:B------:R-:W-:Y:S01]  /*10b0*/  IMAD R3, R3, UR4, RZ ;  /* 0x0000000403037c24 */ /* 0x000fe2000f8e02ff */
[-C--:B------:R-:W-:Y:S01]  /*10c0*/  ISETP.GE.OR P1, PT, R7, R0.reuse, P0 ;  /* 0x000000000700720c */ /* 0x080fe20000726670 */
[----:B------:R-:W-:Y:S01]  /*10d0*/  IMAD.WIDE.U32 R82, R8, UR6, R82 ;  /* 0x0000000608527c25 */ /* 0x000fe2000f8e0052 */
[----:B------:R-:W-:-:S02]  /*10e0*/  ISETP.GE.OR P6, PT, R19, R0, P0 ;  /* 0x000000001300720c */ /* 0x000fc400007c6670 */
[C---:B0-----:R-:W-:Y:S01]  /*10f0*/  IADD3 R23, R7.reuse, 0x38, RZ ;  /* 0x0000003807177810 */ /* 0x041fe20007ffe0ff */
[----:B------:R-:W-:Y:S01]  /*1100*/  IMAD R19, R8, UR7, R5 ;  /* 0x0000000708137c24 */ /* 0x000fe2000f8e0205 */
[----:B------:R-:W-:Y:S01]  /*1110*/  IADD3 R8, R2, 0x10000, RZ ;  /* 0x0001000002087810 */ /* 0x000fe20007ffe0ff */
[C---:B------:R-:W-:Y:S02]  /*1120*/  VIADD R5, R7.reuse, 0x10 ;  /* 0x0000001007057836 */ /* 0x040fe40000000000 */
[----:B-1----:R-:W-:Y:S02]  /*1130*/  VIADD R11, R7, 0x18 ;  /* 0x00000018070b7836 */ /* 0x002fe40000000000 */
[----:B------:R-:W-:Y:S01]  /*1140*/  IMAD.IADD R83, R83, 0x1, R19 ;  /* 0x0000000153537824 */ /* 0x000fe200078e0213 */
[-C--:B------:R-:W-:Y:S01]  /*1150*/  ISETP.GE.OR P5, PT, R5, R0.reuse, P0 ;  /* 0x000000000500720c */ /* 0x080fe200007a6670 */
[C---:B------:R-:W-:Y:S01]  /*1160*/  IMAD R19, R6.reuse, UR5, R3 ;  /* 0x0000000506137c24 */ /* 0x040fe2000f8e0203 */
[----:B------:R-:W-:Y:S01]  /*1170*/  ISETP.GE.OR P4, PT, R11, R0, P0 ;  /* 0x000000000b00720c */ /* 0x000fe20000786670 */
[C---:B------:R-:W-:Y:S01]  /*1180*/  VIADD R11, R7.reuse, 0x28 ;  /* 0x00000028070b7836 */ /* 0x040fe20000000000 */
[----:B------:R-:W-:Y:S01]  /*1190*/  IADD3 R5, R7, 0x20, RZ ;  /* 0x0000002007057810 */ /* 0x000fe20007ffe0ff */
[----:B------:R-:W-:-:S03]  /*11a0*/  IMAD.WIDE.U32 R2, R6, UR4, R82 ;  /* 0x0000000406027c25 */ /* 0x000fc6000f8e0052 */
[-C--:B------:R-:W-:Y:S01]  /*11b0*/  ISETP.GE.OR P3, PT, R5, R0.reuse, P0 ;  /* 0x000000000500720c */ /* 0x080fe20000766670 */
[----:B------:R0:W1:Y:S01]  /*11c0*/  LDS.128 R12, [R10+0x11c00] ;  /* 0x011c00000a0c7984 */ /* 0x0000620000000c00 */
[----:B------:R-:W-:Y:S01]  /*11d0*/  ISETP.GE.OR P2, PT, R11, R0, P0 ;  /* 0x000000000b00720c */ /* 0x000fe20000746670 */
[----:B------:R-:W-:-:S04]  /*11e0*/  IMAD.WIDE R4, R4, 0x40, R16 ;  /* 0x0000004004047825 */ /* 0x000fc800078e0210 */
[----:B------:R-:W-:Y:S02]  /*11f0*/  VIADD R11, R7, 0x30 ;  /* 0x00000030070b7836 */ /* 0x000fe40000000000 */
[----:B------:R-:W-:Y:S02]  /*1200*/  IMAD R16, R9, 0x2, R8 ;  /* 0x0000000209107824 */ /* 0x000fe400078e0208 */
[----:B------:R-:W-:Y:S01]  /*1210*/  IMAD.IADD R7, R3, 0x1, R19 ;  /* 0x0000000103077824 */ /* 0x000fe200078e0213 */
[----:B0-----:R-:W-:Y:S06]  /*1220*/  @P1 BRA `(.L_x_1037) ;  /* 0x00000000002c1947 */ /* 0x001fec0003800000 */
[----:B------:R-:W0:Y:S01]  /*1230*/  LDS.128 R16, [R16] ;  /* 0x0000000010107984 */ /* 0x000e220000000c00 */
[----:B------:R-:W-:Y:S01]  /*1240*/  ULDC.64 UR4, c[0x0][0x250] ;  /* 0x0000940000047ab9 */ /* 0x000fe20000000a00 */
[----:B------:R-:W-:Y:S02]  /*1250*/  IMAD.MOV.U32 R6, RZ, RZ, R2 ;  /* 0x000000ffff067224 */ /* 0x000fe400078e0002 */
[----:B------:R-:W-:Y:S02]  /*1260*/  IMAD R21, R5, UR4, RZ ;  /* 0x0000000405157c24 */ /* 0x000fe4000f8e02ff */
[----:B------:R-:W-:-:S04]  /*1270*/  IMAD.WIDE.U32 R8, R4, UR4, R6 ;  /* 0x0000000404087c25 */ /* 0x000fc8000f8e0006 */
[----:B------:R-:W-:Y:S01]  /*1280*/  IMAD R21, R4, UR5, R21 ;  /* 0x0000000504157c24 */ /* 0x000fe2000f8e0215 */
[----:B------:R-:W-:Y:S02]  /*1290*/  ULDC.64 UR4, c[0x0][0x238] ;  /* 0x00008e0000047ab9 */ /* 0x000fe40000000a00 */
[----:B------:R-:W-:Y:S02]  /*12a0*/  LEA R20, P1, R8, UR4, 0x1 ;  /* 0x0000000408147c11 */ /* 0x000fe4000f8208ff */
[----:B------:R-:W-:-:S04]  /*12b0*/  IADD3 R9, R9, R21, RZ ;  /* 0x0000001509097210 */ /* 0x000fc80007ffe0ff */
[----:B------:R-:W-:-:S05]  /*12c0*/  LEA.HI.X R21, R8, UR5, R9, 0x1, P1 ;  /* 0x0000000508157c11 */ /* 0x000fca00088f0c09 */
[----:B0-----:R0:W-:Y:S02]  /*12d0*/  STG.E.128 desc[UR8][R20.64], R16 ;  /* 0x0000001014007986 */ /* 0x0011e4000c101d08 */
.L_x_1037:
[----:B------:R-:W-:Y:S05]  /*12e0*/  BSYNC B0 ;  /* 0x0000000000007941 */ /* 0x000fea0003800000 */
.L_x_1036:
[----:B0-----:R0:W2:Y:S01]  /*12f0*/  LDS.128 R16, [R10+0x10400] ;  /* 0x010400000a107984 */ /* 0x0010a20000000c00 */
[----:B------:R-:W-:Y:S01]  /*1300*/  BSSY B0, `(.L_x_1038) ;  /* 0x0000011000007945 */ /* 0x000fe20003800000 */
[-C--:B------:R-:W-:Y:S02]  /*1310*/  ISETP.GE.OR P1, PT, R11, R0.reuse, P0 ;  /* 0x000000000b00720c */ /* 0x080fe40000726670 */
[----:B------:R-:W-:Y:S01]  /*1320*/  ISETP.GE.OR P0, PT, R23, R0, P0 ;  /* 0x000000001700720c */ /* 0x000fe20000706670 */
[----:B------:R-:W-:-:S12]  /*1330*/  @P6 BRA `(.L_x_1039) ;  /* 0x0000000000346947 */ /* 0x000fd80003800000 */
[----:B------:R-:W-:Y:S01]  /*1340*/  IADD3 R11, P6, R4, 0x8, RZ ;  /* 0x00000008040b7810 */ /* 0x000fe20007fde0ff */
[----:B------:R-:W-:Y:S01]  /*1350*/  ULDC.64 UR4, c[0x0][0x250] ;  /* 0x0000940000047ab9 */ /* 0x000fe20000000a00 */
[----:B------:R-:W-:Y:S01]  /*1360*/  MOV R9, R7 ;  /* 0x0000000700097202 */ /* 0x000fe20000000f00 */
        /* <DEDUP_REMOVED lines=10> */
.L_x_1039:
[----:B------:R-:W-:Y:S05]  /*1410*/  BSYNC B0 ;  /* 0x0000000000007941 */ /* 0x000fea0003800000 */
.L_x_1038:
[----:B--23--:R2:W3:Y:S01]  /*1420*/  LDS.128 R16, [R10+0x10800] ;  /* 0x010800000a107984 */ /* 0x00c4e20000000c00 */
[----:B------:R-:W-:Y:S04]  /*1430*/  BSSY B0, `(.L_x_1040) ;  /* 0x000000f000007945 */ /* 0x000fe80003800000 */
[----:B------:R-:W-:Y:S05]  /*1440*/  @P5 BRA `(.L_x_1041) ;  /* 0x0000000000345947 */ /* 0x000fea0003800000 */
        /* <DEDUP_REMOVED lines=13> */
.L_x_1041:
[----:B------:R-:W-:Y:S05]  /*1520*/  BSYNC B0 ;  /* 0x0000000000007941 */ /* 0x000fea0003800000 */
.L_x_1040:
[----:B---34-:R3:W4:Y:S01]  /*1530*/  LDS.128 R16, [R10+0x10c00] ;  /* 0x010c00000a107984 */ /* 0x0187220000000c00 */
[----:B------:R-:W-:Y:S04]  /*1540*/  BSSY B0, `(.L_x_1042) ;  /* 0x000000f000007945 */ /* 0x000fe80003800000 */
[----:B------:R-:W-:Y:S05]  /*1550*/  @P4 BRA `(.L_x_1043) ;  /* 0x0000000000344947 */ /* 0x000fea0003800000 */
[----:B------:R-:W-:Y:S01]  /*1560*/  IADD3 R11, P4, R4, 0x18, RZ ;  /* 0x00000018040b7810 */ /* 0x000fe20007f9e0ff */
[----:B------:R-:W-:Y:S01]  /*1570*/  ULDC.64 UR4, c[0x0][0x250] ;  /* 0x0000940000047ab9 */ /* 0x000fe20000000a00 */
[----:B------:R-:W-:Y:S02]  /*1580*/  IMAD.MOV.U32 R8, RZ, RZ, R2 ;  /* 0x000000ffff087224 */ /* 0x000fe400078e0002 */
[----:B------:R-:W-:Y:S01]  /*1590*/  IADD3.X R0, RZ, R5, RZ, P4, !PT ;  /* 0x00000005ff007210 */ /* 0x000fe200027fe4ff */
[----:B------:R-:W-:-:S04]  /*15a0*/  IMAD.MOV.U32 R9, RZ, RZ, R7 ;  /* 0x000000ffff097224 */ /* 0x000fc800078e0007 */
[----:B------:R-:W-:Y:S02]  /*15b0*/  IMAD R0, R0, UR4, RZ ;  /* 0x0000000400007c24 */ /* 0x000fe4000f8e02ff */
[----:B------:R-:W-:-:S04]  /*15c0*/  IMAD.WIDE.U32 R8, R11, UR4, R8 ;  /* 0x000000040b087c25 */ /* 0x000fc8000f8e0008 */
[----:B------:R-:W-:Y:S01]  /*15d0*/  IMAD R11, R11, UR5, R0 ;  /* 0x000000050b0b7c24 */ /* 0x000fe2000f8e0200 */
[----:B------:R-:W-:Y:S02]  /*15e0*/  ULDC.64 UR4, c[0x0][0x238] ;  /* 0x00008e0000047ab9 */ /* 0x000fe40000000a00 */
[----:B------:R-:W-:Y:S02]  /*15f0*/  LEA R20, P4, R8, UR4, 0x1 ;  /* 0x0000000408147c11 */ /* 0x000fe4000f8808ff */
[----:B------:R-:W-:-:S04]  /*1600*/  IADD3 R9, R9, R11, RZ ;  /* 0x0000000b09097210 */ /* 0x000fc80007ffe0ff */
[----:B------:R-:W-:-:S05]  /*1610*/  LEA.HI.X R21, R8, UR5, R9, 0x1, P4 ;  /* 0x0000000508157c11 */ /* 0x000fca000a0f0c09 */
[----:B----4-:R4:W-:Y:S02]  /*1620*/  STG.E.128 desc[UR8][R20.64], R16 ;  /* 0x0000001014007986 */ /* 0x0109e4000c101d08 */
.L_x_1043:
[----:B------:R-:W-:Y:S05]  /*1630*/  BSYNC B0 ;  /* 0x0000000000007941 */ /* 0x000fea0003800000 */
.L_x_1042:
[----:B----4-:R4:W0:Y:S01]  /*1640*/  LDS.128 R16, [R10+0x11000] ;  /* 0x011000000a107984 */ /* 0x0108220000000c00 */
        /* <DEDUP_REMOVED lines=15> */
.L_x_1045:
[----:B------:R-:W-:Y:S05]  /*1740*/  BSYNC B0 ;  /* 0x0000000000007941 */ /* 0x000fea0003800000 */
.L_x_1044:
        /* <DEDUP_REMOVED lines=16> */
.L_x_1047:
[----:B------:R-:W-:Y:S05]  /*1850*/  BSYNC B0 ;  /* 0x0000000000007941 */ /* 0x000fea0003800000 */
.L_x_1046:
        /* <DEDUP_REMOVED lines=16> */
.L_x_1049:
[----:B------:R-:W-:Y:S05]  /*1960*/  BSYNC B0 ;  /* 0x0000000000007941 */ /* 0x000fea0003800000 */
.L_x_1048:
[----:B------:R-:W-:Y:S05]  /*1970*/  @P0 EXIT ;  /* 0x000000000000094d */ /* 0x000fea0003800000 */
[----:B0-2---:R-:W-:Y:S01]  /*1980*/  IADD3 R9, P0, R4, 0x38, RZ ;  /* 0x0000003804097810 */ /* 0x005fe20007f1e0ff */
[----:B------:R-:W-:Y:S01]  /*1990*/  ULDC.64 UR4, c[0x0][0x250] ;  /* 0x0000940000047ab9 */ /* 0x000fe20000000a00 */
[----:B------:R-:W-:Y:S02]  /*19a0*/  IMAD.MOV.U32 R3, RZ, RZ, R7 ;  /* 0x000000ffff037224 */ /* 0x000fe400078e0007 */
[----:B------:R-:W-:Y:S01]  /*19b0*/  IADD3.X R4, RZ, R5, RZ, P0, !PT ;  /* 0x00000005ff047210 */ /* 0x000fe200007fe4ff */
        /* <DEDUP_REMOVED lines=9> */
.L_x_1050:
        /* <DEDUP_REMOVED lines=11> */
.L_x_1158:


//--------------------- .text._ZN7cutlass13device_kernelIN5flash11enable_sm90INS1_16FlashAttnBwdSm90INS1_25CollectiveMainloopBwdSm90ILi2ELi1ELi1EN4cute5tupleIJNS5_1CILi1EEES8_S8_EEENS6_IJNS7_ILi64EEENS7_ILi80EEENS7_ILi256EEEEEENS_10bfloat16_tEfNS_4arch4Sm90ELb1ELb0ELb0ELb1ELb0ELb0ELb1ELb1ELi2ELi1ELi1ELi1ELb0EEENS1_24CollectiveEpilogueBwdGQAISD_fSG_Li256ELb1ELb0EEENS1_25SingleTileBwdLPTSchedulerILb1ELi80ELb0EEEEEEEEEvNT_6ParamsE --------------------------
	.section	.text._ZN7cutlass13device_kernelIN5flash11enable_sm90INS1_16FlashAttnBwdSm90INS1_25CollectiveMainloopBwdSm90ILi2ELi1ELi1EN4cute5tupleIJNS5_1CILi1EEES8_S8_EEENS6_IJNS7_ILi64EEENS7_ILi80EEENS7_ILi256EEEEEENS_10bfloat16_tEfNS_4arch4Sm90ELb1ELb0ELb0ELb1ELb0ELb0ELb1ELb1ELi2ELi1ELi1ELi1ELb0EEENS1_24CollectiveEpilogueBwdGQAISD_fSG_Li256ELb1ELb0EEENS1_25SingleTileBwdLPTSchedulerILb1ELi80ELb0EEEEEEEEEvNT_6ParamsE,"ax",@progbits
	.align	128
.text._ZN7cutlass13device_kernelIN5flash11enable_sm90INS1_16FlashAttnBwdSm90INS1_25CollectiveMainloopBwdSm90ILi2ELi1ELi1EN4cute5tupleIJNS5_1CILi1EEES8_S8_EEENS6_IJNS7_ILi64EEENS7_ILi80EEENS7_ILi256EEEEEENS_10bfloat16_tEfNS_4arch4Sm90ELb1ELb0ELb0ELb1ELb0ELb0ELb1ELb1ELi2ELi1ELi1ELi1ELb0EEENS1_24CollectiveEpilogueBwdGQAISD_fSG_Li256ELb1ELb0EEENS1_25SingleTileBwdLPTSchedulerILb1ELi80ELb0EEEEEEEEEvNT_6ParamsE:
        .type           _ZN7cutlass13device_kernelIN5flash11enable_sm90INS1_16FlashAttnBwdSm90INS1_25CollectiveMainloopBwdSm90ILi2ELi1ELi1EN4cute5tupleIJNS5_1CILi1EEES8_S8_EEENS6_IJNS7_ILi64EEENS7_ILi80EEENS7_ILi256EEEEEENS_10bfloat16_tEfNS_4arch4Sm90ELb1ELb0ELb0ELb1ELb0ELb0ELb1ELb1ELi2ELi1ELi1ELi1ELb0EEENS1_24CollectiveEpilogueBwdGQAISD_fSG_Li256ELb1ELb0EEENS1_25SingleTileBwdLPTSchedulerILb1ELi80ELb0EEEEEEEEEvNT_6ParamsE,@function
        .size           _ZN7cutlass13device_kernelIN5flash11enable_sm90INS1_16FlashAttnBwdSm90INS1_25CollectiveMainloopBwdSm90ILi2ELi1ELi1EN4cute5tupleIJNS5_1CILi1EEES8_S8_EEENS6_IJNS7_ILi64EEENS7_ILi80EEENS7_ILi256EEEEEENS_10bfloat16_tEfNS_4arch4Sm90ELb1ELb0ELb0ELb1ELb0ELb0ELb1ELb1ELi2ELi1ELi1ELi1ELb0EEENS1_24CollectiveEpilogueBwdGQAISD_fSG_Li256ELb1ELb0EEENS1_25SingleTileBwdLPTSchedulerILb1ELi80ELb0EEEEEEEEEvNT_6ParamsE,(.L_x_1159 - _ZN7cutlass13device_kernelIN5flash11enable_sm90INS1_16FlashAttnBwdSm90INS1_25CollectiveMainloopBwdSm90ILi2ELi1ELi1EN4cute5tupleIJNS5_1CILi1EEES8_S8_EEENS6_IJNS7_ILi64EEENS7_ILi80EEENS7_ILi256EEEEEENS_10bfloat16_tEfNS_4arch4Sm90ELb1ELb0ELb0ELb1ELb0ELb0ELb1ELb1ELi2ELi1ELi1ELi1ELb0EEENS1_24CollectiveEpilogueBwdGQAISD_fSG_Li256ELb1ELb0EEENS1_25SingleTileBwdLPTSchedulerILb1ELi80ELb0EEEEEEEEEvNT_6ParamsE)
        .other          _ZN7cutlass13device_kernelIN5flash11enable_sm90INS1_16FlashAttnBwdSm90INS1_25CollectiveMainloopBwdSm90ILi2ELi1ELi1EN4cute5tupleIJNS5_1CILi1EEES8_S8_EEENS6_IJNS7_ILi64EEENS7_ILi80EEENS7_ILi256EEEEEENS_10bfloat16_tEfNS_4arch4Sm90ELb1ELb0ELb0ELb1ELb0ELb0ELb1ELb1ELi2ELi1ELi1ELi1ELb0EEENS1_24CollectiveEpilogueBwdGQAISD_fSG_Li256ELb1ELb0EEENS1_25SingleTileBwdLPTSchedulerILb1ELi80ELb0EEEEEEEEEvNT_6ParamsE,@"STO_CUDA_ENTRY STV_DEFAULT"
_ZN7cutlass13device_kernelIN5flash11enable_sm90INS1_16FlashAttnBwdSm90INS1_25CollectiveMainloopBwdSm90ILi2ELi1ELi1EN4cute5tupleIJNS5_1CILi1EEES8_S8_EEENS6_IJNS7_ILi64EEENS7_ILi80EEENS7_ILi256EEEEEENS_10bfloat16_tEfNS_4arch4Sm90ELb1ELb0ELb0ELb1ELb0ELb0ELb1ELb1ELi2ELi1ELi1ELi1ELb0EEENS1_24CollectiveEpilogueBwdGQAISD_fSG_Li256ELb1ELb0EEENS1_25SingleTileBwdLPTSchedulerILb1ELi80ELb0EEEEEEEEEvNT_6ParamsE:
        /* <DEDUP_REMOVED lines=24> */
.L_x_1052:
[----:B------:R-:W-:Y:S05]  /*0180*/  BSYNC B0 ;  /* 0x0000000000007941 */ /* 0x000fea0003800000 */
.L_x_1051:
        /* <DEDUP_REMOVED lines=39> */
.L_x_1053:
        /* <DEDUP_REMOVED lines=20> */
.L_x_1054:
[----:B------:R-:W-:Y:S01]  /*0540*/  PLOP3.LUT P0, PT, PT, PT, UP0, 0x80, 0x0 ;  /* 0x000000000000781c */ /* 0x000fe20003f0f008 */
[----:B------:R-:W-:Y:S01]  /*0550*/  NOP ;  /* 0x0000000000007918 */ /* 0x000fe20000000000 */
[----:B------:R-:W-:Y:S01]  /*0560*/  BSSY B0, `(.L_x_1055) ;  /* 0x0000b4c000007945 */ /* 0x000fe20003800000 */
[----:B------:R-:W-:Y:S01]  /*0570*/  LOP3.LUT R11, R21, 0x7f, RZ, 0xc0, !PT ;  /* 0x0000007f150b7812 */ /* 0x000fe200078ec0ff */
[----:B-1234-:R-:W-:Y:S09]  /*0580*/  BAR.SYNC.DEFER_BLOCKING 0x0 ;  /* 0x0000000000007b1d */ /* 0x01eff20000010000 */
[----:B------:R-:W-:Y:S05]  /*0590*/  @!P0 BRA `(.L_x_1056) ;  /* 0x0000008c00d88947 */ /* 0x000fea0003800000 */
.L_x_1057:
        /* <DEDUP_REMOVED lines=17> */
[----:B------:R-:W1:Y:S01]  /*06b0*/  LDC R2, c[0x0][0x8e4] ;  /* 0x00023900ff027b82 */ /* 0x000e620000000800 */
[----:B------:R-:W-:Y:S01]  /*06c0*/  IMAD.U32 R3, RZ, RZ, UR4 ;  /* 0x00000004ff037e24 */ /* 0x000fe2000f8e00ff */
[----:B-1----:R-:W-:-:S13]  /*06d0*/  ISETP.NE.AND P0, PT, R2, 0x1, PT ;  /* 0x000000010200780c */ /* 0x002fda0003f05270 */
[----:B------:R-:W1:Y:S02]  /*06e0*/  @P0 LDC.64 R4, c[0x0][0x8e8] ;  /* 0x00023a00ff040b82 */ /* 0x000e640000000a00 */
[----:B-1----:R-:W-:-:S05]  /*06f0*/  @P0 IMAD.HI.U32 R0, R4, UR4, RZ ;  /* 0x0000000404000c27 */ /* 0x002fca000f8e00ff */
[----:B------:R-:W-:-:S05]  /*0700*/  @P0 SHF.R.U32.HI R3, RZ, R5, R0 ;  /* 0x00000005ff030219 */ /* 0x000fca0000011600 */
[----:B------:R1:W-:Y:S01]  /*0710*/  STL [R1], R3 ;  /* 0x0000000301007387 */ /* 0x0003e20000100800 */
[----:B------:R-:W-:Y:S01]  /*0720*/  IMAD R0, R3, R2, RZ ;  /* 0x0000000203007224 */ /* 0x000fe200078e02ff */
[----:B------:R-:W-:Y:S06]  /*0730*/  BRA `(.L_x_1059) ;  /* 0x0000000000207947 */ /* 0x000fec0003800000 */
.L_x_1058:
[----:B------:R-:W1:Y:S01]  /*0740*/  LDC R2, c[0x0][0x8cc] ;  /* 0x00023300ff027b82 */ /* 0x000e620000000800 */
[----:B------:R-:W-:Y:S01]  /*0750*/  IMAD.U32 R3, RZ, RZ, UR4 ;  /* 0x00000004ff037e24 */ /* 0x000fe2000f8e00ff */
[----:B-1----:R-:W-:-:S13]  /*0760*/  ISETP.NE.AND P0, PT, R2, 0x1, PT ;  /* 0x000000010200780c */ /* 0x002fda0003f05270 */
[----:B------:R-:W1:Y:S02]  /*0770*/  @P0 LDC.64 R4, c[0x0][0x8d0] ;  /* 0x00023400ff040b82 */ /* 0x000e640000000a00 */
[----:B-1----:R-:W-:-:S05]  /*0780*/  @P0 IMAD.HI.U32 R0, R4, UR4, RZ ;  /* 0x0000000404000c27 */ /* 0x002fca000f8e00ff */
[----:B------:R-:W-:-:S05]  /*0790*/  @P0 SHF.R.U32.HI R3, RZ, R5, R0 ;  /* 0x00000005ff030219 */ /* 0x000fca0000011600 */
[----:B------:R2:W-:Y:S01]  /*07a0*/  STL [R1], R3 ;  /* 0x0000000301007387 */ /* 0x0005e20000100800 */
[----:B------:R-:W-:-:S07]  /*07b0*/  IMAD R0, R3, R2, RZ ;  /* 0x0000000203007224 */ /* 0x000fce00078e02ff */
.L_x_1059:
[----:B------:R-:W3:Y:S01]  /*07c0*/  LDC R236, c[0x0][0x8c0] ;  /* 0x00023000ffec7b82 */ /* 0x000ee20000000800 */
[----:B------:R-:W-:Y:S01]  /*07d0*/  IADD3 R0, -R0, UR4, RZ ;  /* 0x0000000400007c10 */ /* 0x000fe2000fffe1ff */
[----:B------:R-:W-:Y:S02]  /*07e0*/  ULDC.64 UR4, c[0x0][0x900] ;  /* 0x0002400000047ab9 */ /* 0x000fe40000000a00 */
[----:B------:R-:W-:-:S04]  /*07f0*/  ISETP.NE.U32.AND P0, PT, RZ, UR4, PT ;  /* 0x00000004ff007c0c */ /* 0x000fc8000bf05070 */
[----:B------:R-:W4:Y:S01]  /*0800*/  LDC R5, c[0x0][0x8cc] ;  /* 0x00023300ff057b82 */ /* 0x000f220000000800 */
[----:B------:R-:W-:Y:S02]  /*0810*/  ISETP.NE.AND.EX P0, PT, RZ, UR5, PT, P0 ;  /* 0x00000005ff007c0c */ /* 0x000fe4000bf05300 */
[----:B---3--:R-:W-:Y:S01]  /*0820*/  ISETP.NE.AND P1, PT, R236, 0x1, PT ;  /* 0x00000001ec00780c */ /* 0x008fe20003f25270 */
[----:B----4-:R-:W-:-:S04]  /*0830*/  IMAD R5, R5, UR6, R0 ;  /* 0x0000000605057c24 */ /* 0x010fc8000f8e0200 */
[----:B------:R-:W-:-:S08]  /*0840*/  IMAD.MOV.U32 R235, RZ, RZ, R5 ;  /* 0x000000ffffeb7224 */ /* 0x000fd000078e0005 */
[----:B------:R-:W3:Y:S08]  /*0850*/  @P1 LDC R2, c[0x0][0x8c4] ;  /* 0x00023100ff021b82 */ /* 0x000ef00000000800 */
[----:B-12---:R-:W1:Y:S01]  /*0860*/  @P1 LDC R3, c[0x0][0x8c8] ;  /* 0x00023200ff031b82 */ /* 0x006e620000000800 */
[----:B---3--:R-:W-:-:S05]  /*0870*/  @P1 IMAD.HI.U32 R0, R5, R2, RZ ;  /* 0x0000000205001227 */ /* 0x008fca00078e00ff */
[----:B-1----:R-:W-:-:S05]  /*0880*/  @P1 SHF.R.U32.HI R235, RZ, R3, R0 ;  /* 0x00000003ffeb1219 */ /* 0x002fca0000011600 */
[----:B------:R-:W-:-:S04]  /*0890*/  IMAD.MOV R3, RZ, RZ, -R235 ;  /* 0x000000ffff037224 */ /* 0x000fc800078e0aeb */
[----:B------:R-:W-:Y:S01]  /*08a0*/  IMAD R236, R236, R3, R5 ;  /* 0x00000003ecec7224 */ /* 0x000fe200078e0205 */
[----:B------:R-:W-:Y:S06]  /*08b0*/  @!P0 BRA `(.L_x_1060) ;  /* 0x0000000000148947 */ /* 0x000fec0003800000 */
[----:B------:R-:W1:Y:S01]  /*08c0*/  LDC.64 R2, c[0x0][0x900] ;  /* 0x00024000ff027b82 */ /* 0x000e620000000a00 */
[----:B------:R-:W-:Y:S01]  /*08d0*/  ULDC.64 UR4, c[0x0][0x208] ;  /* 0x0000820000047ab9 */ /* 0x000fe20000000a00 */
[----:B-1----:R-:W-:-:S05]  /*08e0*/  IMAD.WIDE R2, R235, 0x4, R2 ;  /* 0x00000004eb027825 */ /* 0x002fca00078e0202 */
[----:B------:R2:W5:Y:S01]  /*08f0*/  LDG.E R0, desc[UR4][R2.64] ;  /* 0x0000000402007981 */ /* 0x000562000c1e1900 */
[----:B------:R-:W-:Y:S05]  /*0900*/  BRA `(.L_x_1061) ;  /* 0x0000000000307947 */ /* 0x000fea0003800000 */
.L_x_1060:
        /* <DEDUP_REMOVED lines=11> */
.L_x_1062:
[----:B------:R-:W1:Y:S02]  /*09c0*/  LDC R0, c[0x0][0x8f4] ;  /* 0x00023d00ff007b82 */ /* 0x000e640000000800 */
.L_x_1061:
[----:B------:R-:W3:Y:S01]  /*09d0*/  LDL R10, [R1] ;  /* 0x00000000010a7983 */ /* 0x000ee20000100800 */
[----:B-1---5:R-:W-:-:S04]  /*09e0*/  VIADD R0, R0, 0x4f ;  /* 0x0000004f00007836 */ /* 0x022fc80000000000 */
[----:B------:R-:W-:-:S05]  /*09f0*/  IMAD.HI R0, R0, 0x66666667, RZ ;  /* 0x6666666700007827 */ /* 0x000fca00078e02ff */
[----:B--2---:R-:W-:-:S04]  /*0a00*/  SHF.R.U32.HI R3, RZ, 0x1f, R0 ;  /* 0x0000001fff037819 */ /* 0x004fc80000011600 */
[----:B------:R-:W-:-:S04]  /*0a10*/  LEA.HI.SX32 R3, R0, R3, 0x1b ;  /* 0x0000000300037211 */ /* 0x000fc800078fdaff */
[----:B---3--:R-:W-:-:S04]  /*0a20*/  ISETP.GE.AND P0, PT, R10, R3, PT ;  /* 0x000000030a00720c */ /* 0x008fc80003f06270 */
[----:B------:R-:W-:-:S04]  /*0a30*/  SEL R235, R235, 0xffffffff, !P0 ;  /* 0xffffffffebeb7807 */ /* 0x000fc80004000000 */
[----:B------:R-:W-:-:S13]  /*0a40*/  ISETP.GE.AND P0, PT, R235, RZ, PT ;  /* 0x000000ffeb00720c */ /* 0x000fda0003f06270 */
[----:B------:R-:W-:Y:S05]  /*0a50*/  @!P0 BRA `(.L_x_1063) ;  /* 0x000000ac00f08947 */ /* 0x000fea0003800000 */
        /* <DEDUP_REMOVED lines=11> */
[----:B------:R-:W3:Y:S08]  /*0b10*/  @P0 LDC.64 R4, c[0x0][0x780] ;  /* 0x0001e000ff040b82 */ /* 0x000ef00000000a00 */
[----:B------:R-:W4:Y:S01]  /*0b20*/  LDC R9, c[0x0][0x290] ;  /* 0x0000a400ff097b82 */ /* 0x000f220000000800 */
[----:B---3--:R-:W-:-:S05]  /*0b30*/  @P0 IMAD.WIDE R4, R235, 0x4, R4 ;  /* 0x00000004eb040825 */ /* 0x008fca00078e0204 */
[----:B-1----:R1:W5:Y:S01]  /*0b40*/  @P0 LDG.E R0, desc[UR4][R4.64] ;  /* 0x0000000404000981 */ /* 0x002362000c1e1900 */
[----:B------:R-:W-:Y:S02]  /*0b50*/  ULDC.64 UR4, c[0x0][0x788] ;  /* 0x0001e20000047ab9 */ /* 0x000fe40000000a00 */
[----:B------:R-:W-:-:S04]  /*0b60*/  ISETP.NE.U32.AND P2, PT, RZ, UR4, PT ;  /* 0x00000004ff007c0c */ /* 0x000fc8000bf45070 */
[----:B------:R-:W-:Y:S01]  /*0b70*/  ISETP.NE.AND.EX P2, PT, RZ, UR5, PT, P2 ;  /* 0x00000005ff007c0c */ /* 0x000fe2000bf45320 */
[----:B--2---:R-:W-:-:S05]  /*0b80*/  @P1 IMAD R2, R235, 0x40, R2 ;  /* 0x00000040eb021824 */ /* 0x004fca00078e0202 */
[----:B------:R-:W-:-:S04]  /*0b90*/  @P1 SHF.R.S32.HI R3, RZ, 0x1f, R2 ;  /* 0x0000001fff031819 */ /* 0x000fc80000011402 */
[----:B------:R-:W-:-:S05]  /*0ba0*/  @P1 LEA.HI R3, R3, R2, RZ, 0x6 ;  /* 0x0000000203031211 */ /* 0x000fca00078f30ff */
[----:B------:R-:W-:-:S05]  /*0bb0*/  @P1 IMAD.SHL.U32 R3, R3, 0x100, RZ ;  /* 0x0000010003031824 */ /* 0x000fca00078e00ff */
[----:B------:R-:W-:Y:S02]  /*0bc0*/  @P1 LOP3.LUT R8, R3, 0xffffc000, RZ, 0xc0, !PT ;  /* 0xffffc00003081812 */ /* 0x000fe400078ec0ff */
[----:B------:R-:W-:Y:S02]  /*0bd0*/  CS2R R2, SRZ ;  /* 0x0000000000027805 */ /* 0x000fe4000001ff00 */
[----:B-1----:R-:W-:Y:S01]  /*0be0*/  @P1 SHF.R.S32.HI R5, RZ, 0x1f, R8 ;  /* 0x0000001fff051819 */ /* 0x002fe20000011408 */
[----:B----4-:R-:W-:Y:S06]  /*0bf0*/  @P0 BRA `(.L_x_1064) ;  /* 0x0000000000140947 */ /* 0x010fec0003800000 */
[----:B------:R-:W-:Y:S05]  /*0c00*/  @!P1 BRA `(.L_x_1064) ;  /* 0x0000000000109947 */ /* 0x000fea0003800000 */
[----:B------:R-:W-:Y:S02]  /*0c10*/  ULDC.64 UR4, c[0x0][0x208] ;  /* 0x0000820000047ab9 */ /* 0x000fe40000000a00 */
[----:B------:R-:W2:Y:S04]  /*0c20*/  LDG.E R11, desc[UR4][R6.64] ;  /* 0x00000004060b7981 */ /* 0x000ea8000c1e1900 */
[----:B-----5:R-:W2:Y:S02]  /*0c30*/  LDG.E R0, desc[UR4][R6.64+0x4] ;  /* 0x0000040406007981 */ /* 0x020ea4000c1e1900 */
[----:B--2---:R-:W-:-:S07]  /*0c40*/  IMAD.IADD R0, R0, 0x1, -R11 ;  /* 0x0000000100007824 */ /* 0x004fce00078e0a0b */
.L_x_1064:
        /* <DEDUP_REMOVED lines=8> */
.L_x_1065:
        /* <DEDUP_REMOVED lines=10> */
.L_x_1066:
[----:B-1---5:R-:W-:Y:S01]  /*0d70*/  IMAD.IADD R4, R0, 0x1, -R9 ;  /* 0x0000000100047824 */ /* 0x022fe200078e0a09 */
[----:B------:R-:W-:Y:S01]  /*0d80*/  ULDC UR4, c[0x0][0x74c] ;  /* 0x0001d30000047ab9 */ /* 0x000fe20000000800 */
[----:B------:R-:W-:Y:S02]  /*0d90*/  PLOP3.LUT P0, PT, PT, PT, PT, 0x80, 0x0 ;  /* 0x000000000000781c */ /* 0x000fe40003f0f070 */
[----:B------:R-:W-:Y:S01]  /*0da0*/  CS2R R136, SRZ ;  /* 0x0000000000887805 */ /* 0x000fe2000001ff00 */
[----:B------:R-:W-:Y:S01]  /*0db0*/  IMAD R5, R10, 0x50, R4 ;  /* 0x000000500a057824 */ /* 0x000fe200078e0204 */
[----:B------:R-:W-:Y:S01]  /*0dc0*/  CS2R R138, SRZ ;  /* 0x00000000008a7805 */ /* 0x000fe2000001ff00 */
[----:B------:R-:W-:Y:S01]  /*0dd0*/  VIADD R4, R0, 0x3f ;  /* 0x0000003f00047836 */ /* 0x000fe20000000000 */
[----:B------:R-:W-:Y:S01]  /*0de0*/  CS2R R140, SRZ ;  /* 0x00000000008c7805 */ /* 0x000fe2000001ff00 */
[----:B------:R-:W-:Y:S01]  /*0df0*/  VIADD R6, R5, -UR4 ;  /* 0x8000000405067c36 */ /* 0x000fe20008000000 */
[----:B------:R-:W-:-:S02]  /*0e00*/  CS2R R142, SRZ ;  /* 0x00000000008e7805 */ /* 0x000fc4000001ff00 */
[----:B------:R-:W-:Y:S02]  /*0e10*/  CS2R R176, SRZ ;  /* 0x0000000000b07805 */ /* 0x000fe4000001ff00 */
[----:B------:R-:W-:Y:S02]  /*0e20*/  SHF.R.S32.HI R5, RZ, 0x1f, R4 ;  /* 0x0000001fff057819 */ /* 0x000fe40000011404 */
[----:B------:R-:W-:Y:S02]  /*0e30*/  CS2R R178, SRZ ;  /* 0x0000000000b27805 */ /* 0x000fe4000001ff00 */
[----:B------:R-:W-:Y:S02]  /*0e40*/  SHF.R.S32.HI R7, RZ, 0x1f, R6 ;  /* 0x0000001fff077819 */ /* 0x000fe40000011406 */
[----:B------:R-:W-:Y:S02]  /*0e50*/  CS2R R180, SRZ ;  /* 0x0000000000b47805 */ /* 0x000fe4000001ff00 */
[----:B------:R-:W-:-:S02]  /*0e60*/  LEA.HI R5, R5, R4, RZ, 0x6 ;  /* 0x0000000405057211 */ /* 0x000fc400078f30ff */
[----:B------:R-:W-:Y:S02]  /*0e70*/  CS2R R182, SRZ ;  /* 0x0000000000b67805 */ /* 0x000fe4000001ff00 */
[----:B------:R-:W-:Y:S02]  /*0e80*/  LEA.HI R7, R7, R6, RZ, 0x6 ;  /* 0x0000000607077211 */ /* 0x000fe400078f30ff */
[----:B------:R-:W-:Y:S02]  /*0e90*/  CS2R R144, SRZ ;  /* 0x0000000000907805 */ /* 0x000fe4000001ff00 */
[----:B------:R-:W-:Y:S02]  /*0ea0*/  SHF.R.S32.HI R232, RZ, 0x6, R5 ;  /* 0x00000006ffe87819 */ /* 0x000fe40000011405 */
[----:B------:R-:W-:Y:S02]  /*0eb0*/  CS2R R146, SRZ ;  /* 0x0000000000927805 */ /* 0x000fe4000001ff00 */
[----:B------:R-:W-:-:S02]  /*0ec0*/  SHF.R.S32.HI R7, RZ, 0x6, R7 ;  /* 0x00000006ff077819 */ /* 0x000fc40000011407 */
[----:B------:R-:W-:Y:S02]  /*0ed0*/  CS2R R148, SRZ ;  /* 0x0000000000947805 */ /* 0x000fe4000001ff00 */
[----:B------:R-:W-:Y:S02]  /*0ee0*/  CS2R R150, SRZ ;  /* 0x0000000000967805 */ /* 0x000fe4000001ff00 */
[----:B------:R-:W-:Y:S02]  /*0ef0*/  CS2R R184, SRZ ;  /* 0x0000000000b87805 */ /* 0x000fe4000001ff00 */
[----:B------:R-:W-:Y:S02]  /*0f00*/  VIMNMX R7, RZ, R7, !PT ;  /* 0x00000007ff077248 */ /* 0x000fe40007fe0100 */
[----:B------:R-:W-:Y:S02]  /*0f10*/  CS2R R186, SRZ ;  /* 0x0000000000ba7805 */ /* 0x000fe4000001ff00 */
[----:B------:R-:W-:-:S02]  /*0f20*/  CS2R R188, SRZ ;  /* 0x0000000000bc7805 */ /* 0x000fc4000001ff00 */
[----:B------:R-:W-:Y:S02]  /*0f30*/  CS2R R190, SRZ ;  /* 0x0000000000be7805 */ /* 0x000fe4000001ff00 */
[----:B------:R-:W-:Y:S02]  /*0f40*/  ISETP.GT.AND P2, PT, R232, R7, PT ;  /* 0x00000007e800720c */ /* 0x000fe40003f44270 */
        /* <DEDUP_REMOVED lines=69> */
[----:B------:R-:W-:-:S04]  /*13a0*/  SHF.R.S32.HI R4, RZ, 0x1f, R21 ;  /* 0x0000001fff047819 */ /* 0x000fc80000011415 */
[CC--:B------:R-:W-:Y:S02]  /*13b0*/  LEA.HI R5, R4.reuse, R21.reuse, RZ, 0x7 ;  /* 0x0000001504057211 */ /* 0x0c0fe400078f38ff */
[CC--:B------:R-:W-:Y:S02]  /*13c0*/  LEA.HI R10, R4.reuse, R21.reuse, RZ, 0x5 ;  /* 0x00000015040a7211 */ /* 0x0c0fe400078f28ff */
[----:B------:R-:W-:Y:S02]  /*13d0*/  SHF.R.S32.HI R6, RZ, 0x7, R5 ;  /* 0x00000007ff067819 */ /* 0x000fe40000011405 */
[----:B------:R-:W-:Y:S02]  /*13e0*/  LEA.HI R13, R4, R21, RZ, 0x4 ;  /* 0x00000015040d7211 */ /* 0x000fe400078f20ff */
[--C-:B------:R-:W-:Y:S02]  /*13f0*/  SHF.R.S32.HI R12, RZ, 0x5, R10.reuse ;  /* 0x00000005ff0c7819 */ /* 0x100fe4000001140a */
[----:B------:R-:W-:-:S02]  /*1400*/  SHF.R.S32.HI R11, RZ, 0x1f, R10 ;  /* 0x0000001fff0b7819 */ /* 0x000fc4000001140a */
[----:B------:R-:W-:Y:S02]  /*1410*/  LOP3.LUT R4, R5, 0xffffff80, RZ, 0xc0, !PT ;  /* 0xffffff8005047812 */ /* 0x000fe400078ec0ff */
[----:B------:R-:W-:Y:S02]  /*1420*/  LEA.HI R5, R11, R12, RZ, 0x2 ;  /* 0x0000000c0b057211 */ /* 0x000fe400078f10ff */
[----:B------:R-:W-:Y:S01]  /*1430*/  LOP3.LUT R10, R13, 0xffffff0, RZ, 0xc0, !PT ;  /* 0x0ffffff00d0a7812 */ /* 0x000fe200078ec0ff */
[----:B------:R-:W-:Y:S01]  /*1440*/  IMAD.IADD R11, R21, 0x1, -R4 ;  /* 0x00000001150b7824 */ /* 0x000fe200078e0a04 */
[----:B------:R-:W-:Y:S02]  /*1450*/  LOP3.LUT R13, R5, 0xfffffc, RZ, 0xc0, !PT ;  /* 0x00fffffc050d7812 */ /* 0x000fe400078ec0ff */
[----:B------:R-:W-:Y:S01]  /*1460*/  LEA.HI R14, R6, R6, RZ, 0x1 ;  /* 0x00000006060e7211 */ /* 0x000fe200078f08ff */
[----:B------:R-:W-:Y:S01]  /*1470*/  IMAD.IADD R21, R21, 0x1, -R10 ;  /* 0x0000000115157824 */ /* 0x000fe200078e0a0a */
[----:B-1----:R-:W-:Y:S01]  /*1480*/  LEA R17, R8, R17, 0x18 ;  /* 0x0000001108117211 */ /* 0x002fe200078ec0ff */
[----:B------:R-:W-:Y:S01]  /*1490*/  IMAD.IADD R12, R12, 0x1, -R13 ;  /* 0x000000010c0c7824 */ /* 0x000fe200078e0a0d */
[----:B------:R-:W1:Y:S01]  /*14a0*/  SHFL.IDX PT, R8, R6, RZ, 0x1f ;  /* 0x00001fff06087589 */ /* 0x000e6200000e0000 */
[----:B------:R-:W-:Y:S01]  /*14b0*/  SHF.R.S32.HI R10, RZ, 0x1f, R11 ;  /* 0x0000001fff0a7819 */ /* 0x000fe2000001140b */
[----:B------:R-:W2:Y:S01]  /*14c0*/  SYNCS.PHASECHK.TRANS64.TRYWAIT P0, [R17+URZ+0x31800], R16 ;  /* 0x03180010110075a7 */ /* 0x000ea2000800017f */
[----:B------:R-:W-:Y:S01]  /*14d0*/  LOP3.LUT R13, R14, 0x1ffffffe, RZ, 0xc0, !PT ;  /* 0x1ffffffe0e0d7812 */ /* 0x000fe200078ec0ff */
[----:B------:R-:W-:-:S02]  /*14e0*/  IMAD R21, R6, 0x40, R21 ;  /* 0x0000004006157824 */ /* 0x000fc400078e0215 */
[C---:B------:R-:W-:Y:S02]  /*14f0*/  IMAD R19, R6.reuse, 0x800, R11 ;  /* 0x0000080006137824 */ /* 0x040fe400078e020b */
[----:B------:R-:W-:Y:S01]  /*1500*/  IMAD.IADD R15, R6, 0x1, -R13 ;  /* 0x00000001060f7824 */ /* 0x000fe200078e0a0d */
[----:B-1----:R-:W-:-:S04]  /*1510*/  LEA.HI R4, R8, R8, RZ, 0x1 ;  /* 0x0000000808047211 */ /* 0x002fc800078f08ff */
[----:B------:R-:W-:-:S05]  /*1520*/  LOP3.LUT R5, R4, 0xfffffffe, RZ, 0xc0, !PT ;  /* 0xfffffffe04057812 */ /* 0x000fca00078ec0ff */
[----:B------:R-:W-:Y:S01]  /*1530*/  IMAD.IADD R4, R8, 0x1, -R5 ;  /* 0x0000000108047824 */ /* 0x000fe200078e0a05 */
[----:B------:R-:W-:-:S04]  /*1540*/  LEA.HI R5, R10, R11, RZ, 0x2 ;  /* 0x0000000b0a057211 */ /* 0x000fc800078f10ff */
[--C-:B------:R-:W-:Y:S02]  /*1550*/  SHF.R.S32.HI R6, RZ, 0x2, R5.reuse ;  /* 0x00000002ff067819 */ /* 0x100fe40000011405 */
[----:B------:R-:W-:Y:S01]  /*1560*/  SHF.R.S32.HI R13, RZ, 0x1f, R5 ;  /* 0x0000001fff0d7819 */ /* 0x000fe20000011405 */
[----:B--2---:R-:W-:Y:S06]  /*1570*/  @P0 BRA `(.L_x_1068) ;  /* 0x0000000000080947 */ /* 0x004fec0003800000 */
[----:B------:R-:W1:Y:S02]  /*1580*/  SYNCS.PHASECHK.TRANS64.TRYWAIT P0, [R17+URZ+0x31800], R16 ;  /* 0x03180010110075a7 */ /* 0x000e64000800017f */
[----:B-1----:R-:W-:Y:S05]  /*1590*/  @!P0 BRA `(.L_x_1069) ;  /* 0x000000a400288947 */ /* 0x002fea0003800000 */
.L_x_1068:
[----:B------:R-:W2:Y:S04]  /*15a0*/  LDL R8, [R1+0x4] ;  /* 0x0000040001087983 */ /* 0x000ea80000100800 */
[----:B------:R-:W3:Y:S01]  /*15b0*/  LDL R14, [R1] ;  /* 0x00000000010e7983 */ /* 0x000ee20000100800 */
[----:B------:R-:W-:Y:S01]  /*15c0*/  LEA.HI R13, R13, R6, RZ, 0x3 ;  /* 0x000000060d0d7211 */ /* 0x000fe200078f18ff */
[----:B------:R-:W-:Y:S01]  /*15d0*/  IMAD.SHL.U32 R19, R19, 0x4, RZ ;  /* 0x0000000413137824 */ /* 0x000fe200078e00ff */
[----:B------:R-:W-:Y:S01]  /*15e0*/  ULDC.64 UR4, c[0x0][0x2d8] ;  /* 0x0000b60000047ab9 */ /* 0x000fe20000000a00 */
[----:B------:R-:W-:Y:S01]  /*15f0*/  LEA.HI R10, R10, R11, RZ, 0x5 ;  /* 0x0000000b0a0a7211 */ /* 0x000fe200078f28ff */
[----:B------:R-:W-:Y:S01]  /*1600*/  IMAD R12, R12, 0x10, R21 ;  /* 0x000000100c0c7824 */ /* 0x000fe200078e0215 */
[----:B------:R-:W-:-:S02]  /*1610*/  LOP3.LUT R13, R13, 0xfffffff8, RZ, 0xc0, !PT ;  /* 0xfffffff80d0d7812 */ /* 0x000fc400078ec0ff */
[----:B------:R-:W-:Y:S02]  /*1620*/  CS2R R214, SRZ ;  /* 0x0000000000d67805 */ /* 0x000fe4000001ff00 */
[----:B------:R-:W-:Y:S02]  /*1630*/  IADD3 R2, P0, R19, R2, RZ ;  /* 0x0000000213027210 */ /* 0x000fe40007f1e0ff */
[----:B------:R-:W-:Y:S02]  /*1640*/  CS2R R212, SRZ ;  /* 0x0000000000d47805 */ /* 0x000fe4000001ff00 */
[----:B------:R-:W-:Y:S01]  /*1650*/  SEL R231, R235, RZ, !P1 ;  /* 0x000000ffebe77207 */ /* 0x000fe20004800000 */
[----:B------:R-:W-:Y:S01]  /*1660*/  IMAD.IADD R13, R6, 0x1, -R13 ;  /* 0x00000001060d7824 */ /* 0x000fe200078e0a0d */
[----:B------:R-:W-:Y:S02]  /*1670*/  SHF.R.S32.HI R6, RZ, 0x1f, R235 ;  /* 0x0000001fff067819 */ /* 0x000fe400000114eb */
[----:B------:R-:W-:-:S02]  /*1680*/  CS2R R210, SRZ ;  /* 0x0000000000d27805 */ /* 0x000fc4000001ff00 */
[----:B------:R-:W-:Y:S01]  /*1690*/  LEA.HI.X.SX32 R3, R19, R3, 0x1, P0 ;  /* 0x0000000313037211 */ /* 0x000fe200000f0eff */
[----:B------:R-:W-:Y:S01]  /*16a0*/  IMAD.MOV.U32 R19, RZ, RZ, RZ ;  /* 0x000000ffff137224 */ /* 0x000fe200078e00ff */
[----:B------:R-:W-:Y:S02]  /*16b0*/  SEL R6, R6, RZ, !P1 ;  /* 0x000000ff06067207 */ /* 0x000fe40004800000 */
[----:B------:R-:W-:Y:S02]  /*16c0*/  CS2R R208, SRZ ;  /* 0x0000000000d07805 */ /* 0x000fe4000001ff00 */
[----:B------:R-:W-:Y:S01]  /*16d0*/  SHF.R.S32.HI R10, RZ, 0x5, R10 ;  /* 0x00000005ff0a7819 */ /* 0x000fe2000001140a */
[----:B------:R-:W-:Y:S01]  /*16e0*/  IMAD.WIDE.U32 R2, R236, UR4, R2 ;  /* 0x00000004ec027c25 */ /* 0x000fe2000f8e0002 */
[----:B------:R-:W-:Y:S02]  /*16f0*/  CS2R R206, SRZ ;  /* 0x0000000000ce7805 */ /* 0x000fe4000001ff00 */
[----:B------:R-:W-:-:S02]  /*1700*/  CS2R R204, SRZ ;  /* 0x0000000000cc7805 */ /* 0x000fc4000001ff00 */
[----:B------:R-:W-:Y:S01]  /*1710*/  CS2R R202, SRZ ;  /* 0x0000000000ca7805 */ /* 0x000fe2000001ff00 */
[----:B------:R-:W-:Y:S01]  /*1720*/  IMAD R18, R10, 0x10, R13 ;  /* 0x000000100a127824 */ /* 0x000fe200078e020d */
        /* <DEDUP_REMOVED lines=73> */
[----:B------:R-:W-:Y:S01]  /*1bc0*/  ULDC UR61, c[0x0][0x744] ;  /* 0x0001d100003d7ab9 */ /* 0x000fe20000000800 */
[----:B------:R-:W-:Y:S01]  /*1bd0*/  UMOV UR60, URZ ;  /* 0x0000003f003c7c82 */ /* 0x000fe20008000000 */
[----:B--2---:R-:W-:Y:S02]  /*1be0*/  R2UR UR6, R8 ;  /* 0x00000000080672ca */ /* 0x004fe400000e0000 */
[----:B------:R-:W-:Y:S02]  /*1bf0*/  LOP3.LUT R8, R5, 0x7ffffffc, RZ, 0xc0, !PT ;  /* 0x7ffffffc05087812 */ /* 0x000fe400078ec0ff */
[----:B------:R-:W-:Y:S01]  /*1c00*/  SHF.R.S32.HI R5, RZ, 0x1f, R236 ;  /* 0x0000001fff057819 */ /* 0x000fe200000114ec */
[----:B---3--:R-:W-:-:S02]  /*1c10*/  IMAD R9, R14, -0x50, R9 ;  /* 0xffffffb00e097824 */ /* 0x008fc400078e0209 */
[----:B------:R-:W-:Y:S02]  /*1c20*/  IMAD.IADD R8, R11, 0x1, -R8 ;  /* 0x000000010b087824 */ /* 0x000fe400078e0a08 */
[----:B------:R-:W-:Y:S02]  /*1c30*/  IMAD R5, R5, UR4, RZ ;  /* 0x0000000405057c24 */ /* 0x000fe4000f8e02ff */
[----:B------:R-:W-:Y:S02]  /*1c40*/  IMAD R8, R15, 0x4, R8 ;  /* 0x000000040f087824 */ /* 0x000fe400078e0208 */
[----:B------:R-:W-:Y:S01]  /*1c50*/  IMAD R11, R236, UR5, R5 ;  /* 0x00000005ec0b7c24 */ /* 0x000fe2000f8e0205 */
[----:B------:R-:W-:Y:S01]  /*1c60*/  ULDC.64 UR4, c[0x0][0x2e0] ;  /* 0x0000b80000047ab9 */ /* 0x000fe20000000a00 */
[----:B------:R-:W-:Y:S01]  /*1c70*/  IADD3 R5, -R0, 0x1, R9 ;  /* 0x0000000100057810 */ /* 0x000fe20007ffe109 */
[----:B------:R-:W-:Y:S02]  /*1c80*/  IMAD R6, R6, UR4, RZ ;  /* 0x0000000406067c24 */ /* 0x000fe4000f8e02ff */
[----:B------:R-:W-:-:S02]  /*1c90*/  IMAD.IADD R3, R3, 0x1, R11 ;  /* 0x0000000103037824 */ /* 0x000fc400078e020b */
[C---:B------:R-:W-:Y:S02]  /*1ca0*/  IMAD R233, R231.reuse, UR5, R6 ;  /* 0x00000005e7e97c24 */ /* 0x040fe4000f8e0206 */
        /* <DEDUP_REMOVED lines=9> */
[----:B------:R-:W-:Y:S02]  /*1d40*/  IMAD R0, R0, 0x2, R17 ;  /* 0x0000000200007824 */ /* 0x000fe400078e0211 */
[----:B------:R-:W-:-:S07]  /*1d50*/  IMAD.IADD R233, R231, 0x1, R233 ;  /* 0x00000001e7e97824 */ /* 0x000fce00078e02e9 */
.L_x_1080:
[----:B------:R-:W-:-:S13]  /*1d60*/  R2UR UR4, R234 ;  /* 0x00000000ea0472ca */ /* 0x000fda00000e0000 */
[----:B------:R-:W-:-:S06]  /*1d70*/  UISETP.NE.AND UP0, UPT, UR4, 0x3, UPT ;  /* 0x000000030400788c */ /* 0x000fcc000bf05270 */
[----:B------:R-:W-:-:S13]  /*1d80*/  PLOP3.LUT P0, PT, PT, PT, UP0, 0x80, 0x0 ;  /* 0x000000000000781c */ /* 0x000fda0003f0f008 */
[----:B--2---:R-:W-:Y:S05]  /*1d90*/  @!P0 BRA `(.L_x_1070) ;  /* 0x0000000000048947 */ /* 0x004fea0003800000 */
[----:B------:R-:W-:Y:S01]  /*1da0*/  BPT.TRAP 0x1 ;  /* 0x000000040000795c */ /* 0x000fe20000300000 */
.L_x_1070:
[----:B-1----:R-:W-:Y:S01]  /*1db0*/  IMAD R16, R2, 0x8, R17 ;  /* 0x0000000802107824 */ /* 0x002fe200078e0211 */
[----:B------:R-:W-:-:S04]  /*1dc0*/  SHF.L.U32 R9, R19, 0x1f, RZ ;  /* 0x0000001f13097819 */ /* 0x000fc800000006ff */
[----:B------:R1:W2:Y:S01]  /*1dd0*/  SYNCS.PHASECHK.TRANS64.TRYWAIT P1, [R16+URZ+0x31810], R9 ;  /* 0x03181009100075a7 */ /* 0x0002a2000802017f */
[----:B------:R-:W-:Y:S05]  /*1de0*/  @!P0 BRA `(.L_x_1071) ;  /* 0x0000000000048947 */ /* 0x000fea0003800000 */
[----:B------:R-:W-:Y:S01]  /*1df0*/  BPT.TRAP 0x1 ;  /* 0x000000040000795c */ /* 0x000fe20000300000 */
.L_x_1071:
        /* <DEDUP_REMOVED lines=11> */
.L_x_1072:
        /* <DEDUP_REMOVED lines=438> */
.L_x_1074:
[----:B------:R-:W-:-:S05]  /*3a10*/  IMAD.U32 R10, RZ, RZ, UR60 ;  /* 0x0000003cff0a7e24 */ /* 0x000fca000f8e00ff */
[----:B------:R-:W-:-:S04]  /*3a20*/  SHF.L.U32 R10, R10, 0x1f, RZ ;  /* 0x0000001f0a0a7819 */ /* 0x000fc800000006ff */
[----:B------:R1:W4:Y:S01]  /*3a30*/  SYNCS.PHASECHK.TRANS64.TRYWAIT P1, [R17+URZ+0x31830], R10 ;  /* 0x0318300a110075a7 */ /* 0x000322000802017f */
[----:B------:R-:W-:Y:S05]  /*3a40*/  @!P0 BRA `(.L_x_1075) ;  /* 0x0000000000048947 */ /* 0x000fea0003800000 */
[----:B------:R-:W-:Y:S01]  /*3a50*/  BPT.TRAP 0x1 ;  /* 0x000000040000795c */ /* 0x000fe20000300000 */
.L_x_1075:
        /* <DEDUP_REMOVED lines=11> */
.L_x_1076:
[C---:B------:R-:W-:Y:S01]  /*3b10*/  VIADD R9, R7.reuse, 0x80 ;  /* 0x0000008007097836 */ /* 0x040fe20000000000 */
[----:B------:R-:W-:Y:S01]  /*3b20*/  R2UR UR4, R8 ;  /* 0x00000000080472ca */ /* 0x000fe200000e0000 */
[C---:B-1--4-:R-:W-:Y:S01]  /*3b30*/  VIADD R10, R7.reuse, 0x180 ;  /* 0x00000180070a7836 */ /* 0x052fe20000000000 */
        /* <DEDUP_REMOVED lines=19> */
[----:B------:R-:W-:Y:S01]  /*3c70*/  UMOV UR17, UR57 ;  /* 0x0000003900117c82 */ /* 0x000fe20008000000 */
[----:B------:R-:W-:Y:S01]  /*3c80*/  UMOV UR19, 0x40 ;  /* 0x0000004000137882 */ /* 0x000fe20000000000 */
[----:B------:R-:W-:Y:S01]  /*3c90*/  UMOV UR6, UR9 ;  /* 0x0000000900067c82 */ /* 0x000fe20008000000 */
[----:B------:R-:W-:Y:S01]  /*3ca0*/  UMOV UR49, 0x40000040 ;  /* 0x4000004000317882 */ /* 0x000fe20000000000 */
[----:B------:R-:W-:Y:S01]  /*3cb0*/  HGMMA.64x8x16.F32.BF16 R52, gdesc[UR4], RZ, !UPT ;  /* 0x00000000043479f0 */ /* 0x000fe2000c7018ff */
[----:B------:R-:W-:Y:S01]  /*3cc0*/  UMOV UR6, UR10 ;  /* 0x0000000a00067c82 */ /* 0x000fe20008000000 */
[----:B------:R-:W-:Y:S01]  /*3cd0*/  UMOV UR7, 0x40000000 ;  /* 0x4000000000077882 */ /* 0x000fe20000000000 */
[----:B------:R-:W-:Y:S01]  /*3ce0*/  UMOV UR51, 0x40 ;  /* 0x0000004000337882 */ /* 0x000fe20000000000 */
[----:B------:R-:W-:Y:S01]  /*3cf0*/  HGMMA.64x8x16.F32.BF16 R216, gdesc[UR4], RZ, !UPT ;  /* 0x0000000004d879f0 */ /* 0x000fe2000c7018ff */
[----:B------:R-:W-:Y:S01]  /*3d00*/  UMOV UR6, UR11 ;  /* 0x0000000b00067c82 */ /* 0x000fe20008000000 */
[----:B------:R-:W-:Y:S01]  /*3d10*/  UMOV UR7, 0x40000000 ;  /* 0x4000000000077882 */ /* 0x000fe20000000000 */
[----:B------:R-:W-:Y:S01]  /*3d20*/  UMOV UR53, UR49 ;  /* 0x0000003100357c82 */ /* 0x000fe20008000000 */
[----:B------:R-:W-:Y:S01]  /*3d30*/  HGMMA.64x8x16.F32.BF16 R220, gdesc[UR4], RZ, !UPT ;  /* 0x0000000004dc79f0 */ /* 0x000fe2000c7018ff */
        /* <DEDUP_REMOVED lines=27> */
[----:B------:R-:W-:Y:S03]  /*3ef0*/  HGMMA.64x8x16.F32.BF16 R44, gdesc[UR4], R44 ;  /* 0x00000000042c79f0 */ /* 0x000fe6000870182c */
        /* <DEDUP_REMOVED lines=355> */
[----:B------:R-:W-:Y:S01]  /*5530*/  VIADDMNMX R9, R15, R228, R229, PT ;  /* 0x000000e40f097246 */ /* 0x000fe200038001e5 */
[----:B------:R-:W-:Y:S01]  /*5540*/  HGMMA.64x8x16.F32.BF16 R48, gdesc[UR4], R48 ;  /* 0x00000000043079f0 */ /* 0x000fe20008701830 */
[----:B------:R-:W-:Y:S01]  /*5550*/  UMOV UR6, UR9 ;  /* 0x0000000900067c82 */ /* 0x000fe20008000000 */
[----:B------:R-:W-:Y:S01]  /*5560*/  UMOV UR7, 0x40000000 ;  /* 0x4000000000077882 */ /* 0x000fe20000000000 */
[C---:B------:R-:W-:Y:S01]  /*5570*/  ISETP.GT.AND P1, PT, R9.reuse, RZ, PT ;  /* 0x000000ff0900720c */ /* 0x040fe20003f24270 */
[----:B------:R-:W-:Y:S01]  /*5580*/  HGMMA.64x8x16.F32.BF16 R52, gdesc[UR4], R52 ;  /* 0x00000000043479f0 */ /* 0x000fe20008701834 */
[----:B------:R-:W-:Y:S01]  /*5590*/  UMOV UR6, UR10 ;  /* 0x0000000a00067c82 */ /* 0x000fe20008000000 */
[----:B------:R-:W-:Y:S01]  /*55a0*/  UMOV UR7, 0x40000000 ;  /* 0x4000000000077882 */ /* 0x000fe20000000000 */
[----:B------:R-:W-:Y:S01]  /*55b0*/  ISETP.GT.AND P5, PT, R9, 0x41, PT ;  /* 0x000000410900780c */ /* 0x000fe20003fa4270 */
        /* <DEDUP_REMOVED lines=10> */
[----:B------:R-:W-:-:S02]  /*5660*/  ISETP.GT.AND P2, PT, R9, 0x21, PT ;  /* 0x000000210900780c */ /* 0x000fc40003f44270 */
[----:B------:R-:W-:Y:S01]  /*5670*/  R2UR UR6, R8 ;  /* 0x00000000080672ca */ /* 0x000fe200000e0000 */
[----:B------:R-:W-:Y:S01]  /*5680*/  VIADD R8, R7, 0x806 ;  /* 0x0000080607087836 */ /* 0x000fe20000000000 */
[C---:B------:R-:W-:Y:S02]  /*5690*/  ISETP.GT.AND P3, PT, R9.reuse, 0x30, PT ;  /* 0x000000300900780c */ /* 0x040fe40003f64270 */
[----:B------:R-:W-:Y:S02]  /*56a0*/  ISETP.GT.AND P4, PT, R9, 0x40, PT ;  /* 0x000000400900780c */ /* 0x000fe40003f84270 */
        /* <DEDUP_REMOVED lines=8> */
[----:B------:R-:W-:-:S03]  /*5730*/  UMOV UR7, 0x40000000 ;  /* 0x4000000000077882 */ /* 0x000fc60000000000 */
[----:B------:R-:W-:Y:S01]  /*5740*/  UMOV UR6, UR8 ;  /* 0x0000000800067c82 */ /* 0x000fe20008000000 */
[----:B------:R-:W-:Y:S02]  /*5750*/  UMOV UR8, UR4 ;  /* 0x0000000400087c82 */ /* 0x000fe40008000000 */
[----:B------:R-:W-:Y:S01]  /*5760*/  HGMMA.64x8x16.F32.BF16 R48, gdesc[UR8], R48 ;  /* 0x00000000083079f0 */ /* 0x000fe20008701830 */
[----:B------:R-:W-:Y:S01]  /*5770*/  UMOV UR8, UR4 ;  /* 0x0000000400087c82 */ /* 0x000fe20008000000 */
[----:B------:R-:W-:Y:S01]  /*5780*/  UMOV UR9, UR5 ;  /* 0x0000000500097c82 */ /* 0x000fe20008000000 */
[----:B------:R-:W-:Y:S01]  /*5790*/  UMOV UR10, UR12 ;  /* 0x0000000c000a7c82 */ /* 0x000fe20008000000 */
[----:B------:R-:W-:Y:S01]  /*57a0*/  HGMMA.64x8x16.F32.BF16 R52, gdesc[UR4], R52 ;  /* 0x00000000043479f0 */ /* 0x000fe20008701834 */
[----:B------:R-:W-:Y:S01]  /*57b0*/  UMOV UR11, 0x40000000 ;  /* 0x40000000000b7882 */ /* 0x000fe20000000000 */
[----:B------:R-:W-:Y:S01]  /*57c0*/  UMOV UR6, UR13 ;  /* 0x0000000d00067c82 */ /* 0x000fe20008000000 */
[----:B------:R-:W-:Y:S01]  /*57d0*/  UMOV UR7, 0x40000000 ;  /* 0x4000000000077882 */ /* 0x000fe20000000000 */
[----:B------:R-:W-:Y:S01]  /*57e0*/  HGMMA.64x8x16.F32.BF16 R216, gdesc[UR8], R216 ;  /* 0x0000000008d879f0 */ /* 0x000fe200087018d8 */
[----:B------:R-:W-:Y:S01]  /*57f0*/  UMOV UR13, UR19 ;  /* 0x00000013000d7c82 */ /* 0x000fe20008000000 */
[----:B------:R-:W-:Y:S01]  /*5800*/  UMOV UR9, UR57 ;  /* 0x0000003900097c82 */ /* 0x000fe20008000000 */
[----:B------:R-:W-:Y:S01]  /*5810*/  UMOV UR11, 0x40 ;  /* 0x00000040000b7882 */ /* 0x000fe20000000000 */
[----:B------:R-:W-:Y:S03]  /*5820*/  HGMMA.64x8x16.F32.BF16 R220, gdesc[UR4], R220, gsb0 ;  /* 0x0000000004dc79f0 */ /* 0x000fe600080018dc */
[----:B------:R-:W-:-:S02]  /*5830*/  WARPGROUP.DEPBAR.LE gsb0, 0x1 ;  /* 0x00008000000079c5 */ /* 0x000fc40000010100 */
[----:B------:R-:W-:Y:S02]  /*5840*/  FSEL R24, R24, -INF , P1 ;  /* 0xff80000018187808 */ /* 0x000fe40000800000 */
[----:B------:R-:W-:Y:S02]  /*5850*/  ISETP.GT.AND P1, PT, R9, 0x1, PT ;  /* 0x000000010900780c */ /* 0x000fe40003f24270 */
[----:B------:R-:W-:Y:S01]  /*5860*/  FSEL R20, R41, -INF , P5 ;  /* 0xff80000029147808 */ /* 0x000fe20002800000 */
[--C-:B--2---:R-:W-:Y:S01]  /*5870*/  FFMA.FTZ R8, R24, UR61, -R13.reuse ;  /* 0x0000003d18087c23 */ /* 0x104fe2000801080d */
[----:B------:R-:W-:Y:S02]  /*5880*/  FSEL R10, R25, -INF , P1 ;  /* 0xff800000190a7808 */ /* 0x000fe40000800000 */
[C---:B------:R-:W-:Y:S01]  /*5890*/  ISETP.GT.AND P1, PT, R9.reuse, 0x10, PT ;  /* 0x000000100900780c */ /* 0x040fe20003f24270 */
[----:B------:R-:W-:Y:S01]  /*58a0*/  FFMA.FTZ R24, R20, UR61, -R13 ;  /* 0x0000003d14187c23 */ /* 0x000fe2000801080d */
[----:B------:R-:W-:Y:S01]  /*58b0*/  IADD3 R20, R228, 0x8, R15 ;  /* 0x00000008e4147810 */ /* 0x000fe20007ffe00f */
[----:B------:R-:W-:Y:S01]  /*58c0*/  FFMA.FTZ R11, R10, UR61, -R13 ;  /* 0x0000003d0a0b7c23 */ /* 0x000fe2000801080d */
[----:B------:R-:W-:Y:S01]  /*58d0*/  FSEL R28, R28, -INF , P1 ;  /* 0xff8000001c1c7808 */ /* 0x000fe20000800000 */
[----:B------:R-:W-:Y:S01]  /*58e0*/  MUFU.EX2 R8, R8 ;  /* 0x0000000800087308 */ /* 0x000fe20000000800 */
[----:B------:R-:W-:-:S02]  /*58f0*/  ISETP.GT.AND P1, PT, R9, 0x11, PT ;  /* 0x000000110900780c */ /* 0x000fc40003f24270 */
[----:B------:R-:W-:Y:S01]  /*5900*/  VIMNMX R21, R229, R20, PT ;  /* 0x00000014e5157248 */ /* 0x000fe20003fe0100 */
[----:B------:R-:W-:Y:S01]  /*5910*/  FFMA.FTZ R7, R28, UR61, -R13 ;  /* 0x0000003d1c077c23 */ /* 0x000fe2000801080d */
[----:B------:R-:W-:Y:S01]  /*5920*/  IMAD R28, R18, 0x4, R17 ;  /* 0x00000004121c7824 */ /* 0x000fe200078e0211 */
[----:B------:R-:W-:Y:S02]  /*5930*/  FSEL R10, R29, -INF , P1 ;  /* 0xff8000001d0a7808 */ /* 0x000fe40000800000 */
[----:B------:R-:W-:Y:S01]  /*5940*/  ISETP.GT.AND P1, PT, R9, 0x20, PT ;  /* 0x000000200900780c */ /* 0x000fe20003f24270 */
[----:B------:R-:W1:Y:S01]  /*5950*/  MUFU.EX2 R11, R11 ;  /* 0x0000000b000b7308 */ /* 0x000e620000000800 */
[----:B------:R-:W2:Y:S01]  /*5960*/  LDS R20, [R28+0x2c300] ;  /* 0x02c300001c147984 */ /* 0x000ea20000000800 */
[----:B------:R-:W-:Y:S01]  /*5970*/  FSEL R12, R33, -INF , P2 ;  /* 0xff800000210c7808 */ /* 0x000fe20001000000 */
[----:B------:R-:W-:Y:S01]  /*5980*/  FFMA.FTZ R10, R10, UR61, -R13 ;  /* 0x0000003d0a0a7c23 */ /* 0x000fe2000801080d */
[----:B------:R-:W-:-:S02]  /*5990*/  FSEL R32, R32, -INF , P1 ;  /* 0xff80000020207808 */ /* 0x000fc40000800000 */
[----:B------:R-:W-:Y:S01]  /*59a0*/  ISETP.GT.AND P1, PT, R9, 0x31, PT ;  /* 0x000000310900780c */ /* 0x000fe20003f24270 */
[--C-:B------:R-:W-:Y:S01]  /*59b0*/  FFMA.FTZ R12, R12, UR61, -R13.reuse ;  /* 0x0000003d0c0c7c23 */ /* 0x100fe2000801080d */
[----:B------:R-:W-:Y:S01]  /*59c0*/  FSEL R36, R36, -INF , P3 ;  /* 0xff80000024247808 */ /* 0x000fe20001800000 */
[--C-:B------:R-:W-:Y:S01]  /*59d0*/  FFMA.FTZ R9, R32, UR61, -R13.reuse ;  /* 0x0000003d20097c23 */ /* 0x100fe2000801080d */
[----:B------:R-:W-:Y:S01]  /*59e0*/  FSEL R14, R37, -INF , P1 ;  /* 0xff800000250e7808 */ /* 0x000fe20000800000 */
[----:B------:R-:W4:Y:S01]  /*59f0*/  MUFU.EX2 R10, R10 ;  /* 0x0000000a000a7308 */ /* 0x000f220000000800 */
[----:B------:R-:W-:Y:S01]  /*5a00*/  FSEL R40, R40, -INF , P4 ;  /* 0xff80000028287808 */ /* 0x000fe20002000000 */
[--C-:B------:R-:W-:Y:S01]  /*5a10*/  FFMA.FTZ R36, R36, UR61, -R13.reuse ;  /* 0x0000003d24247c23 */ /* 0x100fe2000801080d */
[C---:B------:R-:W-:Y:S01]  /*5a20*/  ISETP.GT.AND P1, PT, R21.reuse, RZ, PT ;  /* 0x000000ff1500720c */ /* 0x040fe20003f24270 */
[--C-:B------:R-:W-:Y:S01]  /*5a30*/  FFMA.FTZ R22, R14, UR61, -R13.reuse ;  /* 0x0000003d0e167c23 */ /* 0x100fe2000801080d */
[C---:B------:R-:W-:Y:S01]  /*5a40*/  ISETP.GT.AND P2, PT, R21.reuse, 0x1, PT ;  /* 0x000000011500780c */ /* 0x040fe20003f44270 */
[----:B------:R-:W-:Y:S01]  /*5a50*/  FFMA.FTZ R40, R40, UR61, -R13 ;  /* 0x0000003d28287c23 */ /* 0x000fe2000801080d */
[C---:B------:R-:W-:Y:S01]  /*5a60*/  ISETP.GT.AND P3, PT, R21.reuse, 0x10, PT ;  /* 0x000000101500780c */ /* 0x040fe20003f64270 */
[----:B------:R5:W4:Y:S01]  /*5a70*/  MUFU.EX2 R14, R36 ;  /* 0x00000024000e7308 */ /* 0x000b220000000800 */
[----:B------:R-:W-:-:S02]  /*5a80*/  ISETP.GT.AND P4, PT, R21, 0x11, PT ;  /* 0x000000111500780c */ /* 0x000fc40003f84270 */
[----:B------:R-:W-:Y:S02]  /*5a90*/  FSEL R23, R26, -INF , P1 ;  /* 0xff8000001a177808 */ /* 0x000fe40000800000 */
[----:B------:R-:W-:Y:S02]  /*5aa0*/  FSEL R27, R27, -INF , P2 ;  /* 0xff8000001b1b7808 */ /* 0x000fe40001000000 */
[----:B------:R-:W-:Y:S01]  /*5ab0*/  FSEL R25, R30, -INF , P3 ;  /* 0xff8000001e197808 */ /* 0x000fe20001800000 */
[--C-:B---3--:R-:W-:Y:S01]  /*5ac0*/  FFMA.FTZ R23, R23, UR61, -R6.reuse ;  /* 0x0000003d17177c23 */ /* 0x108fe20008010806 */
[----:B------:R-:W-:Y:S01]  /*5ad0*/  FSEL R31, R31, -INF , P4 ;  /* 0xff8000001f1f7808 */ /* 0x000fe20002000000 */
[--C-:B------:R-:W-:Y:S01]  /*5ae0*/  FFMA.FTZ R26, R27, UR61, -R6.reuse ;  /* 0x0000003d1b1a7c23 */ /* 0x100fe20008010806 */
[----:B------:R-:W-:Y:S01]  /*5af0*/  ISETP.GT.AND P1, PT, R21, 0x20, PT ;  /* 0x000000201500780c */ /* 0x000fe20003f24270 */
[----:B------:R-:W-:Y:S01]  /*5b00*/  FFMA.FTZ R25, R25, UR61, -R6 ;  /* 0x0000003d19197c23 */ /* 0x000fe20008010806 */
[C---:B------:R-:W-:Y:S01]  /*5b10*/  ISETP.GT.AND P2, PT, R21.reuse, 0x21, PT ;  /* 0x000000211500780c */ /* 0x040fe20003f44270 */
[----:B------:R-:W3:Y:S01]  /*5b20*/  MUFU.EX2 R23, R23 ;  /* 0x0000001700177308 */ /* 0x000ee20000000800 */
[----:B------:R-:W-:-:S02]  /*5b30*/  ISETP.GT.AND P3, PT, R21, 0x30, PT ;  /* 0x000000301500780c */ /* 0x000fc40003f64270 */
[C---:B------:R-:W-:Y:S02]  /*5b40*/  ISETP.GT.AND P4, PT, R21.reuse, 0x31, PT ;  /* 0x000000311500780c */ /* 0x040fe40003f84270 */
[C---:B------:R-:W-:Y:S02]  /*5b50*/  ISETP.GT.AND P5, PT, R21.reuse, 0x40, PT ;  /* 0x000000401500780c */ /* 0x040fe40003fa4270 */
[----:B------:R-:W-:Y:S01]  /*5b60*/  ISETP.GT.AND P6, PT, R21, 0x41, PT ;  /* 0x000000411500780c */ /* 0x000fe20003fc4270 */
[----:B------:R-:W3:Y:S01]  /*5b70*/  MUFU.EX2 R26, R26 ;  /* 0x0000001a001a7308 */ /* 0x000ee20000000800 */
[----:B------:R1:W3:Y:S01]  /*5b80*/  LDS R21, [R28+0x2c320] ;  /* 0x02c320001c157984 */ /* 0x0002e20000000800 */
[----:B------:R-:W-:Y:S01]  /*5b90*/  FSEL R29, R38, -INF , P3 ;  /* 0xff800000261d7808 */ /* 0x000fe20001800000 */
[----:B------:R-:W-:Y:S02]  /*5ba0*/  WARPGROUP.DEPBAR.LE gsb0, 0x0 ;  /* 0x00008000000079c5 */ /* 0x000fe40000010000 */
[----:B------:R-:W-:Y:S01]  /*5bb0*/  FSEL R33, R34, -INF , P1 ;  /* 0xff80000022217808 */ /* 0x000fe20000800000 */
[--C-:B------:R-:W-:Y:S01]  /*5bc0*/  FFMA.FTZ R34, R31, UR61, -R6.reuse ;  /* 0x0000003d1f227c23 */ /* 0x100fe20008010806 */
[----:B------:R-:W-:Y:S01]  /*5bd0*/  FFMA.FTZ R27, R29, UR61, -R6 ;  /* 0x0000003d1d1b7c23 */ /* 0x000fe20008010806 */
[--C-:B--2---:R-:W-:Y:S01]  /*5be0*/  FADD.FTZ R31, R44, -R20.reuse ;  /* 0x800000142c1f7221 */ /* 0x104fe20000010000 */
        /* <DEDUP_REMOVED lines=9> */
[----:B------:R-:W-:Y:S01]  /*5c80*/  VIADD R20, R17, 0x2c500 ;  /* 0x0002c50011147836 */ /* 0x000fe20000000000 */
[----:B------:R-:W-:Y:S01]  /*5c90*/  FSEL R35, R35, -INF , P2 ;  /* 0xff80000023237808 */ /* 0x000fe20001000000 */
[----:B------:R-:W-:Y:S01]  /*5ca0*/  FFMA.FTZ R33, R33, UR61, -R6 ;  /* 0x0000003d21217c23 */ /* 0x000fe20008010806 */
[----:B------:R-:W-:Y:S01]  /*5cb0*/  FSEL R39, R39, -INF , P4 ;  /* 0xff80000027277808 */ /* 0x000fe20002000000 */
[----:B------:R-:W-:Y:S01]  /*5cc0*/  MUFU.EX2 R13, R22 ;  /* 0x00000016000d7308 */ /* 0x000fe20000000800 */
[----:B------:R-:W-:Y:S01]  /*5cd0*/  SHF.R.U32.HI R20, RZ, 0x4, R20 ;  /* 0x00000004ff147819 */ /* 0x000fe20000011614 */
[--C-:B-----5:R-:W-:Y:S01]  /*5ce0*/  FFMA.FTZ R36, R35, UR61, -R6.reuse ;  /* 0x0000003d23247c23 */ /* 0x120fe20008010806 */
[----:B------:R-:W-:Y:S01]  /*5cf0*/  FSEL R37, R42, -INF , P5 ;  /* 0xff8000002a257808 */ /* 0x000fe20002800000 */
[--C-:B-1----:R-:W-:Y:S01]  /*5d00*/  FFMA.FTZ R28, R39, UR61, -R6.reuse ;  /* 0x0000003d271c7c23 */ /* 0x102fe20008010806 */
[----:B------:R-:W-:Y:S01]  /*5d10*/  LOP3.LUT R20, R20, 0x3fff, RZ, 0xc0, !PT ;  /* 0x00003fff14147812 */ /* 0x000fe200078ec0ff */
[----:B------:R-:W-:Y:S01]  /*5d20*/  FMUL.FTZ R38, R11, R32 ;  /* 0x000000200b267220 */ /* 0x000fe20000410000 */
[----:B------:R-:W-:Y:S01]  /*5d30*/  FSEL R43, R43, -INF , P6 ;  /* 0xff8000002b2b7808 */ /* 0x000fe20003000000 */
[----:B------:R1:W-:Y:S01]  /*5d40*/  MUFU.EX2 R22, R24 ;  /* 0x0000001800167308 */ /* 0x0003e20000000800 */
[----:B------:R-:W-:Y:S01]  /*5d50*/  LOP3.LUT R35, R20, 0x80000, RZ, 0xfc, !PT ;  /* 0x0008000014237812 */ /* 0x000fe200078efcff */
[----:B----4-:R-:W-:Y:S01]  /*5d60*/  FMUL.FTZ R49, R10, R49 ;  /* 0x000000310a317220 */ /* 0x010fe20000410000 */
[----:B------:R-:W-:Y:S01]  /*5d70*/  FMUL.FTZ R31, R8, R31 ;  /* 0x0000001f081f7220 */ /* 0x000fe20000410000 */
[----:B------:R-:W-:Y:S01]  /*5d80*/  FMUL.FTZ R29, R14, R29 ;  /* 0x0000001d0e1d7220 */ /* 0x000fe20000410000 */
[C---:B------:R-:W-:Y:S01]  /*5d90*/  R2UR UR58, R35.reuse ;  /* 0x00000000233a72ca */ /* 0x040fe200000e0000 */
[----:B------:R-:W-:Y:S01]  /*5da0*/  VIADD R20, R35, 0x80 ;  /* 0x0000008023147836 */ /* 0x000fe20000000000 */
[----:B------:R-:W-:Y:S01]  /*5db0*/  MOV R217, UR59 ;  /* 0x0000003b00d97c02 */ /* 0x000fe20008000f00 */
[----:B------:R-:W2:Y:S01]  /*5dc0*/  MUFU.EX2 R7, R7 ;  /* 0x0000000700077308 */ /* 0x000ea20000000800 */
[--C-:B-1----:R-:W-:Y:S01]  /*5dd0*/  FFMA.FTZ R24, R37, UR61, -R6.reuse ;  /* 0x0000003d25187c23 */ /* 0x102fe20008010806 */
[----:B------:R-:W-:Y:S01]  /*5de0*/  FFMA.FTZ R6, R43, UR61, -R6 ;  /* 0x0000003d2b067c23 */ /* 0x000fe20008010806 */
[--C-:B---3--:R-:W-:Y:S01]  /*5df0*/  FADD.FTZ R46, R46, -R21.reuse ;  /* 0x800000152e2e7221 */ /* 0x108fe20000010000 */
        /* <DEDUP_REMOVED lines=10> */
[----:B------:R-:W1:Y:S01]  /*5ea0*/  MUFU.EX2 R25, R25 ;  /* 0x0000001900197308 */ /* 0x000e620000000800 */
[----:B------:R-:W-:Y:S01]  /*5eb0*/  FMUL.FTZ R46, R23, R46 ;  /* 0x0000002e172e7220 */ /* 0x000fe20000410000 */
[----:B------:R-:W-:Y:S01]  /*5ec0*/  FMUL.FTZ R47, R26, R47 ;  /* 0x0000002f1a2f7220 */ /* 0x000fe20000410000 */
[----:B------:R-:W-:Y:S01]  /*5ed0*/  R2UR UR4, R20 ;  /* 0x00000000140472ca */ /* 0x000fe200000e0000 */
[----:B------:R-:W-:Y:S01]  /*5ee0*/  VIADD R20, R35, 0x180 ;  /* 0x0000018023147836 */ /* 0x000fe20000000000 */
[----:B------:R-:W-:Y:S01]  /*5ef0*/  R2UR UR5, R21 ;  /* 0x00000000150572ca */ /* 0x000fe200000e0000 */
[----:B--2---:R-:W-:Y:S01]  /*5f00*/  FMUL.FTZ R48, R7, R48 ;  /* 0x0000003007307220 */ /* 0x004fe20000410000 */
[----:B------:R-:W-:Y:S01]  /*5f10*/  F2FP.BF16.F32.PACK_AB R21, R26, R23 ;  /* 0x000000171a15723e */ /* 0x000fe200000010ff */
[----:B------:R-:W2:Y:S01]  /*5f20*/  MUFU.EX2 R34, R34 ;  /* 0x0000002200227308 */ /* 0x000ea20000000800 */
[----:B------:R-:W-:Y:S01]  /*5f30*/  R2UR UR6, R20 ;  /* 0x00000000140672ca */ /* 0x000fe200000e0000 */
[----:B------:R-:W-:Y:S01]  /*5f40*/  FMUL.FTZ R221, R22, R221 ;  /* 0x000000dd16dd7220 */ /* 0x000fe20000410000 */
[----:B------:R-:W-:Y:S01]  /*5f50*/  F2FP.BF16.F32.PACK_AB R20, R11, R8 ;  /* 0x000000080b14723e */ /* 0x000fe200000010ff */
[----:B------:R-:W-:Y:S01]  /*5f60*/  BAR.SYNC.DEFER_BLOCKING 0x9, 0x100 ;  /* 0x0244000000007b1d */ /* 0x000fe20000010000 */
[----:B------:R-:W-:Y:S01]  /*5f70*/  F2FP.BF16.F32.PACK_AB R10, R10, R7 ;  /* 0x000000070a0a723e */ /* 0x000fe200000010ff */
[C---:B------:R-:W-:Y:S01]  /*5f80*/  FMUL.FTZ R30, R13.reuse, R30 ;  /* 0x0000001e0d1e7220 */ /* 0x040fe20000410000 */
[----:B------:R-:W-:Y:S01]  /*5f90*/  F2FP.BF16.F32.PACK_AB R8, R13, R14 ;  /* 0x0000000e0d08723e */ /* 0x000fe200000010ff */
[----:B-1----:R-:W-:-:S02]  /*5fa0*/  FMUL.FTZ R50, R25, R50 ;  /* 0x0000003219327220 */ /* 0x002fc40000410000 */
[----:B------:R-:W1:Y:S01]  /*5fb0*/  MUFU.EX2 R33, R33 ;  /* 0x0000002100217308 */ /* 0x000e620000000800 */
[----:B------:R-:W-:Y:S01]  /*5fc0*/  F2FP.BF16.F32.PACK_AB R38, R38, R31 ;  /* 0x0000001f2626723e */ /* 0x000fe200000010ff */
[----:B------:R-:W-:Y:S01]  /*5fd0*/  UMOV UR18, UR4 ;  /* 0x0000000400127c82 */ /* 0x000fe20008000000 */
[----:B------:R-:W-:Y:S01]  /*5fe0*/  F2FP.BF16.F32.PACK_AB R39, R47, R46 ;  /* 0x0000002e2f27723e */ /* 0x000fe200000010ff */
[----:B------:R-:W-:Y:S01]  /*5ff0*/  UMOV UR12, UR18 ;  /* 0x00000012000c7c82 */ /* 0x000fe20008000000 */
[----:B------:R-:W-:Y:S01]  /*6000*/  F2FP.BF16.F32.PACK_AB R48, R49, R48 ;  /* 0x000000303130723e */ /* 0x000fe200000010ff */
[----:B------:R-:W-:Y:S01]  /*6010*/  UMOV UR10, UR5 ;  /* 0x00000005000a7c82 */ /* 0x000fe20008000000 */
[C---:B--2---:R-:W-:Y:S01]  /*6020*/  F2FP.BF16.F32.PACK_AB R11, R34.reuse, R25 ;  /* 0x00000019220b723e */ /* 0x044fe200000010ff */
[----:B------:R-:W2:Y:S01]  /*6030*/  MUFU.EX2 R9, R9 ;  /* 0x0000000900097308 */ /* 0x000ea20000000800 */
[----:B------:R-:W-:Y:S01]  /*6040*/  FMUL.FTZ R51, R34, R51 ;  /* 0x0000003322337220 */ /* 0x000fe20000410000 */
[----:B------:R-:W-:-:S04]  /*6050*/  F2FP.BF16.F32.PACK_AB R30, R30, R29 ;  /* 0x0000001d1e1e723e */ /* 0x000fc800000010ff */
[----:B------:R-:W-:Y:S02]  /*6060*/  F2FP.BF16.F32.PACK_AB R49, R51, R50 ;  /* 0x000000323331723e */ /* 0x000fe400000010ff */
[----:B------:R-:W3:Y:S01]  /*6070*/  MUFU.EX2 R12, R12 ;  /* 0x0000000c000c7308 */ /* 0x000ee20000000800 */
[----:B-1----:R-:W-:Y:S01]  /*6080*/  FMUL.FTZ R54, R33, R54 ;  /* 0x0000003621367220 */ /* 0x002fe20000410000 */
[----:B------:R1:W-:Y:S04]  /*6090*/  STSM.16.M88.2 [R0+0x2c500], R20 ;  /* 0x02c5001400007844 */ /* 0x0003e80000000100 */
[----:B------:R-:W-:Y:S02]  /*60a0*/  STSM.16.M88.2 [R0+0x2cd00], R10 ;  /* 0x02cd000a00007844 */ /* 0x000fe40000000100 */
[----:B------:R-:W4:Y:S01]  /*60b0*/  MUFU.EX2 R36, R36 ;  /* 0x0000002400247308 */ /* 0x000f220000000800 */
[----:B--2---:R-:W-:Y:S01]  /*60c0*/  FMUL.FTZ R52, R9, R52 ;  /* 0x0000003409347220 */ /* 0x004fe20000410000 */
[----:B-1----:R-:W-:-:S06]  /*60d0*/  VIADD R20, R35, 0xb0 ;  /* 0x000000b023147836 */ /* 0x002fcc0000000000 */
[----:B------:R-:W1:Y:S01]  /*60e0*/  MUFU.EX2 R27, R27 ;  /* 0x0000001b001b7308 */ /* 0x000e620000000800 */
[C---:B---3--:R-:W-:Y:S01]  /*60f0*/  F2FP.BF16.F32.PACK_AB R32, R12.reuse, R9 ;  /* 0x000000090c20723e */ /* 0x048fe200000010ff */
[----:B------:R-:W-:-:S05]  /*6100*/  FMUL.FTZ R53, R12, R53 ;  /* 0x000000350c357220 */ /* 0x000fca0000410000 */
[----:B------:R-:W-:Y:S01]  /*6110*/  F2FP.BF16.F32.PACK_AB R52, R53, R52 ;  /* 0x000000343534723e */ /* 0x000fe200000010ff */
[----:B------:R-:W2:Y:S01]  /*6120*/  MUFU.EX2 R28, R28 ;  /* 0x0000001c001c7308 */ /* 0x000ea20000000800 */
[C---:B----4-:R-:W-:Y:S01]  /*6130*/  F2FP.BF16.F32.PACK_AB R33, R36.reuse, R33 ;  /* 0x000000212421723e */ /* 0x050fe200000010ff */
[----:B------:R-:W-:-:S04]  /*6140*/  FMUL.FTZ R55, R36, R55 ;  /* 0x0000003724377220 */ /* 0x000fc80000410000 */
[----:B------:R-:W-:Y:S01]  /*6150*/  STSM.16.M88.2 [R0+0x2d500], R32 ;  /* 0x02d5002000007844 */ /* 0x000fe20000000100 */
[----:B------:R-:W-:Y:S01]  /*6160*/  F2FP.BF16.F32.PACK_AB R53, R55, R54 ;  /* 0x000000363735723e */ /* 0x000fe200000010ff */
[----:B------:R-:W3:Y:S01]  /*6170*/  MUFU.EX2 R15, R40 ;  /* 0x00000028000f7308 */ /* 0x000ee20000000800 */
[----:B-1----:R-:W-:-:S07]  /*6180*/  FMUL.FTZ R218, R27, R218 ;  /* 0x000000da1bda7220 */ /* 0x002fce0000410000 */
[----:B------:R-:W1:Y:S01]  /*6190*/  MUFU.EX2 R23, R24 ;  /* 0x0000001800177308 */ /* 0x000e620000000800 */
[C---:B--2---:R-:W-:Y:S01]  /*61a0*/  F2FP.BF16.F32.PACK_AB R9, R28.reuse, R27 ;  /* 0x0000001b1c09723e */ /* 0x044fe200000010ff */
[----:B------:R-:W-:-:S04]  /*61b0*/  FMUL.FTZ R219, R28, R219 ;  /* 0x000000db1cdb7220 */ /* 0x000fc80000410000 */
[----:B------:R-:W-:Y:S01]  /*61c0*/  STSM.16.M88.2 [R0+0x2dd00], R8 ;  /* 0x02dd000800007844 */ /* 0x000fe20000000100 */
[----:B------:R-:W-:Y:S01]  /*61d0*/  F2FP.BF16.F32.PACK_AB R31, R219, R218 ;  /* 0x000000dadb1f723e */ /* 0x000fe200000010ff */
[----:B------:R2:W4:Y:S01]  /*61e0*/  MUFU.EX2 R26, R6 ;  /* 0x00000006001a7308 */ /* 0x0005220000000800 */
[----:B---3--:R-:W-:-:S05]  /*61f0*/  FMUL.FTZ R220, R15, R220 ;  /* 0x000000dc0fdc7220 */ /* 0x008fca0000410000 */
[----:B------:R-:W-:Y:S02]  /*6200*/  F2FP.BF16.F32.PACK_AB R220, R221, R220 ;  /* 0x000000dcdddc723e */ /* 0x000fe400000010ff */
[----:B--2---:R-:W-:Y:S01]  /*6210*/  F2FP.BF16.F32.PACK_AB R6, R22, R15 ;  /* 0x0000000f1606723e */ /* 0x004fe200000010ff */
[----:B------:R-:W-:Y:S02]  /*6220*/  IMAD R22, R4, 0x2000, R5 ;  /* 0x0000200004167824 */ /* 0x000fe400078e0205 */
[----:B-1----:R-:W-:Y:S01]  /*6230*/  FMUL.FTZ R222, R23, R222 ;  /* 0x000000de17de7220 */ /* 0x002fe20000410000 */
[C---:B------:R-:W-:Y:S02]  /*6240*/  VIADD R5, R35.reuse, 0x200 ;  /* 0x0000020023057836 */ /* 0x040fe40000000000 */
[----:B------:R-:W-:Y:S01]  /*6250*/  VIADD R15, R35, 0x30 ;  /* 0x00000030230f7836 */ /* 0x000fe20000000000 */
[C---:B----4-:R-:W-:Y:S01]  /*6260*/  F2FP.BF16.F32.PACK_AB R7, R26.reuse, R23 ;  /* 0x000000171a07723e */ /* 0x050fe200000010ff */
[----:B------:R-:W-:Y:S01]  /*6270*/  FMUL.FTZ R223, R26, R223 ;  /* 0x000000df1adf7220 */ /* 0x000fe20000410000 */
[----:B------:R-:W-:-:S02]  /*6280*/  SHF.R.U32.HI R23, RZ, 0x4, R22 ;  /* 0x00000004ff177819 */ /* 0x000fc40000011616 */
[----:B------:R-:W-:Y:S01]  /*6290*/  R2UR UR7, R5 ;  /* 0x00000000050772ca */ /* 0x000fe200000e0000 */
[----:B------:R1:W-:Y:S01]  /*62a0*/  STSM.16.M88.2 [R0+0x2e500], R6 ;  /* 0x02e5000600007844 */ /* 0x0003e20000000100 */
[----:B------:R-:W-:Y:S02]  /*62b0*/  LOP3.LUT R23, R23, 0x3fff, RZ, 0xc0, !PT ;  /* 0x00003fff17177812 */ /* 0x000fe400078ec0ff */
[----:B------:R-:W-:Y:S01]  /*62c0*/  F2FP.BF16.F32.PACK_AB R221, R223, R222 ;  /* 0x000000dedfdd723e */ /* 0x000fe200000010ff */
[----:B------:R2:W-:Y:S06]  /*62d0*/  MEMBAR.ALL.CTA ;  /* 0x0000000000007992 */ /* 0x0005ec0000008000 */
[----:B--2---:R-:W2:Y:S01]  /*62e0*/  FENCE.VIEW.ASYNC.S ;  /* 0x00000000000073c6 */ /* 0x004ea20000000000 */
[C---:B------:R-:W-:Y:S01]  /*62f0*/  R2UR UR56, R23.reuse ;  /* 0x00000000173872ca */ /* 0x040fe200000e0000 */
[----:B------:R-:W-:-:S02]  /*6300*/  VIADD R5, R23, 0x80 ;  /* 0x0000008017057836 */ /* 0x000fc40000000000 */
[----:B------:R-:W-:-:S03]  /*6310*/  VIADD R14, R23, 0x180 ;  /* 0x00000180170e7836 */ /* 0x000fc60000000000 */
[----:B------:R-:W-:Y:S01]  /*6320*/  R2UR UR48, R5 ;  /* 0x00000000053072ca */ /* 0x000fe200000e0000 */
[C---:B------:R-:W-:Y:S01]  /*6330*/  VIADD R5, R35.reuse, 0x90 ;  /* 0x0000009023057836 */ /* 0x040fe20000000000 */
[----:B-1----:R-:W-:Y:S01]  /*6340*/  MOV R7, UR58 ;  /* 0x0000003a00077c02 */ /* 0x002fe20008000f00 */
[----:B------:R-:W-:-:S03]  /*6350*/  VIADD R6, R35, 0x10 ;  /* 0x0000001023067836 */ /* 0x000fc60000000000 */
[----:B------:R-:W-:Y:S01]  /*6360*/  R2UR UR4, R5 ;  /* 0x00000000050472ca */ /* 0x000fe200000e0000 */
[----:B------:R-:W-:Y:S01]  /*6370*/  UMOV UR16, UR56 ;  /* 0x0000003800107c82 */ /* 0x000fe20008000000 */
[----:B------:R-:W-:Y:S01]  /*6380*/  UMOV UR8, UR56 ;  /* 0x0000003800087c82 */ /* 0x000fe20008000000 */
[C---:B------:R-:W-:Y:S01]  /*6390*/  VIADD R5, R35.reuse, 0x190 ;  /* 0x0000019023057836 */ /* 0x040fe20000000000 */
[----:B------:R-:W-:Y:S01]  /*63a0*/  R2UR UR50, R6 ;  /* 0x00000000063272ca */ /* 0x000fe200000e0000 */
[----:B------:R-:W-:Y:S02]  /*63b0*/  VIADD R6, R35, 0x110 ;  /* 0x0000011023067836 */ /* 0x000fe40000000000 */
[----:B------:R-:W-:Y:S01]  /*63c0*/  UMOV UR52, UR48 ;  /* 0x0000003000347c82 */ /* 0x000fe20008000000 */
[----:B------:R-:W-:Y:S01]  /*63d0*/  R2UR UR54, R5 ;  /* 0x00000000053672ca */ /* 0x000fe200000e0000 */
[C---:B------:R-:W-:Y:S01]  /*63e0*/  VIADD R5, R35.reuse, 0x210 ;  /* 0x0000021023057836 */ /* 0x040fe20000000000 */
[----:B------:R-:W-:Y:S01]  /*63f0*/  R2UR UR5, R6 ;  /* 0x00000000060572ca */ /* 0x000fe200000e0000 */
[----:B--2---:R-:W-:Y:S01]  /*6400*/  BAR.SYNC.DEFER_BLOCKING 0x9, 0x100 ;  /* 0x0244000000007b1d */ /* 0x004fe20000010000 */
[----:B------:R-:W-:-:S02]  /*6410*/  VIADD R6, R35, 0x20 ;  /* 0x0000002023067836 */ /* 0x000fc40000000000 */
[----:B------:R-:W-:Y:S01]  /*6420*/  R2UR UR46, R5 ;  /* 0x00000000052e72ca */ /* 0x000fe200000e0000 */
[----:B------:R-:W-:Y:S02]  /*6430*/  VIADD R5, R23, 0x100 ;  /* 0x0000010017057836 */ /* 0x000fe40000000000 */
[----:B------:R-:W-:Y:S01]  /*6440*/  UMOV UR44, UR48 ;  /* 0x00000030002c7c82 */ /* 0x000fe20008000000 */
[----:B------:R-:W-:Y:S01]  /*6450*/  R2UR UR30, R6 ;  /* 0x00000000061e72ca */ /* 0x000fe200000e0000 */
[----:B------:R-:W-:Y:S01]  /*6460*/  VIADD R6, R35, 0x120 ;  /* 0x0000012023067836 */ /* 0x000fe20000000000 */
[----:B------:R-:W-:Y:S01]  /*6470*/  R2UR UR28, R5 ;  /* 0x00000000051c72ca */ /* 0x000fe200000e0000 */
[----:B------:R-:W-:-:S03]  /*6480*/  VIADD R5, R35, 0xa0 ;  /* 0x000000a023057836 */ /* 0x000fc60000000000 */
[----:B------:R-:W-:Y:S01]  /*6490*/  R2UR UR38, R6 ;  /* 0x00000000062672ca */ /* 0x000fe200000e0000 */
[----:B------:R-:W-:Y:S01]  /*64a0*/  VIADD R6, R17, 0x2ed00 ;  /* 0x0002ed0011067836 */ /* 0x000fe20000000000 */
[----:B------:R-:W-:Y:S01]  /*64b0*/  R2UR UR42, R5 ;  /* 0x00000000052a72ca */ /* 0x000fe200000e0000 */
[----:B------:R-:W-:-:S03]  /*64c0*/  VIADD R5, R35, 0x1a0 ;  /* 0x000001a023057836 */ /* 0x000fc60000000000 */
[----:B------:R-:W-:Y:S02]  /*64d0*/  SHF.R.U32.HI R6, RZ, 0x4, R6 ;  /* 0x00000004ff067819 */ /* 0x000fe40000011606 */
[----:B------:R-:W-:Y:S01]  /*64e0*/  R2UR UR34, R5 ;  /* 0x00000000052272ca */ /* 0x000fe200000e0000 */
[----:B------:R-:W-:Y:S01]  /*64f0*/  VIADD R5, R35, 0x220 ;  /* 0x0000022023057836 */ /* 0x000fe20000000000 */
[----:B------:R-:W-:Y:S01]  /*6500*/  UMOV UR40, UR28 ;  /* 0x0000001c00287c82 */ /* 0x000fe20008000000 */
[----:B------:R-:W-:Y:S01]  /*6510*/  STSM.16.M88.2 [R0+0x2ed00], R38 ;  /* 0x02ed002600007844 */ /* 0x000fe20000000100 */
[----:B------:R-:W-:Y:S01]  /*6520*/  UMOV UR36, UR28 ;  /* 0x0000001c00247c82 */ /* 0x000fe20008000000 */
[----:B------:R-:W-:Y:S01]  /*6530*/  UMOV UR32, UR28 ;  /* 0x0000001c00207c82 */ /* 0x000fe20008000000 */
[----:B------:R-:W-:Y:S01]  /*6540*/  R2UR UR26, R5 ;  /* 0x00000000051a72ca */ /* 0x000fe200000e0000 */
[----:B------:R-:W-:Y:S01]  /*6550*/  STSM.16.M88.2 [R0+0x2f500], R48 ;  /* 0x02f5003000007844 */ /* 0x000fe20000000100 */
[----:B------:R-:W-:Y:S01]  /*6560*/  UMOV UR24, UR28 ;  /* 0x0000001c00187c82 */ /* 0x000fe20008000000 */
[----:B------:R-:W-:Y:S01]  /*6570*/  IMAD R5, R4, 0x2800, R17 ;  /* 0x0000280004057824 */ /* 0x000fe200078e0211 */
[----:B------:R-:W-:Y:S01]  /*6580*/  LOP3.LUT R216, R6, 0x3fff, RZ, 0xc0, !PT ;  /* 0x00003fff06d87812 */ /* 0x000fe200078ec0ff */
[----:B------:R-:W-:Y:S03]  /*6590*/  STSM.16.M88.2 [R0+0x2fd00], R52 ;  /* 0x02fd003400007844 */ /* 0x000fe60000000100 */
[----:B------:R-:W-:Y:S01]  /*65a0*/  SHF.R.U32.HI R5, RZ, 0x4, R5 ;  /* 0x00000004ff057819 */ /* 0x000fe20000011605 */
[----:B------:R-:W-:Y:S01]  /*65b0*/  STSM.16.M88.2 [R0+0x30500], R30 ;  /* 0x0305001e00007844 */ /* 0x000fe20000000100 */
[----:B------:R-:W-:-:S02]  /*65c0*/  LOP3.LUT R6, R216, 0x400000, RZ, 0xfc, !PT ;  /* 0x00400000d8067812 */ /* 0x000fc400078efcff */
[----:B------:R-:W-:Y:S01]  /*65d0*/  LOP3.LUT R5, R5, 0x3fff, RZ, 0xc0, !PT ;  /* 0x00003fff05057812 */ /* 0x000fe200078ec0ff */
        /* <DEDUP_REMOVED lines=10> */
[----:B------:R-:W-:-:S02]  /*6680*/  UMOV UR9, UR19 ;  /* 0x0000001300097c82 */ /* 0x000fc40008000000 */
        /* <DEDUP_REMOVED lines=17> */
[----:B------:R-:W-:Y:S01]  /*67a0*/  MOV R219, UR57 ;  /* 0x0000003900db7c02 */ /* 0x000fe20008000f00 */
        /* <DEDUP_REMOVED lines=20> */
[----:B------:R-:W-:Y:S01]  /*68f0*/  HGMMA.64x16x16.F32.BF16 R88, gdesc[UR44].tnspA.tnspB, R88 ;  /* 0x602000002c5879f0 */ /* 0x000fe20008701858 */
[----:B------:R-:W-:Y:S01]  /*6900*/  R2UR UR10, R15 ;  /* 0x000000000f0a72ca */ /* 0x000fe200000e0000 */
[----:B------:R-:W-:Y:S01]  /*6910*/  VIADD R14, R35, 0x130 ;  /* 0x00000130230e7836 */ /* 0x000fe20000000000 */
[----:B------:R-:W-:Y:S01]  /*6920*/  R2UR UR5, R5 ;  /* 0x00000000050572ca */ /* 0x000fe200000e0000 */
[C---:B------:R-:W-:Y:S01]  /*6930*/  VIADD R15, R35.reuse, 0x1b0 ;  /* 0x000001b0230f7836 */ /* 0x040fe20000000000 */
[----:B------:R-:W-:Y:S01]  /*6940*/  UMOV UR59, UR19 ;  /* 0x00000013003b7c82 */ /* 0x000fe20008000000 */
[----:B------:R-:W-:Y:S01]  /*6950*/  VIADD R35, R35, 0x230 ;  /* 0x0000023023237836 */ /* 0x000fe20000000000 */
[----:B------:R-:W-:Y:S01]  /*6960*/  R2UR UR22, R14 ;  /* 0x000000000e1672ca */ /* 0x000fe200000e0000 */
[----:B------:R-:W-:Y:S01]  /*6970*/  UMOV UR53, UR9 ;  /* 0x0000000900357c82 */ /* 0x000fe20008000000 */
[----:B------:R-:W-:Y:S01]  /*6980*/  R2UR UR14, R15 ;  /* 0x000000000f0e72ca */ /* 0x000fe200000e0000 */
[----:B------:R-:W-:Y:S01]  /*6990*/  UMOV UR9, 0x40000040 ;  /* 0x4000004000097882 */ /* 0x000fe20000000000 */
[----:B------:R-:W-:Y:S01]  /*69a0*/  R2UR UR6, R35 ;  /* 0x00000000230672ca */ /* 0x000fe200000e0000 */
[----:B------:R-:W-:Y:S01]  /*69b0*/  UMOV UR16, UR8 ;  /* 0x0000000800107c82 */ /* 0x000fe20008000000 */
[----:B------:R-:W-:Y:S01]  /*69c0*/  MOV R9, UR59 ;  /* 0x0000003b00097c02 */ /* 0x000fe20008000f00 */
[----:B------:R-:W-:Y:S01]  /*69d0*/  UMOV UR59, UR7 ;  /* 0x00000007003b7c82 */ /* 0x000fe20008000000 */
[----:B------:R-:W-:Y:S01]  /*69e0*/  UMOV UR17, UR9 ;  /* 0x0000000900117c82 */ /* 0x000fe20008000000 */
[----:B------:R-:W-:Y:S01]  /*69f0*/  MOV R11, UR59 ;  /* 0x0000003b000b7c02 */ /* 0x000fe20008000f00 */
[----:B------:R-:W-:Y:S01]  /*6a00*/  UMOV UR59, UR11 ;  /* 0x0000000b003b7c82 */ /* 0x000fe20008000000 */
[----:B------:R-:W-:Y:S01]  /*6a10*/  UMOV UR11, 0x40 ;  /* 0x00000040000b7882 */ /* 0x000fe20000000000 */
        /* <DEDUP_REMOVED lines=201> */
[----:B------:R-:W-:Y:S01]  /*76b0*/  UMOV UR7, 0x40 ;  /* 0x0000004000077882 */ /* 0x000fe20000000000 */
        /* <DEDUP_REMOVED lines=53> */
[----:B------:R-:W-:Y:S01]  /*7a10*/  HGMMA.64x16x16.F32.BF16 R136, gdesc[UR44].tnspA.tnspB, R136 ;  /* 0x602000002c8879f0 */ /* 0x000fe20008701888 */
[----:B------:R-:W-:Y:S01]  /*7a20*/  IMAD.U32 R222, RZ, RZ, UR10 ;  /* 0x0000000affde7e24 */ /* 0x000fe2000f8e00ff */
[----:B------:R-:W-:Y:S01]  /*7a30*/  UMOV UR48, UR44 ;  /* 0x0000002c00307c82 */ /* 0x000fe20008000000 */
        /* <DEDUP_REMOVED lines=15> */
[----:B------:R1:W-:Y:S01]  /*7b30*/  REDG.E.ADD.F32x4.FTZ.RN.STRONG.GPU desc[UR56][R6.64+0x1800], R36 ;  /* 0x00180024060079a6 */ /* 0x0003e2000c10f7b8 */
[----:B------:R-:W-:-:S02]  /*7b40*/  VIADD R25, R237, 0x100 ;  /* 0x00000100ed197836 */ /* 0x000fc40000000000 */
[----:B------:R-:W-:Y:S01]  /*7b50*/  R2UR UR26, R26 ;  /* 0x000000001a1a72ca */ /* 0x000fe200000e0000 */
[----:B------:R-:W-:Y:S01]  /*7b60*/  IMAD.U32 R226, RZ, RZ, UR10 ;  /* 0x0000000affe27e24 */ /* 0x000fe2000f8e00ff */
[----:B------:R-:W-:Y:S01]  /*7b70*/  UMOV UR5, 0x40000040 ;  /* 0x4000004000057882 */ /* 0x000fe20000000000 */
[----:B------:R-:W-:Y:S01]  /*7b80*/  HGMMA.64x16x16.F32.BF16 R168, gdesc[UR48].tnspA.tnspB, R168 ;  /* 0x6020000030a879f0 */ /* 0x000fe200087018a8 */
[----:B------:R-:W-:Y:S01]  /*7b90*/  R2UR UR24, R25 ;  /* 0x00000000191872ca */ /* 0x000fe200000e0000 */
[C---:B------:R-:W-:Y:S01]  /*7ba0*/  VIADD R25, R24.reuse, 0x120 ;  /* 0x0000012018197836 */ /* 0x040fe20000000000 */
[----:B------:R1:W-:Y:S04]  /*7bb0*/  REDG.E.ADD.F32x4.FTZ.RN.STRONG.GPU desc[UR56][R6.64+0x2000], R40 ;  /* 0x00200028060079a6 */ /* 0x0003e8000c10f7b8 */
[----:B------:R-:W-:Y:S01]  /*7bc0*/  R2UR UR38, R25 ;  /* 0x00000000192672ca */ /* 0x000fe200000e0000 */
[----:B------:R-:W-:-:S02]  /*7bd0*/  VIADD R25, R24, 0x1a0 ;  /* 0x000001a018197836 */ /* 0x000fc40000000000 */
[C---:B------:R-:W-:Y:S01]  /*7be0*/  VIADD R26, R24.reuse, 0xa0 ;  /* 0x000000a0181a7836 */ /* 0x040fe20000000000 */
[----:B------:R-:W-:Y:S01]  /*7bf0*/  UMOV UR21, UR5 ;  /* 0x0000000500157c82 */ /* 0x000fe20008000000 */
[----:B------:R-:W-:Y:S01]  /*7c00*/  UMOV UR17, UR5 ;  /* 0x0000000500117c82 */ /* 0x000fe20008000000 */
[----:B------:R-:W-:Y:S01]  /*7c10*/  R2UR UR34, R25 ;  /* 0x00000000192272ca */ /* 0x000fe200000e0000 */
[----:B------:R-:W-:Y:S01]  /*7c20*/  VIADD R25, R24, 0x220 ;  /* 0x0000022018197836 */ /* 0x000fe20000000000 */
[----:B------:R-:W-:Y:S01]  /*7c30*/  R2UR UR42, R26 ;  /* 0x000000001a2a72ca */ /* 0x000fe200000e0000 */
[----:B------:R-:W-:Y:S01]  /*7c40*/  UMOV UR40, UR24 ;  /* 0x0000001800287c82 */ /* 0x000fe20008000000 */
[----:B------:R-:W-:Y:S01]  /*7c50*/  UMOV UR36, UR24 ;  /* 0x0000001800247c82 */ /* 0x000fe20008000000 */
[----:B------:R-:W-:Y:S01]  /*7c60*/  UMOV UR32, UR24 ;  /* 0x0000001800207c82 */ /* 0x000fe20008000000 */
[----:B------:R-:W-:Y:S01]  /*7c70*/  R2UR UR30, R25 ;  /* 0x00000000191e72ca */ /* 0x000fe200000e0000 */
[----:B------:R-:W-:Y:S01]  /*7c80*/  UMOV UR28, UR24 ;  /* 0x00000018001c7c82 */ /* 0x000fe20008000000 */
[----:B------:R-:W-:Y:S01]  /*7c90*/  HGMMA.64x16x16.F32.BF16 R136, gdesc[UR24].tnspA.tnspB, R136 ;  /* 0x60200000188879f0 */ /* 0x000fe20008701888 */
[----:B------:R-:W-:Y:S01]  /*7ca0*/  IMAD.U32 R227, RZ, RZ, UR11 ;  /* 0x0000000bffe37e24 */ /* 0x000fe2000f8e00ff */
[----:B------:R-:W-:Y:S01]  /*7cb0*/  UMOV UR13, UR5 ;  /* 0x00000005000d7c82 */ /* 0x000fe20008000000 */
[----:B------:R-:W-:-:S04]  /*7cc0*/  UMOV UR9, UR5 ;  /* 0x0000000500097c82 */ /* 0x000fc80008000000 */
[----:B------:R-:W-:Y:S01]  /*7cd0*/  HGMMA.64x16x16.F32.BF16 R144, gdesc[UR40].tnspA.tnspB, R144 ;  /* 0x60200000289079f0 */ /* 0x000fe20008701890 */
[----:B------:R1:W-:Y:S01]  /*7ce0*/  REDG.E.ADD.F32x4.FTZ.RN.STRONG.GPU desc[UR56][R6.64+0x2800], R44 ;  /* 0x0028002c060079a6 */ /* 0x0003e2000c10f7b8 */
[----:B------:R-:W-:Y:S02]  /*7cf0*/  VIADD R25, R237, 0x180 ;  /* 0x00000180ed197836 */ /* 0x000fe40000000000 */
[----:B------:R-:W-:Y:S01]  /*7d00*/  VIADD R26, R24, 0x30 ;  /* 0x00000030181a7836 */ /* 0x000fe20000000000 */
[----:B------:R-:W-:Y:S01]  /*7d10*/  UMOV UR11, 0x40 ;  /* 0x00000040000b7882 */ /* 0x000fe20000000000 */
[----:B------:R-:W-:Y:S01]  /*7d20*/  HGMMA.64x16x16.F32.BF16 R152, gdesc[UR36].tnspA.tnspB, R152 ;  /* 0x60200000249879f0 */ /* 0x000fe20008701898 */
[----:B------:R1:W-:Y:S01]  /*7d30*/  REDG.E.ADD.F32x4.FTZ.RN.STRONG.GPU desc[UR56][R6.64+0x3000], R48 ;  /* 0x00300030060079a6 */ /* 0x0003e2000c10f7b8 */
[----:B------:R-:W-:Y:S02]  /*7d40*/  R2UR UR4, R25 ;  /* 0x00000000190472ca */ /* 0x000fe400000e0000 */
[----:B------:R-:W-:Y:S01]  /*7d50*/  HGMMA.64x16x16.F32.BF16 R160, gdesc[UR32].tnspA.tnspB, R160 ;  /* 0x6020000020a079f0 */ /* 0x000fe200087018a0 */
[----:B------:R-:W-:Y:S01]  /*7d60*/  R2UR UR6, R26 ;  /* 0x000000001a0672ca */ /* 0x000fe200000e0000 */
[----:B------:R1:W-:Y:S01]  /*7d70*/  REDG.E.ADD.F32x4.FTZ.RN.STRONG.GPU desc[UR56][R6.64+0x3800], R52 ;  /* 0x00380034060079a6 */ /* 0x0003e2000c10f7b8 */
[----:B------:R-:W-:-:S02]  /*7d80*/  VIADD R25, R24, 0x130 ;  /* 0x0000013018197836 */ /* 0x000fc40000000000 */
[C---:B------:R-:W-:Y:S01]  /*7d90*/  VIADD R26, R24.reuse, 0xb0 ;  /* 0x000000b0181a7836 */ /* 0x040fe20000000000 */
[----:B------:R-:W-:Y:S02]  /*7da0*/  HGMMA.64x16x16.F32.BF16 R168, gdesc[UR28].tnspA.tnspB, R168 ;  /* 0x602000001ca879f0 */ /* 0x000fe400087018a8 */
[----:B------:R-:W-:Y:S01]  /*7db0*/  R2UR UR18, R25 ;  /* 0x00000000191272ca */ /* 0x000fe200000e0000 */
[----:B------:R-:W-:Y:S01]  /*7dc0*/  VIADD R25, R24, 0x1b0 ;  /* 0x000001b018197836 */ /* 0x000fe20000000000 */
[----:B------:R-:W-:Y:S01]  /*7dd0*/  R2UR UR22, R26 ;  /* 0x000000001a1672ca */ /* 0x000fe200000e0000 */
[----:B------:R-:W-:Y:S01]  /*7de0*/  VIADD R24, R24, 0x230 ;  /* 0x0000023018187836 */ /* 0x000fe20000000000 */
[----:B------:R-:W-:Y:S01]  /*7df0*/  UMOV UR20, UR4 ;  /* 0x0000000400147c82 */ /* 0x000fe20008000000 */
[----:B------:R-:W-:Y:S01]  /*7e00*/  UMOV UR16, UR4 ;  /* 0x0000000400107c82 */ /* 0x000fe20008000000 */
[----:B------:R-:W-:Y:S01]  /*7e10*/  R2UR UR14, R25 ;  /* 0x00000000190e72ca */ /* 0x000fe200000e0000 */
[----:B------:R-:W-:Y:S01]  /*7e20*/  UMOV UR12, UR4 ;  /* 0x00000004000c7c82 */ /* 0x000fe20008000000 */
[----:B------:R-:W-:Y:S01]  /*7e30*/  R2UR UR10, R24 ;  /* 0x00000000180a72ca */ /* 0x000fe200000e0000 */
[----:B------:R-:W-:Y:S01]  /*7e40*/  UMOV UR8, UR4 ;  /* 0x0000000400087c82 */ /* 0x000fe20008000000 */
[----:B------:R-:W-:Y:S05]  /*7e50*/  HGMMA.64x16x16.F32.BF16 R136, gdesc[UR4].tnspA.tnspB, R136 ;  /* 0x60200000048879f0 */ /* 0x000fea0008701888 */
[----:B------:R-:W-:Y:S04]  /*7e60*/  HGMMA.64x16x16.F32.BF16 R144, gdesc[UR20].tnspA.tnspB, R144 ;  /* 0x60200000149079f0 */ /* 0x000fe80008701890 */
[----:B------:R-:W-:Y:S04]  /*7e70*/  HGMMA.64x16x16.F32.BF16 R152, gdesc[UR16].tnspA.tnspB, R152 ;  /* 0x60200000109879f0 */ /* 0x000fe80008701898 */
[----:B------:R-:W-:Y:S04]  /*7e80*/  HGMMA.64x16x16.F32.BF16 R160, gdesc[UR12].tnspA.tnspB, R160 ;  /* 0x602000000ca079f0 */ /* 0x000fe800087018a0 */
[----:B------:R-:W-:Y:S03]  /*7e90*/  HGMMA.64x16x16.F32.BF16 R168, gdesc[UR8].tnspA.tnspB, R168, gsb0 ;  /* 0x6020000008a879f0 */ /* 0x000fe600080018a8 */
[----:B------:R-:W-:-:S02]  /*7ea0*/  WARPGROUP.DEPBAR.LE gsb0, 0x1 ;  /* 0x00008000000079c5 */ /* 0x000fc40000010100 */
[----:B-1----:R-:W-:Y:S05]  /*7eb0*/  @!P0 BRA `(.L_x_1078) ;  /* 0x0000000000048947 */ /* 0x002fea0003800000 */
[----:B------:R-:W-:Y:S01]  /*7ec0*/  BPT.TRAP 0x1 ;  /* 0x000000040000795c */ /* 0x000fe20000300000 */
.L_x_1078:
        /* <DEDUP_REMOVED lines=112> */
.L_x_1079:
[----:B------:R-:W-:Y:S01]  /*85d0*/  VIADD R3, R3, 0x1 ;  /* 0x0000000103037836 */ /* 0x000fe20000000000 */
[----:B------:R-:W-:Y:S01]  /*85e0*/  ULOP3.LUT UR60, UR60, 0x1, URZ, 0x3c, !UPT ;  /* 0x000000013c3c7892 */ /* 0x000fe2000f8e3c3f */
        /* <DEDUP_REMOVED lines=92> */
.L_x_1067:
[----:B------:R-:W-:Y:S05]  /*8bb0*/  @P0 BRA `(.L_x_1063) ;  /* 0x0000002c00980947 */ /* 0x000fea0003800000 */
[----:B------:R-:W1:Y:S01]  /*8bc0*/  LDC.64 R2, c[0x0][0x878] ;  /* 0x00021e00ff027b82 */ /* 0x000e620000000a00 */
[----:B------:R-:W-:Y:S01]  /*8bd0*/  ULDC.64 UR4, c[0x0][0x208] ;  /* 0x0000820000047ab9 */ /* 0x000fe20000000a00 */
[----:B------:R-:W3:Y:S01]  /*8be0*/  LDL.LU R10, [R1] ;  /* 0x00000000010a7983 */ /* 0x000ee20000300800 */
[----:B------:R-:W4:Y:S05]  /*8bf0*/  S2R R20, SR_TID.X ;  /* 0x0000000000147919 */ /* 0x000f2a0000002100 */
[----:B------:R-:W5:Y:S08]  /*8c00*/  LDC R0, c[0x0][0x850] ;  /* 0x00021400ff007b82 */ /* 0x000f700000000800 */
[----:B------:R-:W5:Y:S01]  /*8c10*/  LDC.64 R8, c[0x0][0x818] ;  /* 0x00020600ff087b82 */ /* 0x000f620000000a00 */
[----:B-1----:R-:W-:-:S07]  /*8c20*/  ISETP.NE.U32.AND P0, PT, R2, RZ, PT ;  /* 0x000000ff0200720c */ /* 0x002fce0003f05070 */
[----:B------:R-:W1:Y:S01]  /*8c30*/  LDC.64 R12, c[0x0][0x840] ;  /* 0x00021000ff0c7b82 */ /* 0x000e620000000a00 */
[----:B------:R-:W-:-:S07]  /*8c40*/  ISETP.NE.AND.EX P0, PT, R3, RZ, PT, P0 ;  /* 0x000000ff0300720c */ /* 0x000fce0003f05300 */
[----:B------:R-:W1:Y:S08]  /*8c50*/  LDC.64 R14, c[0x0][0x848] ;  /* 0x00021200ff0e7b82 */ /* 0x000e700000000a00 */
[----:B------:R-:W4:Y:S08]  /*8c60*/  @P0 LDC.64 R2, c[0x0][0x878] ;  /* 0x00021e00ff020b82 */ /* 0x000f300000000a00 */
[----:B--2---:R-:W2:Y:S08]  /*8c70*/  LDC.64 R16, c[0x0][0x800] ;  /* 0x00020000ff107b82 */ /* 0x004eb00000000a00 */
[----:B------:R-:W2:Y:S01]  /*8c80*/  LDC.64 R18, c[0x0][0x828] ;  /* 0x00020a00ff127b82 */ /* 0x000ea20000000a00 */
[----:B----4-:R-:W-:-:S06]  /*8c90*/  @P0 IMAD.WIDE R2, R235, 0x4, R2 ;  /* 0x00000004eb020825 */ /* 0x010fcc00078e0202 */
[----:B------:R4:W2:Y:S01]  /*8ca0*/  @P0 LDG.E R2, desc[UR4][R2.64] ;  /* 0x0000000402020981 */ /* 0x0008a2000c1e1900 */
[----:B------:R-:W-:Y:S01]  /*8cb0*/  VIADD R21, R20, 0xffffff80 ;  /* 0xffffff8014157836 */ /* 0x000fe20000000000 */
[----:B------:R-:W1:Y:S08]  /*8cc0*/  S2UR UR5, SR_CgaCtaId ;  /* 0x00000000000579c3 */ /* 0x000e700000008800 */
[----:B------:R-:W-:Y:S01]  /*8cd0*/  BAR.SYNC.DEFER_BLOCKING 0x1, 0x100 ;  /* 0x0044000000007b1d */ /* 0x000fe20000010000 */
[----:B-----5:R-:W-:-:S02]  /*8ce0*/  ISETP.NE.AND P1, PT, R0, 0x1, PT ;  /* 0x000000010000780c */ /* 0x020fc40003f25270 */
[----:B------:R-:W-:-:S03]  /*8cf0*/  SHF.R.S32.HI R0, RZ, 0x1f, R21 ;  /* 0x0000001fff007819 */ /* 0x000fc60000011415 */
[----:B------:R-:W-:Y:S01]  /*8d00*/  UMOV UR4, 0x400 ;  /* 0x0000040000047882 */ /* 0x000fe20000000000 */
[----:B------:R-:W-:Y:S01]  /*8d10*/  LEA.HI R4, R0, R21, RZ, 0x7 ;  /* 0x0000001500047211 */ /* 0x000fe200078f38ff */
[----:B------:R-:W-:Y:S03]  /*8d20*/  BSSY B1, `(.L_x_1081) ;  /* 0x0000055000017945 */ /* 0x000fe60003800000 */
[----:B------:R-:W-:Y:S02]  /*8d30*/  LOP3.LUT R0, R4, 0x3fffff80, RZ, 0xc0, !PT ;  /* 0x3fffff8004007812 */ /* 0x000fe400078ec0ff */
[----:B----4-:R-:W-:Y:S01]  /*8d40*/  SHF.R.S32.HI R3, RZ, 0x7, R4 ;  /* 0x00000007ff037819 */ /* 0x010fe20000011404 */
[----:B------:R-:W4:Y:S02]  /*8d50*/  @P1 LDC R5, c[0x0][0x854] ;  /* 0x00021500ff051b82 */ /* 0x000f240000000800 */
[----:B------:R-:W-:-:S04]  /*8d60*/  IMAD.IADD R0, R21, 0x1, -R0 ;  /* 0x0000000115007824 */ /* 0x000fc800078e0a00 */
[----:B------:R-:W-:Y:S02]  /*8d70*/  IMAD R0, R3, 0xa00, R0 ;  /* 0x00000a0003007824 */ /* 0x000fe400078e0200 */
[----:B------:R-:W5:Y:S01]  /*8d80*/  @P1 LDC R7, c[0x0][0x858] ;  /* 0x00021600ff071b82 */ /* 0x000f620000000800 */
[----:B-1----:R-:W-:Y:S01]  /*8d90*/  ULEA UR4, UR5, UR4, 0x18 ;  /* 0x0000000405047291 */ /* 0x002fe2000f8ec03f */
[----:B------:R-:W-:-:S05]  /*8da0*/  IMAD.SHL.U32 R3, R0, 0x4, RZ ;  /* 0x0000000400037824 */ /* 0x000fca00078e00ff */
[----:B------:R-:W-:-:S05]  /*8db0*/  LEA R6, R3, UR4, 0x2 ;  /* 0x0000000403067c11 */ /* 0x000fca000f8e10ff */
[----:B------:R1:W-:Y:S01]  /*8dc0*/  STS.128 [R6], R56 ;  /* 0x0000003806007388 */ /* 0x0003e20000000c00 */
[----:B----4-:R-:W-:-:S03]  /*8dd0*/  @P1 IMAD.HI.U32 R0, R236, R5, RZ ;  /* 0x00000005ec001227 */ /* 0x010fc600078e00ff */
[----:B------:R1:W-:Y:S04]  /*8de0*/  STS.128 [R6+0x800], R60 ;  /* 0x0008003c06007388 */ /* 0x0003e80000000c00 */
[----:B------:R1:W-:Y:S01]  /*8df0*/  STS.128 [R6+0x1000], R96 ;  /* 0x0010006006007388 */ /* 0x0003e20000000c00 */
[----:B-----5:R-:W-:-:S03]  /*8e00*/  @P1 SHF.R.U32.HI R236, RZ, R7, R0 ;  /* 0x00000007ffec1219 */ /* 0x020fc60000011600 */
        /* <DEDUP_REMOVED lines=20> */
[----:B----4-:R-:W4:Y:S01]  /*8f50*/  FENCE.VIEW.ASYNC.S ;  /* 0x00000000000073c6 */ /* 0x010f220000000000 */
[----:B---3--:R-:W-:-:S02]  /*8f60*/  IMAD R5, R10, 0x5000, RZ ;  /* 0x000050000a057824 */ /* 0x008fc400078e02ff */
[----:B------:R-:W3:Y:S01]  /*8f70*/  LDC.64 R10, c[0x0][0x820] ;  /* 0x00020800ff0a7b82 */ /* 0x000ee20000000a00 */
[----:B--2---:R-:W-:-:S04]  /*8f80*/  @P0 IMAD R2, R235, 0x50, R2 ;  /* 0x00000050eb020824 */ /* 0x004fc800078e0202 */
[----:B------:R-:W-:-:S05]  /*8f90*/  @P0 IMAD.HI R2, R2, 0x66666667, RZ ;  /* 0x6666666702020827 */ /* 0x000fca00078e02ff */
[----:B------:R-:W-:-:S04]  /*8fa0*/  @P0 SHF.R.U32.HI R3, RZ, 0x1f, R2 ;  /* 0x0000001fff030819 */ /* 0x000fc80000011602 */
[----:B------:R-:W-:-:S05]  /*8fb0*/  @P0 LEA.HI.SX32 R3, R2, R3, 0x1b ;  /* 0x0000000302030211 */ /* 0x000fca00078fdaff */
[----:B------:R-:W-:-:S05]  /*8fc0*/  @P0 IMAD R2, R3, 0x5000, RZ ;  /* 0x0000500003020824 */ /* 0x000fca00078e02ff */
[----:B------:R-:W-:Y:S02]  /*8fd0*/  @P0 SHF.R.S32.HI R3, RZ, 0x1f, R2 ;  /* 0x0000001fff030819 */ /* 0x000fe40000011402 */
[----:B------:R-:W-:Y:S01]  /*8fe0*/  @!P0 CS2R R2, SRZ ;  /* 0x0000000000028805 */ /* 0x000fe2000001ff00 */
[----:B----4-:R-:W-:Y:S05]  /*8ff0*/  BAR.SYNC.DEFER_BLOCKING 0x1, 0x100 ;  /* 0x0044000000007b1d */ /* 0x010fea0000010000 */
[----:B------:R-:W-:Y:S01]  /*9000*/  IADD3 R4, P1, R5, R2, RZ ;  /* 0x0000000205047210 */ /* 0x000fe20007f3e0ff */
[----:B------:R-:W-:Y:S02]  /*9010*/  IMAD R2, R7, R12, RZ ;  /* 0x0000000c07027224 */ /* 0x000fe400078e02ff */
[C---:B------:R-:W-:Y:S01]  /*9020*/  IMAD R7, R236.reuse, R9, R0 ;  /* 0x00000009ec077224 */ /* 0x040fe200078e0200 */
[----:B------:R-:W-:Y:S01]  /*9030*/  LEA.HI.X.SX32 R5, R5, R3, 0x1, P1 ;  /* 0x0000000305057211 */ /* 0x000fe200008f0eff */
[----:B------:R-:W-:Y:S01]  /*9040*/  IMAD R9, R236, R13, R2 ;  /* 0x0000000dec097224 */ /* 0x000fe200078e0202 */
[----:B------:R-:W-:-:S02]  /*9050*/  SHF.R.S32.HI R0, RZ, 0x1f, R235 ;  /* 0x0000001fff007819 */ /* 0x000fc400000114eb */
[----:B------:R-:W-:Y:S01]  /*9060*/  SEL R235, R235, RZ, !P0 ;  /* 0x000000ffebeb7207 */ /* 0x000fe20004000000 */
[----:B------:R-:W-:-:S04]  /*9070*/  IMAD.WIDE.U32 R2, R236, R8, R4 ;  /* 0x00000008ec027225 */ /* 0x000fc800078e0004 */
[----:B------:R-:W-:Y:S01]  /*9080*/  IMAD.IADD R3, R3, 0x1, R7 ;  /* 0x0000000103037824 */ /* 0x000fe200078e0207 */
[----:B------:R-:W-:Y:S01]  /*9090*/  SEL R7, R0, RZ, !P0 ;  /* 0x000000ff00077207 */ /* 0x000fe20004000000 */
[----:B------:R-:W-:Y:S01]  /*90a0*/  IMAD.WIDE.U32 R4, R236, R12, R4 ;  /* 0x0000000cec047225 */ /* 0x000fe200078e0004 */
[----:B------:R-:W-:-:S03]  /*90b0*/  ISETP.NE.AND P0, PT, R21, RZ, PT ;  /* 0x000000ff1500720c */ /* 0x000fc60003f05270 */
[----:B------:R-:W-:Y:S02]  /*90c0*/  IMAD.IADD R5, R5, 0x1, R9 ;  /* 0x0000000105057824 */ /* 0x000fe400078e0209 */
[C---:B---3--:R-:W-:Y:S02]  /*90d0*/  IMAD R0, R7.reuse, R10, RZ ;  /* 0x0000000a07007224 */ /* 0x048fe400078e02ff */
[----:B------:R-:W-:Y:S02]  /*90e0*/  IMAD R8, R7, R14, RZ ;  /* 0x0000000e07087224 */ /* 0x000fe400078e02ff */
        /* <DEDUP_REMOVED lines=10> */
[----:B-1----:R-:W-:Y:S06]  /*9190*/  @P0 BRA `(.L_x_1082) ;  /* 0x0000000000340947 */ /* 0x002fec0003800000 */
[----:B------:R-:W-:Y:S01]  /*91a0*/  R2UR UR6, R18 ;  /* 0x00000000120672ca */ /* 0x000fe200000e0000 */
[----:B------:R-:W-:Y:S01]  /*91b0*/  UMOV UR5, 0x1400 ;  /* 0x0000140000057882 */ /* 0x000fe20000000000 */
[----:B------:R-:W-:Y:S01]  /*91c0*/  R2UR UR7, R0 ;  /* 0x00000000000772ca */ /* 0x000fe200000e0000 */
[----:B------:R-:W-:Y:S01]  /*91d0*/  UMOV UR8, 0x0 ;  /* 0x0000000000087882 */ /* 0x000fe20000000000 */
[----:B------:R-:W-:Y:S01]  /*91e0*/  PLOP3.LUT P0, PT, PT, PT, PT, 0x80, 0x0 ;  /* 0x000000000000781c */ /* 0x000fe20003f0f070 */
[----:B------:R-:W-:-:S12]  /*91f0*/  UMOV UR9, 0x14f00000 ;  /* 0x14f0000000097882 */ /* 0x000fd80000000000 */
.L_x_1083:
[----:B------:R-:W-:Y:S01]  /*9200*/  @P0 ELECT P1, URZ, PT ;  /* 0x00000000003f082f */ /* 0x000fe20003820000 */
[----:B------:R1:W-:-:S12]  /*9210*/  UBLKRED.G.S.ADD.F32.RN [UR6], [UR4], UR5, desc[UR8] ;  /* 0x00000806040073bb */ /* 0x0003d800080a1405 */
[----:B------:R-:W-:Y:S02]  /*9220*/  @P1 PLOP3.LUT P0, PT, P1, PT, PT, 0x8, 0x0 ;  /* 0x000000000000181c */ /* 0x000fe40000f0e170 */
[----:B------:R-:W-:-:S11]  /*9230*/  PLOP3.LUT P1, PT, PT, PT, PT, 0x8, 0x0 ;  /* 0x000000000000781c */ /* 0x000fd60003f2e170 */
[----:B-1----:R-:W-:Y:S05]  /*9240*/  @P0 BRA.U.ANY `(.L_x_1083) ;  /* 0xfffffffd00ec0947 */ /* 0x002fea000393ffff */
[----:B------:R0:W-:Y:S01]  /*9250*/  UTMACMDFLUSH ;  /* 0x00000000000079b7 */ /* 0x0001e20000000000 */
[----:B------:R-:W-:-:S04]  /*9260*/  DEPBAR.LE SB0, 0x0 ;  /* 0x000080000000791a */ /* 0x000fc80000000000 */
.L_x_1082:
[----:B------:R-:W-:Y:S05]  /*9270*/  BSYNC B1 ;  /* 0x0000000000017941 */ /* 0x000fea0003800000 */
.L_x_1081:
        /* <DEDUP_REMOVED lines=26> */
[----:B------:R-:W-:Y:S01]  /*9420*/  R2UR UR6, R16 ;  /* 0x00000000100672ca */ /* 0x000fe200000e0000 */
[----:B------:R-:W-:Y:S01]  /*9430*/  UMOV UR5, 0x1400 ;  /* 0x0000140000057882 */ /* 0x000fe20000000000 */
[----:B------:R-:W-:Y:S01]  /*9440*/  R2UR UR7, R3 ;  /* 0x00000000030772ca */ /* 0x000fe200000e0000 */
[----:B------:R-:W-:Y:S01]  /*9450*/  UMOV UR8, 0x0 ;  /* 0x0000000000087882 */ /* 0x000fe20000000000 */
[----:B------:R-:W-:Y:S01]  /*9460*/  PLOP3.LUT P0, PT, PT, PT, PT, 0x80, 0x0 ;  /* 0x000000000000781c */ /* 0x000fe20003f0f070 */
[----:B------:R-:W-:-:S12]  /*9470*/  UMOV UR9, 0x14f00000 ;  /* 0x14f0000000097882 */ /* 0x000fd80000000000 */
.L_x_1084:
[----:B------:R-:W-:Y:S01]  /*9480*/  @P0 ELECT P1, URZ, PT ;  /* 0x00000000003f082f */ /* 0x000fe20003820000 */
[----:B------:R2:W-:-:S12]  /*9490*/  UBLKRED.G.S.ADD.F32.RN [UR6], [UR4], UR5, desc[UR8] ;  /* 0x00000806040073bb */ /* 0x0005d800080a1405 */
[----:B------:R-:W-:Y:S02]  /*94a0*/  @P1 PLOP3.LUT P0, PT, P1, PT, PT, 0x8, 0x0 ;  /* 0x000000000000181c */ /* 0x000fe40000f0e170 */
[----:B------:R-:W-:-:S11]  /*94b0*/  PLOP3.LUT P1, PT, PT, PT, PT, 0x8, 0x0 ;  /* 0x000000000000781c */ /* 0x000fd60003f2e170 */
[----:B--2---:R-:W-:Y:S05]  /*94c0*/  @P0 BRA.U.ANY `(.L_x_1084) ;  /* 0xfffffffd00ec0947 */ /* 0x004fea000393ffff */
[----:B------:R0:W-:Y:S01]  /*94d0*/  UTMACMDFLUSH ;  /* 0x00000000000079b7 */ /* 0x0001e20000000000 */
[----:B------:R-:W-:-:S04]  /*94e0*/  DEPBAR.LE SB0, 0x0 ;  /* 0x000080000000791a */ /* 0x000fc80000000000 */
[----:B------:R-:W-:Y:S05]  /*94f0*/  BRA `(.L_x_1063) ;  /* 0x0000002400487947 */ /* 0x000fea0003800000 */
.L_x_1056:
        /* <DEDUP_REMOVED lines=8> */
[----:B------:R-:W-:-:S11]  /*9580*/  UISETP.NE.AND UP0, UPT, UR9, 0x1, UPT ;  /* 0x000000010900788c */ /* 0x000fd6000bf05270 */
[----:B------:R-:W-:Y:S01]  /*9590*/  @UP0 ULDC UR4, c[0x0][0x8dc] ;  /* 0x0002370000040ab9 */ /* 0x000fe20000000800 */
[----:B------:R-:W-:Y:S01]  /*95a0*/  @UP0 ULDC UR7, c[0x0][0x8e0] ;  /* 0x0002380000070ab9 */ /* 0x000fe20000000800 */
[----:B-1----:R-:W-:Y:S02]  /*95b0*/  UIMAD.WIDE.U32 UR4, UR6, UR4, URZ ;  /* 0x00000004060472a5 */ /* 0x002fe4000f8e003f */
        /* <DEDUP_REMOVED lines=16> */
.L_x_1085:
[----:B------:R-:W-:Y:S01]  /*96c0*/  ULDC UR5, c[0x0][0x8cc] ;  /* 0x0002330000057ab9 */ /* 0x000fe20000000800 */
[----:B------:R-:W-:Y:S01]  /*96d0*/  UMOV UR4, UR9 ;  /* 0x0000000900047c82 */ /* 0x000fe20008000000 */
[----:B------:R-:W-:-:S11]  /*96e0*/  UISETP.NE.AND UP0, UPT, UR5, 0x1, UPT ;  /* 0x000000010500788c */ /* 0x000fd6000bf05270 */
[----:B------:R-:W-:Y:S02]  /*96f0*/  @UP0 ULDC.64 UR10, c[0x0][0x8d0] ;  /* 0x00023400000a0ab9 */ /* 0x000fe40000000a00 */
[----:B------:R-:W-:-:S04]  /*9700*/  UIMAD.WIDE.U32 UR6, UR9, UR10, URZ ;  /* 0x0000000a090672a5 */ /* 0x000fc8000f8e003f */
[----:B------:R-:W-:-:S04]  /*9710*/  @UP0 USHF.R.U32.HI UR4, URZ, UR11, UR7 ;  /* 0x0000000b3f040299 */ /* 0x000fc80008011607 */
[----:B------:R-:W-:-:S12]  /*9720*/  UIMAD UR5, UR4, UR5, URZ ;  /* 0x00000005040572a4 */ /* 0x000fd8000f8e023f */
.L_x_1086:
        /* <DEDUP_REMOVED lines=24> */
.L_x_1087:
        /* <DEDUP_REMOVED lines=15> */
.L_x_1089:
[----:B------:R-:W-:-:S05]  /*99a0*/  ULDC UR5, c[0x0][0x8f4] ;  /* 0x00023d0000057ab9 */ /* 0x000fca0000000800 */
.L_x_1088:
        /* <DEDUP_REMOVED lines=34> */
[----:B-1----:R-:W-:Y:S02]  /*9bd0*/  IMAD.U32 R2, RZ, RZ, UR12 ;  /* 0x0000000cff027e24 */ /* 0x002fe4000f8e00ff */
[----:B------:R-:W-:-:S05]  /*9be0*/  IMAD.U32 R3, RZ, RZ, UR13 ;  /* 0x0000000dff037e24 */ /* 0x000fca000f8e00ff */
[----:B------:R1:W4:Y:S02]  /*9bf0*/  @P2 LDG.E R5, desc[UR16][R2.64] ;  /* 0x0000001002052981 */ /* 0x000324000c1e1900 */
[----:B-1----:R-:W-:Y:S02]  /*9c00*/  IMAD.U32 R2, RZ, RZ, UR6 ;  /* 0x00000006ff027e24 */ /* 0x002fe4000f8e00ff */
        /* <DEDUP_REMOVED lines=27> */
.L_x_1091:
        /* <DEDUP_REMOVED lines=14> */
.L_x_1092:
        /* <DEDUP_REMOVED lines=9> */
.L_x_1093:
        /* <DEDUP_REMOVED lines=40> */
.L_x_1109:
[----:B------:R-:W-:Y:S01]  /*a1b0*/  ISETP.NE.AND P0, PT, R11, RZ, PT ;  /* 0x000000ff0b00720c */ /* 0x000fe20003f05270 */
[----:B------:R-:W-:Y:S02]  /*a1c0*/  IMAD.U32 R14, RZ, RZ, UR20 ;  /* 0x00000014ff0e7e24 */ /* 0x000fe4000f8e00ff */
[----:B------:R-:W-:-:S03]  /*a1d0*/  IMAD.MOV.U32 R4, RZ, RZ, 0x1 ;  /* 0x00000001ff047424 */ /* 0x000fc600078e00ff */
[----:B------:R-:W-:-:S07]  /*a1e0*/  SHF.R.S32.HI R14, RZ, 0x1f, R14 ;  /* 0x0000001fff0e7819 */ /* 0x000fce000001140e */
[----:B------:R-:W-:Y:S05]  /*a1f0*/  @P0 BRA `(.L_x_1095) ;  /* 0x0000000000140947 */ /* 0x000fea0003800000 */
[----:B------:R-:W-:Y:S01]  /*a200*/  LOP3.LUT P1, RZ, R21, 0x1f, RZ, 0xc0, !PT ;  /* 0x0000001f15ff7812 */ /* 0x000fe2000782c0ff */
[----:B-1----:R-:W-:-:S04]  /*a210*/  IMAD.MOV.U32 R3, RZ, RZ, 0x8100 ;  /* 0x00008100ff037424 */ /* 0x002fc800078e00ff */
[----:B------:R2:W-:Y:S08]  /*a220*/  SYNCS.ARRIVE.TRANS64 RZ, [R6+URZ+0x31810], R3 ;  /* 0x0318100306ff79a7 */ /* 0x0005f0000800003f */
[----:B------:R-:W-:Y:S05]  /*a230*/  @!P1 BRA `(.L_x_1095) ;  /* 0x0000000000049947 */ /* 0x000fea0003800000 */
[----:B------:R-:W-:Y:S01]  /*a240*/  BPT.TRAP 0x1 ;  /* 0x000000040000795c */ /* 0x000fe20000300000 */
.L_x_1095:
        /* <DEDUP_REMOVED lines=13> */
[----:B-12---:R-:W-:Y:S01]  /*a320*/  IMAD.MOV.U32 R3, RZ, RZ, 0x14000 ;  /* 0x00014000ff037424 */ /* 0x006fe200078e00ff */
        /* <DEDUP_REMOVED lines=140> */
.L_x_1101:
[----:B------:R-:W-:-:S04]  /*abf0*/  SHF.L.U32 R5, R9, 0x1f, RZ ;  /* 0x0000001f09057819 */ /* 0x000fc800000006ff */
[----:B------:R-:W1:Y:S02]  /*ac00*/  SYNCS.PHASECHK.TRANS64.TRYWAIT P1, [R6+URZ+0x31838], R5 ;  /* 0x03183805060075a7 */ /* 0x000e64000802017f */
[----:B-1----:R-:W-:Y:S05]  /*ac10*/  @!P1 BRA `(.L_x_1097) ;  /* 0x0000000c00d89947 */ /* 0x002fea0003800000 */
.L_x_1110:
[----:B------:R-:W-:Y:S05]  /*ac20*/  @P0 BRA `(.L_x_1098) ;  /* 0x0000000000140947 */ /* 0x000fea0003800000 */
[----:B------:R-:W-:Y:S01]  /*ac30*/  ISETP.NE.AND P1, PT, R15, RZ, PT ;  /* 0x000000ff0f00720c */ /* 0x000fe20003f25270 */
[----:B-1----:R-:W-:-:S04]  /*ac40*/  IMAD.MOV.U32 R5, RZ, RZ, 0x8100 ;  /* 0x00008100ff057424 */ /* 0x002fc800078e00ff */
[----:B------:R2:W-:Y:S08]  /*ac50*/  SYNCS.ARRIVE.TRANS64 RZ, [R6+URZ+0x31830], R5 ;  /* 0x0318300506ff79a7 */ /* 0x0005f0000800003f */
[----:B------:R-:W-:Y:S05]  /*ac60*/  @!P1 BRA `(.L_x_1098) ;  /* 0x0000000000049947 */ /* 0x000fea0003800000 */
[----:B------:R-:W-:Y:S01]  /*ac70*/  BPT.TRAP 0x1 ;  /* 0x000000040000795c */ /* 0x000fe20000300000 */
.L_x_1098:
        /* <DEDUP_REMOVED lines=47> */
.L_x_1112:
[----:B------:R-:W-:Y:S01]  /*af70*/  LOP3.LUT R9, R9, 0x1, RZ, 0x3c, !PT ;  /* 0x0000000109097812 */ /* 0x000fe200078e3cff */
[----:B------:R-:W-:Y:S06]  /*af80*/  @P2 BRA `(.L_x_1100) ;  /* 0x0000000000142947 */ /* 0x000fec0003800000 */
[----:B------:R-:W-:Y:S01]  /*af90*/  ISETP.NE.AND P1, PT, R15, RZ, PT ;  /* 0x000000ff0f00720c */ /* 0x000fe20003f25270 */
[----:B-1----:R-:W-:-:S04]  /*afa0*/  IMAD.MOV.U32 R2, RZ, RZ, 0x8100 ;  /* 0x00008100ff027424 */ /* 0x002fc800078e00ff */
[----:B------:R2:W-:Y:S08]  /*afb0*/  SYNCS.ARRIVE.TRANS64 RZ, [R20+URZ+0x31810], R2 ;  /* 0x0318100214ff79a7 */ /* 0x0005f0000800003f */
[----:B------:R-:W-:Y:S05]  /*afc0*/  @!P1 BRA `(.L_x_1100) ;  /* 0x0000000000049947 */ /* 0x000fea0003800000 */
[----:B------:R-:W-:Y:S01]  /*afd0*/  BPT.TRAP 0x1 ;  /* 0x000000040000795c */ /* 0x000fe20000300000 */
.L_x_1100:
        /* <DEDUP_REMOVED lines=53> */
.L_x_1096:
[----:B------:R-:W-:Y:S01]  /*b330*/  SHF.L.U32 R15, R9, 0x1f, RZ ;  /* 0x0000001f090f7819 */ /* 0x000fe200000006ff */
[----:B------:R-:W1:Y:S01]  /*b340*/  LDC.64 R12, c[0x0][0x730] ;  /* 0x0001cc00ff0c7b82 */ /* 0x000e620000000a00 */
[----:B------:R-:W-:Y:S02]  /*b350*/  IMAD.U32 R16, RZ, RZ, UR38 ;  /* 0x00000026ff107e24 */ /* 0x000fe4000f8e00ff */
[----:B------:R-:W-:Y:S02]  /*b360*/  IMAD.U32 R2, RZ, RZ, UR38 ;  /* 0x00000026ff027e24 */ /* 0x000fe4000f8e00ff */
[----:B------:R-:W-:Y:S02]  /*b370*/  IMAD.U32 R3, RZ, RZ, UR39 ;  /* 0x00000027ff037e24 */ /* 0x000fe4000f8e00ff */
[----:B------:R-:W-:Y:S01]  /*b380*/  IMAD.MOV.U32 R2, RZ, RZ, R16 ;  /* 0x000000ffff027224 */ /* 0x000fe200078e0010 */
        /* <DEDUP_REMOVED lines=11> */
.L_x_1113:
[----:B------:R-:W-:Y:S01]  /*b440*/  IMAD.IADD R10, R11, 0x1, R3 ;  /* 0x000000010b0a7824 */ /* 0x000fe200078e0203 */
[----:B------:R-:W-:Y:S06]  /*b450*/  @P0 BRA `(.L_x_1103) ;  /* 0x0000000000140947 */ /* 0x000fec0003800000 */
[----:B------:R-:W-:Y:S01]  /*b460*/  LOP3.LUT P0, RZ, R21, 0x1f, RZ, 0xc0, !PT ;  /* 0x0000001f15ff7812 */ /* 0x000fe2000780c0ff */
[----:B------:R-:W-:-:S04]  /*b470*/  IMAD.MOV.U32 R11, RZ, RZ, 0x8100 ;  /* 0x00008100ff0b7424 */ /* 0x000fc800078e00ff */
[----:B------:R2:W-:Y:S08]  /*b480*/  SYNCS.ARRIVE.TRANS64 RZ, [R6+URZ+0x31830], R11 ;  /* 0x0318300b06ff79a7 */ /* 0x0005f0000800003f */
[----:B------:R-:W-:Y:S05]  /*b490*/  @!P0 BRA `(.L_x_1103) ;  /* 0x0000000000048947 */ /* 0x000fea0003800000 */
[----:B------:R-:W-:Y:S01]  /*b4a0*/  BPT.TRAP 0x1 ;  /* 0x000000040000795c */ /* 0x000fe20000300000 */
.L_x_1103:
        /* <DEDUP_REMOVED lines=53> */
.L_x_1090:
[----:B------:R-:W-:Y:S05]  /*b800*/  WARPSYNC.ALL ;  /* 0x0000000000007948 */ /* 0x000fea0003800000 */
[----:B------:R-:W-:-:S13]  /*b810*/  ELECT P0, URZ, PT ;  /* 0x00000000003f782f */ /* 0x000fda0003800000 */
[----:B------:R-:W-:Y:S05]  /*b820*/  @!P0 BRA `(.L_x_1063) ;  /* 0x00000000007c8947 */ /* 0x000fea0003800000 */
[----:B------:R-:W3:Y:S02]  /*b830*/  LDL R0, [R1+0x4] ;  /* 0x0000040001007983 */ /* 0x000ee40000100800 */
[----:B---3--:R-:W-:-:S13]  /*b840*/  R2UR UR4, R0 ;  /* 0x00000000000472ca */ /* 0x008fda00000e0000 */
[----:B------:R-:W-:-:S06]  /*b850*/  ULOP3.LUT UR4, UR4, 0x2, URZ, 0xfc, !UPT ;  /* 0x0000000204047892 */ /* 0x000fcc000f8efc3f */
[----:B------:R-:W-:-:S05]  /*b860*/  IMAD.U32 R0, RZ, RZ, UR4 ;  /* 0x00000004ff007e24 */ /* 0x000fca000f8e00ff */
[----:B------:R-:W-:-:S13]  /*b870*/  ISETP.NE.AND P1, PT, R0, 0x3, PT ;  /* 0x000000030000780c */ /* 0x000fda0003f25270 */
[----:B------:R-:W-:Y:S05]  /*b880*/  @!P1 BRA `(.L_x_1104) ;  /* 0x0000000000049947 */ /* 0x000fea0003800000 */
[----:B------:R-:W-:Y:S01]  /*b890*/  BPT.TRAP 0x1 ;  /* 0x000000040000795c */ /* 0x000fe20000300000 */
.L_x_1104:
        /* <DEDUP_REMOVED lines=8> */
.L_x_1114:
        /* <DEDUP_REMOVED lines=9> */
.L_x_1115:
[----:B------:R-:W-:Y:S05]  /*b9b0*/  @!P1 BRA `(.L_x_1107) ;  /* 0x0000000000049947 */ /* 0x000fea0003800000 */
[----:B------:R-:W-:Y:S01]  /*b9c0*/  BPT.TRAP 0x1 ;  /* 0x000000040000795c */ /* 0x000fe20000300000 */
.L_x_1107:
[----:B------:R-:W-:-:S07]  /*b9d0*/  SHF.L.U32 R9, R9, 0x1f, RZ ;  /* 0x0000001f09097819 */ /* 0x000fce00000006ff */
.L_x_1108:
[----:B----4-:R4:W1:Y:S02]  /*b9e0*/  SYNCS.PHASECHK.TRANS64.TRYWAIT P0, [R2+URZ+0x31838], R9 ;  /* 0x03183809020075a7 */ /* 0x010864000800017f */
[----:B-1----:R-:W-:Y:S05]  /*b9f0*/  @!P0 NANOSLEEP.SYNCS 0x989680 ;  /* 0x009896800000895d */ /* 0x002fea0003900000 */
[----:B------:R-:W1:Y:S02]  /*ba00*/  @!P0 SYNCS.PHASECHK.TRANS64 P0, [R2+URZ+0x31838], R9 ;  /* 0x03183809020085a7 */ /* 0x000e64000800007f */
[----:B-1----:R-:W-:Y:S05]  /*ba10*/  @!P0 BRA `(.L_x_1108) ;  /* 0xfffffffc00f08947 */ /* 0x002fea000383ffff */
.L_x_1063:
[----:B------:R-:W-:Y:S05]  /*ba20*/  BSYNC B0 ;  /* 0x0000000000007941 */ /* 0x000fea0003800000 */
.L_x_1055:
[----:B------:R-:W-:Y:S05]  /*ba30*/  EXIT ;  /* 0x000000000000794d */ /* 0x000fea0003800000 */
.L_x_1069:
[----:B-1----:R1:W2:Y:S02]  /*ba40*/  SYNCS.PHASECHK.TRANS64.TRYWAIT P0, [R17+URZ+0x31800], R16 ;  /* 0x03180010110075a7 */ /* 0x0022a4000800017f */
[----:B--2---:R-:W-:Y:S05]  /*ba50*/  @!P0 NANOSLEEP.SYNCS 0x989680 ;  /* 0x009896800000895d */ /* 0x004fea0003900000 */
[----:B------:R-:W2:Y:S02]  /*ba60*/  @!P0 SYNCS.PHASECHK.TRANS64 P0, [R17+URZ+0x31800], R16 ;  /* 0x03180010110085a7 */ /* 0x000ea4000800007f */
[----:B--2---:R-:W-:Y:S05]  /*ba70*/  @!P0 BRA `(.L_x_1069) ;  /* 0xfffffffc00f08947 */ /* 0x004fea000383ffff */
[----:B------:R-:W-:Y:S05]  /*ba80*/  BRA `(.L_x_1068) ;  /* 0xffffff5800c47947 */ /* 0x000fea000383ffff */
.L_x_1073:
[----:B--2---:R2:W3:Y:S02]  /*ba90*/  SYNCS.PHASECHK.TRANS64.TRYWAIT P1, [R16+URZ+0x31810], R9 ;  /* 0x03181009100075a7 */ /* 0x0044e4000802017f */
[----:B---3--:R-:W-:Y:S05]  /*baa0*/  @!P1 NANOSLEEP.SYNCS 0x989680 ;  /* 0x009896800000995d */ /* 0x008fea0003900000 */
[----:B------:R-:W3:Y:S02]  /*bab0*/  @!P1 SYNCS.PHASECHK.TRANS64 P1, [R16+URZ+0x31810], R9 ;  /* 0x03181009100095a7 */ /* 0x000ee4000802007f */
[----:B---3--:R-:W-:Y:S05]  /*bac0*/  @!P1 BRA `(.L_x_1073) ;  /* 0xfffffffc00f09947 */ /* 0x008fea000383ffff */
[----:B------:R-:W-:Y:S05]  /*bad0*/  BRA `(.L_x_1072) ;  /* 0xffffff6000f47947 */ /* 0x000fea000383ffff */
.L_x_1077:
[----:B----4-:R4:W1:Y:S02]  /*bae0*/  SYNCS.PHASECHK.TRANS64.TRYWAIT P1, [R17+URZ+0x31830], R10 ;  /* 0x0318300a110075a7 */ /* 0x010864000802017f */
[----:B-1----:R-:W-:Y:S05]  /*baf0*/  @!P1 NANOSLEEP.SYNCS 0x989680 ;  /* 0x009896800000995d */ /* 0x002fea0003900000 */
[----:B------:R-:W1:Y:S02]  /*bb00*/  @!P1 SYNCS.PHASECHK.TRANS64 P1, [R17+URZ+0x31830], R10 ;  /* 0x0318300a110095a7 */ /* 0x000e64000802007f */
[----:B-1----:R-:W-:Y:S05]  /*bb10*/  @!P1 BRA `(.L_x_1077) ;  /* 0xfffffffc00f09947 */ /* 0x002fea000383ffff */
[----:B------:R-:W-:Y:S05]  /*bb20*/  BRA `(.L_x_1076) ;  /* 0xffffff7c00f87947 */ /* 0x000fea000383ffff */
.L_x_1094:
[----:B-1----:R1:W2:Y:S02]  /*bb30*/  SYNCS.PHASECHK.TRANS64.TRYWAIT P0, [R6+URZ+0x31820], R3 ;  /* 0x03182003060075a7 */ /* 0x0022a4000800017f */
[----:B--2---:R-:W-:Y:S05]  /*bb40*/  @!P0 NANOSLEEP.SYNCS 0x989680 ;  /* 0x009896800000895d */ /* 0x004fea0003900000 */
[----:B------:R-:W2:Y:S02]  /*bb50*/  @!P0 SYNCS.PHASECHK.TRANS64 P0, [R6+URZ+0x31820], R3 ;  /* 0x03182003060085a7 */ /* 0x000ea4000800007f */
[----:B--2---:R-:W-:Y:S05]  /*bb60*/  @!P0 BRA `(.L_x_1094) ;  /* 0xfffffffc00f08947 */ /* 0x004fea000383ffff */
[----:B------:R-:W-:Y:S05]  /*bb70*/  BRA `(.L_x_1109) ;  /* 0xffffffe4008c7947 */ /* 0x000fea000383ffff */
.L_x_1097:
[----:B-1----:R1:W2:Y:S02]  /*bb80*/  SYNCS.PHASECHK.TRANS64.TRYWAIT P1, [R6+URZ+0x31838], R5 ;  /* 0x03183805060075a7 */ /* 0x0022a4000802017f */
[----:B--2---:R-:W-:Y:S05]  /*bb90*/  @!P1 NANOSLEEP.SYNCS 0x989680 ;  /* 0x009896800000995d */ /* 0x004fea0003900000 */
[----:B------:R-:W2:Y:S02]  /*bba0*/  @!P1 SYNCS.PHASECHK.TRANS64 P1, [R6+URZ+0x31838], R5 ;  /* 0x03183805060095a7 */ /* 0x000ea4000802007f */
[----:B--2---:R-:W-:Y:S05]  /*bbb0*/  @!P1 BRA `(.L_x_1097) ;  /* 0xfffffffc00f09947 */ /* 0x004fea000383ffff */
[----:B------:R-:W-:Y:S05]  /*bbc0*/  BRA `(.L_x_1110) ;  /* 0xfffffff000147947 */ /* 0x000fea000383ffff */
.L_x_1099:
[----:B------:R-:W-:-:S07]  /*bbd0*/  SHF.L.U32 R2, R4, 0x1f, RZ ;  /* 0x0000001f04027819 */ /* 0x000fce00000006ff */
.L_x_1111:
[----:B-1----:R1:W2:Y:S02]  /*bbe0*/  SYNCS.PHASECHK.TRANS64.TRYWAIT P1, [R20+URZ+0x31820], R2 ;  /* 0x03182002140075a7 */ /* 0x0022a4000802017f */
[----:B--2---:R-:W-:Y:S05]  /*bbf0*/  @!P1 NANOSLEEP.SYNCS 0x989680 ;  /* 0x009896800000995d */ /* 0x004fea0003900000 */
[----:B------:R-:W2:Y:S02]  /*bc00*/  @!P1 SYNCS.PHASECHK.TRANS64 P1, [R20+URZ+0x31820], R2 ;  /* 0x03182002140095a7 */ /* 0x000ea4000802007f */
[----:B--2---:R-:W-:Y:S05]  /*bc10*/  @!P1 BRA `(.L_x_1111) ;  /* 0xfffffffc00f09947 */ /* 0x004fea000383ffff */
[----:B------:R-:W-:Y:S05]  /*bc20*/  BRA `(.L_x_1112) ;  /* 0xfffffff000d07947 */ /* 0x000fea000383ffff */
.L_x_1102:
[----:B-1----:R1:W2:Y:S02]  /*bc30*/  SYNCS.PHASECHK.TRANS64.TRYWAIT P1, [R6+URZ+0x31838], R15 ;  /* 0x0318380f060075a7 */ /* 0x0022a4000802017f */
[----:B--2---:R-:W-:Y:S05]  /*bc40*/  @!P1 NANOSLEEP.SYNCS 0x989680 ;  /* 0x009896800000995d */ /* 0x004fea0003900000 */
[----:B------:R-:W2:Y:S02]  /*bc50*/  @!P1 SYNCS.PHASECHK.TRANS64 P1, [R6+URZ+0x31838], R15 ;  /* 0x0318380f060095a7 */ /* 0x000ea4000802007f */
[----:B--2---:R-:W-:Y:S05]  /*bc60*/  @!P1 BRA `(.L_x_1102) ;  /* 0xfffffffc00f09947 */ /* 0x004fea000383ffff */
[----:B------:R-:W-:Y:S05]  /*bc70*/  BRA `(.L_x_1113) ;  /* 0xfffffff400f07947 */ /* 0x000fea000383ffff */
.L_x_1105:
[----:B---3--:R3:W4:Y:S02]  /*bc80*/  SYNCS.PHASECHK.TRANS64.TRYWAIT P0, [R5+URZ], R0 ;  /* 0x00000000050075a7 */ /* 0x008724000800017f */
[----:B----4-:R-:W-:Y:S05]  /*bc90*/  @!P0 NANOSLEEP.SYNCS 0x989680 ;  /* 0x009896800000895d */ /* 0x010fea0003900000 */
[----:B------:R-:W4:Y:S02]  /*bca0*/  @!P0 SYNCS.PHASECHK.TRANS64 P0, [R5+URZ], R0 ;  /* 0x00000000050085a7 */ /* 0x000f24000800007f */
[----:B----4-:R-:W-:Y:S05]  /*bcb0*/  @!P0 BRA `(.L_x_1105) ;  /* 0xfffffffc00f08947 */ /* 0x010fea000383ffff */
[----:B------:R-:W-:Y:S05]  /*bcc0*/  BRA `(.L_x_1114) ;  /* 0xfffffffc00147947 */ /* 0x000fea000383ffff */
.L_x_1106:
[----:B---3--:R3:W4:Y:S02]  /*bcd0*/  SYNCS.PHASECHK.TRANS64.TRYWAIT P0, [R3+URZ], R0 ;  /* 0x00000000030075a7 */ /* 0x008724000800017f */
[----:B----4-:R-:W-:Y:S05]  /*bce0*/  @!P0 NANOSLEEP.SYNCS 0x989680 ;  /* 0x009896800000895d */ /* 0x010fea0003900000 */
[----:B------:R-:W4:Y:S02]  /*bcf0*/  @!P0 SYNCS.PHASECHK.TRANS64 P0, [R3+URZ], R0 ;  /* 0x00000000030085a7 */ /* 0x000f24000800007f */
[----:B----4-:R-:W-:Y:S05]  /*bd00*/  @!P0 BRA `(.L_x_1106) ;  /* 0xfffffffc00f08947 */ /* 0x010fea000383ffff */
[----:B------:R-:W-:Y:S05]  /*bd10*/  BRA `(.L_x_1115) ;  /* 0xfffffffc00247947 */ /* 0x000fea000383ffff */
.L_x_1116:
        /* <DEDUP_REMOVED lines=14> */
.L_x_1159:


//--------------------- .text._ZN7cutlass13device_kernelIN5flash22FlashAttnBwdPreprocessIN4cute5tupleIJNS3_1CILi64EEENS5_ILi256EEEEEENS_10bfloat16_tEfNS_4arch4Sm90ELb1ELb1EEEEEvNT_6ParamsE --------------------------
	.section	.text._ZN7cutlass13device_kernelIN5flash22FlashAttnBwdPreprocessIN4cute5tupleIJNS3_1CILi64EEENS5_ILi256EEEEEENS_10bfloat16_tEfNS_4arch4Sm90ELb1ELb1EEEEEvNT_6ParamsE,"ax",@progbits
	.align	128
.text._ZN7cutlass13device_kernelIN5flash22FlashAttnBwdPreprocessIN4cute5tupleIJNS3_1CILi64EEENS5_ILi256EEEEEENS_10bfloat16_tEfNS_4arch4Sm90ELb1ELb1EEEEEvNT_6ParamsE:
        .type           _ZN7cutlass13device_kernelIN5flash22FlashAttnBwdPreprocessIN4cute5tupleIJNS3_1CILi64EEENS5_ILi256EEEEEENS_10bfloat16_tEfNS_4arch4Sm90ELb1ELb1EEEEEvNT_6ParamsE,@function
        .size           _ZN7cutlass13device_kernelIN5flash22FlashAttnBwdPreprocessIN4cute5tupleIJNS3_1CILi64EEENS5_ILi256EEEEEENS_10bfloat16_tEfNS_4arch4Sm90ELb1ELb1EEEEEvNT_6ParamsE,(.L_x_1160 - _ZN7cutlass13device_kernelIN5flash22FlashAttnBwdPreprocessIN4cute5tupleIJNS3_1CILi64EEENS5_ILi256EEEEEENS_10bfloat16_tEfNS_4arch4Sm90ELb1ELb1EEEEEvNT_6ParamsE)
        .other          _ZN7cutlass13device_kernelIN5flash22FlashAttnBwdPreprocessIN4cute5tupleIJNS3_1CILi64EEENS5_ILi256EEEEEENS_10bfloat16_tEfNS_4arch4Sm90ELb1ELb1EEEEEvNT_6ParamsE,@"STO_CUDA_ENTRY STV_DEFAULT"
_ZN7cutlass13device_kernelIN5flash22FlashAttnBwdPreprocessIN4cute5tupleIJNS3_1CILi64EEENS5_ILi256EEEEEENS_10bfloat16_tEfNS_4arch4Sm90ELb1ELb1EEEEEvNT_6ParamsE:
[----:B------:R-:W-:Y:S08]  /*0000*/  LDC R1, c[0x0][0x28] ;  /* 0x00000a00ff017b82 */ /* 0x000ff00000000800 */
[----:B------:R-:W0:Y:S01]  /*0010*/  S2UR UR12, SR_CTAID.Z ;  /* 0x00000000000c79c3 */ /* 0x000e220000002700 */
[----:B------:R-:W-:Y:S01]  /*0020*/  ULDC.64 UR18, c[0x0][0x2f0] ;  /* 0x0000bc0000127ab9 */ /* 0x000fe20000000a00 */
[----:B------:R-:W-:Y:S01]  /*0030*/  ULDC.64 UR4, c[0x0][0x2f0] ;  /* 0x0000bc0000047ab9 */ /* 0x000fe20000000a00 */
[----:B------:R-:W-:Y:S01]  /*0040*/  UISETP.NE.U32.AND UP0, UPT, UR18, URZ, UPT ;  /* 0x0000003f1200728c */ /* 0x000fe2000bf05070 */
[----:B------:R-:W-:Y:S01]  /*0050*/  ULDC.64 UR6, c[0x0][0x2f8] ;  /* 0x0000be0000067ab9 */ /* 0x000fe20000000a00 */
[----:B------:R-:W-:-:S02]  /*0060*/  ULDC.64 UR10, c[0x0][0x208] ;  /* 0x00008200000a7ab9 */ /* 0x000fc40000000a00 */
[----:B------:R-:W-:Y:S02]  /*0070*/  UISETP.NE.AND.EX UP0, UPT, UR19, URZ, UPT, UP0 ;  /* 0x0000003f1300728c */ /* 0x000fe4000bf05300 */
[----:B------:R-:W-:-:S04]  /*0080*/  UISETP.NE.U32.AND UP1, UPT, UR6, URZ, UPT ;  /* 0x0000003f0600728c */ /* 0x000fc8000bf25070 */
[----:B------:R-:W-:Y:S01]  /*0090*/  PLOP3.LUT P0, PT, PT, PT, UP0, 0x80, 0x0 ;  /* 0x000000000000781c */ /* 0x000fe20003f0f008 */
[----:B------:R-:W-:Y:S02]  /*00a0*/  UISETP.NE.AND.EX UP1, UPT, UR7, URZ, UPT, UP1 ;  /* 0x0000003f0700728c */ /* 0x000fe4000bf25310 */
[----:B0-----:R-:W-:-:S06]  /*00b0*/  UIMAD.WIDE UR4, UR12, 0x4, UR4 ;  /* 0x000000040c0478a5 */ /* 0x001fcc000f8e0204 */
[----:B------:R-:W-:Y:S02]  /*00c0*/  IMAD.U32 R2, RZ, RZ, UR4 ;  /* 0x00000004ff027e24 */ /* 0x000fe4000f8e00ff */
[----:B------:R-:W-:Y:S01]  /*00d0*/  IMAD.U32 R3, RZ, RZ, UR5 ;  /* 0x00000005ff037e24 */ /* 0x000fe2000f8e00ff */
[----:B------:R-:W-:-:S04]  /*00e0*/  @UP1 ULDC.64 UR4, c[0x0][0x2f8] ;  /* 0x0000be0000041ab9 */ /* 0x000fc80000000a00 */
[----:B------:R-:W2:Y:S01]  /*00f0*/  @P0 LDG.E R0, desc[UR10][R2.64] ;  /* 0x0000000a02000981 */ /* 0x000ea2000c1e1900 */
[----:B------:R-:W-:Y:S01]  /*0100*/  PLOP3.LUT P1, PT, PT, PT, UP1, 0x80, 0x0 ;  /* 0x000000000000781c */ /* 0x000fe20003f2f018 */
[----:B------:R-:W-:-:S06]  /*0110*/  @UP1 UIMAD.WIDE UR4, UR12, 0x4, UR4 ;  /* 0x000000040c0418a5 */ /* 0x000fcc000f8e0204 */
[----:B------:R-:W-:Y:S01]  /*0120*/  IMAD.U32 R4, RZ, RZ, UR4 ;  /* 0x00000004ff047e24 */ /* 0x000fe2000f8e00ff */
[----:B------:R-:W-:-:S05]  /*0130*/  MOV R5, UR5 ;  /* 0x0000000500057c02 */ /* 0x000fca0008000f00 */
[----:B------:R-:W3:Y:S01]  /*0140*/  @P1 LDG.E R4, desc[UR10][R4.64] ;  /* 0x0000000a04041981 */ /* 0x000ee2000c1e1900 */
[----:B------:R-:W0:Y:S01]  /*0150*/  S2UR UR13, SR_CTAID.X ;  /* 0x00000000000d79c3 */ /* 0x000e220000002500 */
[----:B------:R-:W-:Y:S01]  /*0160*/  ULDC UR8, c[0x0][0x218] ;  /* 0x0000860000087ab9 */ /* 0x000fe20000000800 */
[----:B------:R-:W-:Y:S01]  /*0170*/  UMOV UR6, URZ ;  /* 0x0000003f00067c82 */ /* 0x000fe20008000000 */
[----:B------:R-:W1:Y:S01]  /*0180*/  S2R R7, SR_TID.X ;  /* 0x0000000000077919 */ /* 0x000e620000002100 */
[----:B------:R-:W-:-:S04]  /*0190*/  UMOV UR7, URZ ;  /* 0x0000003f00077c82 */ /* 0x000fc80008000000 */
[----:B------:R-:W4:Y:S01]  /*01a0*/  S2UR UR16, SR_CTAID.Y ;  /* 0x00000000001079c3 */ /* 0x000f220000002600 */
[----:B0-----:R-:W-:Y:S01]  /*01b0*/  USHF.L.U32 UR15, UR13, 0x6, URZ ;  /* 0x000000060d0f7899 */ /* 0x001fe2000800063f */
[----:B--2---:R-:W-:-:S13]  /*01c0*/  @P0 R2UR UR9, R0 ;  /* 0x00000000000902ca */ /* 0x004fda00000e0000 */
[----:B------:R-:W-:Y:S01]  /*01d0*/  @UP0 ULEA UR4, UR12, UR9, 0x6 ;  /* 0x000000090c040291 */ /* 0x000fe2000f8e303f */
[----:B---3--:R-:W-:Y:S01]  /*01e0*/  @P1 R2UR UR8, R4 ;  /* 0x00000000040812ca */ /* 0x008fe200000e0000 */
[----:B------:R-:W-:Y:S02]  /*01f0*/  @UP0 USHF.R.S32.HI UR14, URZ, 0x1f, UR9 ;  /* 0x0000001f3f0e0899 */ /* 0x000fe40008011409 */
[----:B------:R-:W-:Y:S01]  /*0200*/  @UP0 USHF.R.S32.HI UR5, URZ, 0x1f, UR4 ;  /* 0x0000001f3f050899 */ /* 0x000fe20008011404 */
[----:B------:R-:W-:-:S03]  /*0210*/  @UP0 UMOV UR6, UR9 ;  /* 0x0000000900060c82 */ /* 0x000fc60008000000 */
[----:B------:R-:W-:Y:S01]  /*0220*/  @UP0 ULEA.HI UR5, UR5, UR4, URZ, 0x6 ;  /* 0x0000000405050291 */ /* 0x000fe2000f8f303f */
[----:B------:R-:W-:Y:S02]  /*0230*/  @UP0 UMOV UR7, UR14 ;  /* 0x0000000e00070c82 */ /* 0x000fe40008000000 */
[----:B------:R-:W-:Y:S01]  /*0240*/  UMOV UR4, URZ ;  /* 0x0000003f00047c82 */ /* 0x000fe20008000000 */
[----:B------:R-:W-:Y:S01]  /*0250*/  @UP0 ULOP3.LUT UR4, UR5, 0xffffffc0, URZ, 0xc0, !UPT ;  /* 0xffffffc005040892 */ /* 0x000fe2000f8ec03f */
[----:B-1--4-:R-:W-:Y:S11]  /*0260*/  @P1 BRA `(.L_x_1117) ;  /* 0x0000000000181947 */ /* 0x012ff60003800000 */
[----:B------:R-:W-:Y:S05]  /*0270*/  @!P0 BRA `(.L_x_1117) ;  /* 0x0000000000148947 */ /* 0x000fea0003800000 */
[----:B------:R-:W2:Y:S04]  /*0280*/  LDG.E R4, desc[UR10][R2.64] ;  /* 0x0000000a02047981 */ /* 0x000ea8000c1e1900 */
[----:B------:R-:W3:Y:S01]  /*0290*/  LDG.E R0, desc[UR10][R2.64+0x4] ;  /* 0x0000040a02007981 */ /* 0x000ee2000c1e1900 */
[----:B--2---:R-:W-:Y:S02]  /*02a0*/  R2UR UR5, R4 ;  /* 0x00000000040572ca */ /* 0x004fe400000e0000 */
[----:B---3--:R-:W-:-:S13]  /*02b0*/  R2UR UR8, R0 ;  /* 0x00000000000872ca */ /* 0x008fda00000e0000 */
[----:B------:R-:W-:-:S12]  /*02c0*/  UIADD3 UR8, -UR5, UR8, URZ ;  /* 0x0000000805087290 */ /* 0x000fd8000fffe13f */
.L_x_1117:
[----:B------:R-:W-:Y:S01]  /*02d0*/  UISETP.NE.U32.AND UP0, UPT, UR18, URZ, UPT ;  /* 0x0000003f1200728c */ /* 0x000fe2000bf05070 */
[----:B------:R-:W-:-:S03]  /*02e0*/  IMAD.U32 R0, RZ, RZ, UR15 ;  /* 0x0000000fff007e24 */ /* 0x000fc6000f8e00ff */
[----:B------:R-:W-:Y:S02]  /*02f0*/  UISETP.NE.AND.EX UP0, UPT, UR19, URZ, UPT, UP0 ;  /* 0x0000003f1300728c */ /* 0x000fe4000bf05300 */
[----:B------:R-:W-:-:S04]  /*0300*/  ISETP.GE.AND P1, PT, R0, UR8, PT ;  /* 0x0000000800007c0c */ /* 0x000fc8000bf26270 */
[----:B------:R-:W-:-:S13]  /*0310*/  PLOP3.LUT P0, PT, PT, PT, UP0, 0x80, 0x0 ;  /* 0x000000000000781c */ /* 0x000fda0003f0f008 */
[----:B------:R-:W-:Y:S05]  /*0320*/  @P0 EXIT P1 ;  /* 0x000000000000094d */ /* 0x000fea0000800000 */
[----:B------:R-:W-:Y:S01]  /*0330*/  UIADD3 UR20, -UR15, UR8, URZ ;  /* 0x000000080f147290 */ /* 0x000fe2000fffe13f */
[----:B------:R-:W-:Y:S01]  /*0340*/  SHF.R.S32.HI R40, RZ, 0x1f, R7 ;  /* 0x0000001fff287819 */ /* 0x000fe20000011407 */
[----:B------:R-:W-:Y:S01]  /*0350*/  USHF.R.S32.HI UR5, URZ, 0x1f, UR12 ;  /* 0x0000001f3f057899 */ /* 0x000fe2000801140c */
[----:B------:R-:W-:Y:S01]  /*0360*/  BSSY B0, `(.L_x_1118) ;  /* 0x0000025000007945 */ /* 0x000fe20003800000 */
[----:B------:R-:W-:Y:S01]  /*0370*/  USHF.R.S32.HI UR14, URZ, 0x1f, UR16 ;  /* 0x0000001f3f0e7899 */ /* 0x000fe20008011410 */
[----:B------:R-:W-:Y:S01]  /*0380*/  LEA.HI R40, R40, R7, RZ, 0x4 ;  /* 0x0000000728287211 */ /* 0x000fe200078f20ff */
[----:B------:R-:W-:Y:S01]  /*0390*/  USEL UR17, UR12, URZ, !UP0 ;  /* 0x0000003f0c117287 */ /* 0x000fe2000c000000 */
[C---:B------:R-:W-:Y:S01]  /*03a0*/  ISETP.GE.AND P0, PT, R7.reuse, UR20, PT ;  /* 0x0000001407007c0c */ /* 0x040fe2000bf06270 */
[----:B------:R-:W-:Y:S01]  /*03b0*/  USEL UR5, UR5, URZ, !UP0 ;  /* 0x0000003f05057287 */ /* 0x000fe2000c000000 */
[----:B------:R-:W-:Y:S01]  /*03c0*/  SHF.R.S32.HI R0, RZ, 0x4, R40 ;  /* 0x00000004ff007819 */ /* 0x000fe20000011428 */
[----:B------:R-:W-:Y:S01]  /*03d0*/  IMAD.MOV.U32 R67, RZ, RZ, 0x7f800000 ;  /* 0x7f800000ff437424 */ /* 0x000fe200078e00ff */
[----:B------:R-:W-:Y:S01]  /*03e0*/  ISETP.GT.OR P0, PT, R7, 0x3f, P0 ;  /* 0x0000003f0700780c */ /* 0x000fe20000704670 */
[----:B------:R-:W-:Y:S01]  /*03f0*/  IMAD.U32 R11, RZ, RZ, UR13 ;  /* 0x0000000dff0b7e24 */ /* 0x000fe2000f8e00ff */
[----:B------:R-:W-:-:S02]  /*0400*/  LOP3.LUT R66, R40, 0xfffffff0, RZ, 0xc0, !PT ;  /* 0xfffffff028427812 */ /* 0x000fc400078ec0ff */
[----:B------:R-:W-:Y:S02]  /*0410*/  SHF.R.S32.HI R2, RZ, 0x1f, R0 ;  /* 0x0000001fff027819 */ /* 0x000fe40000011400 */
[----:B------:R-:W-:Y:S02]  /*0420*/  IADD3 R74, P1, R0, UR6, RZ ;  /* 0x00000006004a7c10 */ /* 0x000fe4000ff3e0ff */
[----:B------:R-:W-:Y:S02]  /*0430*/  IADD3 R66, -R66, R7, RZ ;  /* 0x0000000742427210 */ /* 0x000fe40007ffe1ff */
[----:B------:R-:W-:-:S03]  /*0440*/  IADD3.X R75, R2, UR7, RZ, P1, !PT ;  /* 0x00000007024b7c10 */ /* 0x000fc60008ffe4ff */
[----:B------:R-:W-:Y:S06]  /*0450*/  @P0 BRA `(.L_x_1119) ;  /* 0x0000000000540947 */ /* 0x000fec0003800000 */
[----:B------:R-:W0:Y:S01]  /*0460*/  LDC.64 R8, c[0x0][0x290] ;  /* 0x0000a400ff087b82 */ /* 0x000e220000000a00 */
[----:B------:R-:W-:Y:S02]  /*0470*/  USHF.R.S32.HI UR9, URZ, 0x1f, UR15 ;  /* 0x0000001f3f097899 */ /* 0x000fe4000801140f */
[----:B------:R-:W-:Y:S01]  /*0480*/  IMAD.U32 R2, RZ, RZ, UR15 ;  /* 0x0000000fff027e24 */ /* 0x000fe2000f8e00ff */
[----:B------:R-:W-:-:S04]  /*0490*/  ULDC.64 UR18, c[0x0][0x298] ;  /* 0x0000a60000127ab9 */ /* 0x000fc80000000a00 */
[--C-:B------:R-:W-:Y:S01]  /*04a0*/  IADD3 R2, P0, P1, R2, UR6, R7.reuse ;  /* 0x0000000602027c10 */ /* 0x100fe2000f91e007 */
[----:B------:R-:W-:Y:S01]  /*04b0*/  IMAD.U32 R6, RZ, RZ, UR9 ;  /* 0x00000009ff067e24 */ /* 0x000fe2000f8e00ff */
[----:B------:R-:W-:Y:S01]  /*04c0*/  SHF.R.S32.HI R7, RZ, 0x1f, R7 ;  /* 0x0000001fff077819 */ /* 0x000fe20000011407 */
[----:B------:R-:W-:-:S03]  /*04d0*/  UIMAD UR9, UR5, UR18, URZ ;  /* 0x00000012050972a4 */ /* 0x000fc6000f8e023f */
[----:B------:R-:W-:Y:S01]  /*04e0*/  IADD3.X R3, R6, UR7, R7, P0, P1 ;  /* 0x0000000706037c10 */ /* 0x000fe200087e2407 */
[----:B------:R-:W-:Y:S01]  /*04f0*/  UIMAD UR9, UR17, UR19, UR9 ;  /* 0x00000013110972a4 */ /* 0x000fe2000f8e0209 */
[C---:B0-----:R-:W-:Y:S02]  /*0500*/  IMAD R4, R8.reuse, UR14, RZ ;  /* 0x0000000e08047c24 */ /* 0x041fe4000f8e02ff */
[----:B------:R-:W-:-:S04]  /*0510*/  IMAD.WIDE.U32 R2, R8, UR16, R2 ;  /* 0x0000001008027c25 */ /* 0x000fc8000f8e0002 */
[----:B------:R-:W-:-:S04]  /*0520*/  IMAD R5, R9, UR16, R4 ;  /* 0x0000001009057c24 */ /* 0x000fc8000f8e0204 */
[----:B------:R-:W-:Y:S01]  /*0530*/  IMAD.IADD R3, R3, 0x1, R5 ;  /* 0x0000000103037824 */ /* 0x000fe200078e0205 */
[----:B------:R-:W-:Y:S01]  /*0540*/  MOV R5, UR18 ;  /* 0x0000001200057c02 */ /* 0x000fe20008000f00 */
[----:B------:R-:W-:-:S04]  /*0550*/  ULDC.64 UR18, c[0x0][0x288] ;  /* 0x0000a20000127ab9 */ /* 0x000fc80000000a00 */
[----:B------:R-:W-:-:S04]  /*0560*/  IMAD.WIDE.U32 R2, R5, UR17, R2 ;  /* 0x0000001105027c25 */ /* 0x000fc8000f8e0002 */
[----:B------:R-:W-:Y:S01]  /*0570*/  VIADD R3, R3, UR9 ;  /* 0x0000000903037c36 */ /* 0x000fe20008000000 */
[----:B------:R-:W-:-:S04]  /*0580*/  LEA R4, P0, R2, UR18, 0x2 ;  /* 0x0000001202047c11 */ /* 0x000fc8000f8010ff */
[----:B------:R-:W-:-:S05]  /*0590*/  LEA.HI.X R5, R2, UR19, R3, 0x2, P0 ;  /* 0x0000001302057c11 */ /* 0x000fca00080f1403 */
[----:B------:R0:W5:Y:S04]  /*05a0*/  LDG.E R67, desc[UR10][R4.64] ;  /* 0x0000000a04437981 */ /* 0x000168000c1e1900 */
.L_x_1119:
[----:B------:R-:W-:Y:S05]  /*05b0*/  BSYNC B0 ;  /* 0x0000000000007941 */ /* 0x000fea0003800000 */
.L_x_1118:
[----:B------:R-:W-:Y:S01]  /*05c0*/  ISETP.GE.AND P1, PT, R0, UR20, PT ;  /* 0x0000001400007c0c */ /* 0x000fe2000bf26270 */
[----:B------:R-:W-:Y:S01]  /*05d0*/  BSSY B0, `(.L_x_1120) ;  /* 0x0000022000007945 */ /* 0x000fe20003800000 */
[----:B------:R-:W-:Y:S01]  /*05e0*/  IMAD.WIDE R74, R11, 0x40, R74 ;  /* 0x000000400b4a7825 */ /* 0x000fe200078e024a */
[----:B0-----:R-:W-:Y:S02]  /*05f0*/  CS2R R4, SRZ ;  /* 0x0000000000047805 */ /* 0x001fe4000001ff00 */
[----:B------:R-:W-:Y:S02]  /*0600*/  CS2R R6, SRZ ;  /* 0x0000000000067805 */ /* 0x000fe4000001ff00 */
[----:B------:R-:W-:Y:S02]  /*0610*/  CS2R R28, SRZ ;  /* 0x00000000001c7805 */ /* 0x000fe4000001ff00 */
[----:B------:R-:W-:-:S04]  /*0620*/  CS2R R30, SRZ ;  /* 0x00000000001e7805 */ /* 0x000fc8000001ff00 */
[----:B------:R-:W-:Y:S05]  /*0630*/  @P1 BRA `(.L_x_1121) ;  /* 0x00000000006c1947 */ /* 0x000fea0003800000 */
[----:B------:R-:W0:Y:S01]  /*0640*/  LDC.64 R10, c[0x0][0x230] ;  /* 0x00008c00ff0a7b82 */ /* 0x000e220000000a00 */
[----:B------:R-:W-:Y:S01]  /*0650*/  IMAD.SHL.U32 R8, R66, 0x8, RZ ;  /* 0x0000000842087824 */ /* 0x000fe200078e00ff */
[----:B------:R-:W-:Y:S02]  /*0660*/  ULDC.64 UR18, c[0x0][0x238] ;  /* 0x00008e0000127ab9 */ /* 0x000fe40000000a00 */
[----:B------:R-:W-:Y:S02]  /*0670*/  UIMAD UR6, UR5, UR18, URZ ;  /* 0x00000012050672a4 */ /* 0x000fe4000f8e023f */
[----:B------:R-:W-:Y:S02]  /*0680*/  SHF.R.S32.HI R9, RZ, 0x1f, R8 ;  /* 0x0000001fff097819 */ /* 0x000fe40000011408 */
[----:B------:R-:W-:Y:S01]  /*0690*/  UIMAD UR6, UR17, UR19, UR6 ;  /* 0x00000013110672a4 */ /* 0x000fe2000f8e0206 */
[----:B0-----:R-:W-:-:S04]  /*06a0*/  IMAD R2, R10, UR14, RZ ;  /* 0x0000000e0a027c24 */ /* 0x001fc8000f8e02ff */
[----:B------:R-:W-:Y:S02]  /*06b0*/  IMAD R11, R11, UR16, R2 ;  /* 0x000000100b0b7c24 */ /* 0x000fe4000f8e0202 */
[----:B------:R-:W-:Y:S01]  /*06c0*/  IMAD.WIDE.U32 R2, R10, UR16, R8 ;  /* 0x000000100a027c25 */ /* 0x000fe2000f8e0008 */
[----:B------:R-:W-:Y:S01]  /*06d0*/  MOV R9, UR18 ;  /* 0x0000001200097c02 */ /* 0x000fe20008000f00 */
[----:B------:R-:W-:Y:S02]  /*06e0*/  ULDC.64 UR18, c[0x0][0x228] ;  /* 0x00008a0000127ab9 */ /* 0x000fe40000000a00 */
[----:B------:R-:W-:Y:S02]  /*06f0*/  IMAD.IADD R3, R3, 0x1, R11 ;  /* 0x0000000103037824 */ /* 0x000fe400078e020b */
[----:B------:R-:W-:Y:S02]  /*0700*/  VIADD R10, R8, 0x80 ;  /* 0x00000080080a7836 */ /* 0x000fe40000000000 */
[----:B------:R-:W-:-:S04]  /*0710*/  IMAD.WIDE.U32 R2, R9, UR17, R2 ;  /* 0x0000001109027c25 */ /* 0x000fc8000f8e0002 */
[----:B------:R-:W-:Y:S02]  /*0720*/  IMAD R9, R75, UR18, RZ ;  /* 0x000000124b097c24 */ /* 0x000fe4000f8e02ff */
[----:B------:R-:W-:Y:S01]  /*0730*/  VIADD R3, R3, UR6 ;  /* 0x0000000603037c36 */ /* 0x000fe20008000000 */
[----:B------:R-:W-:Y:S01]  /*0740*/  ULDC UR6, c[0x0][0x21c] ;  /* 0x0000870000067ab9 */ /* 0x000fe20000000800 */
[----:B------:R-:W-:Y:S01]  /*0750*/  IMAD R9, R74, UR19, R9 ;  /* 0x000000134a097c24 */ /* 0x000fe2000f8e0209 */
[----:B------:R-:W-:Y:S01]  /*0760*/  ISETP.GE.AND P0, PT, R8, UR6, PT ;  /* 0x0000000608007c0c */ /* 0x000fe2000bf06270 */
[----:B------:R-:W-:Y:S01]  /*0770*/  IMAD.WIDE.U32 R2, R74, UR18, R2 ;  /* 0x000000124a027c25 */ /* 0x000fe2000f8e0002 */
[----:B------:R-:W-:Y:S01]  /*0780*/  ISETP.GE.AND P2, PT, R10, UR6, PT ;  /* 0x000000060a007c0c */ /* 0x000fe2000bf46270 */
[----:B------:R-:W-:Y:S02]  /*0790*/  ULDC.64 UR6, c[0x0][0x210] ;  /* 0x0000840000067ab9 */ /* 0x000fe40000000a00 */
[----:B------:R-:W-:Y:S01]  /*07a0*/  IMAD.IADD R3, R3, 0x1, R9 ;  /* 0x0000000103037824 */ /* 0x000fe200078e0209 */
[----:B------:R-:W-:-:S04]  /*07b0*/  LEA R8, P3, R2, UR6, 0x1 ;  /* 0x0000000602087c11 */ /* 0x000fc8000f8608ff */
[----:B------:R-:W-:-:S05]  /*07c0*/  LEA.HI.X R9, R2, UR7, R3, 0x1, P3 ;  /* 0x0000000702097c11 */ /* 0x000fca00098f0c03 */
[----:B------:R0:W5:Y:S04]  /*07d0*/  @!P0 LDG.E.128 R4, desc[UR10][R8.64] ;  /* 0x0000000a08048981 */ /* 0x000168000c1e1d00 */
[----:B------:R0:W5:Y:S02]  /*07e0*/  @!P2 LDG.E.128 R28, desc[UR10][R8.64+0x100] ;  /* 0x0001000a081ca981 */ /* 0x000164000c1e1d00 */
.L_x_1121:
[----:B------:R-:W-:Y:S05]  /*07f0*/  BSYNC B0 ;  /* 0x0000000000007941 */ /* 0x000fea0003800000 */
.L_x_1120:
[----:B------:R-:W-:Y:S01]  /*0800*/  UIMAD UR9, UR13, -0x40, UR8 ;  /* 0xffffffc00d0978a4 */ /* 0x000fe2000f8e0208 */
[----:B------:R-:W-:Y:S01]  /*0810*/  IADD3 R0, R0, 0x10, RZ ;  /* 0x0000001000007810 */ /* 0x000fe20007ffe0ff */
[----:B------:R-:W-:Y:S01]  /*0820*/  BSSY B0, `(.L_x_1122) ;  /* 0x000003e000007945 */ /* 0x000fe20003800000 */
[----:B------:R-:W-:Y:S02]  /*0830*/  CS2R R44, SRZ ;  /* 0x00000000002c7805 */ /* 0x000fe4000001ff00 */
[----:B------:R-:W-:Y:S02]  /*0840*/  CS2R R46, SRZ ;  /* 0x00000000002e7805 */ /* 0x000fe4000001ff00 */
[----:B------:R-:W-:Y:S02]  /*0850*/  CS2R R24, SRZ ;  /* 0x0000000000187805 */ /* 0x000fe4000001ff00 */
[----:B------:R-:W-:Y:S02]  /*0860*/  ISETP.GE.AND P0, PT, R0, UR9, PT ;  /* 0x0000000900007c0c */ /* 0x000fe4000bf06270 */
[----:B------:R-:W-:-:S11]  /*0870*/  CS2R R26, SRZ ;  /* 0x00000000001a7805 */ /* 0x000fd6000001ff00 */
[----:B------:R-:W-:Y:S05]  /*0880*/  @P0 BRA `(.L_x_1123) ;  /* 0x0000000000dc0947 */ /* 0x000fea0003800000 */
[----:B------:R-:W1:Y:S01]  /*0890*/  LDC R3, c[0x0][0x21c] ;  /* 0x00008700ff037b82 */ /* 0x000e620000000800 */
[----:B0-----:R-:W-:Y:S01]  /*08a0*/  IMAD.SHL.U32 R8, R66, 0x8, RZ ;  /* 0x0000000842087824 */ /* 0x001fe200078e00ff */
[----:B------:R-:W-:Y:S03]  /*08b0*/  BSSY B1, `(.L_x_1124) ;  /* 0x000001c000017945 */ /* 0x000fe60003800000 */
[C---:B------:R-:W-:Y:S01]  /*08c0*/  VIADD R0, R8.reuse, 0x80 ;  /* 0x0000008008007836 */ /* 0x040fe20000000000 */
[----:B-1----:R-:W-:-:S04]  /*08d0*/  ISETP.GE.AND P0, PT, R8, R3, PT ;  /* 0x000000030800720c */ /* 0x002fc80003f06270 */
[----:B------:R-:W-:-:S09]  /*08e0*/  ISETP.GE.AND P2, PT, R0, R3, PT ;  /* 0x000000030000720c */ /* 0x000fd20003f46270 */
[----:B------:R-:W-:Y:S05]  /*08f0*/  @P0 BRA `(.L_x_1125) ;  /* 0x00000000005c0947 */ /* 0x000fea0003800000 */
[----:B------:R-:W0:Y:S01]  /*0900*/  LDC.64 R10, c[0x0][0x230] ;  /* 0x00008c00ff0a7b82 */ /* 0x000e220000000a00 */
[----:B------:R-:W-:Y:S01]  /*0910*/  SHF.R.S32.HI R9, RZ, 0x1f, R8 ;  /* 0x0000001fff097819 */ /* 0x000fe20000011408 */
[----:B------:R-:W-:Y:S02]  /*0920*/  ULDC.64 UR18, c[0x0][0x238] ;  /* 0x00008e0000127ab9 */ /* 0x000fe40000000a00 */
[----:B------:R-:W-:Y:S02]  /*0930*/  UIMAD UR6, UR5, UR18, URZ ;  /* 0x00000012050672a4 */ /* 0x000fe4000f8e023f */
[----:B------:R-:W-:Y:S02]  /*0940*/  MOV R13, UR18 ;  /* 0x00000012000d7c02 */ /* 0x000fe40008000f00 */
[----:B------:R-:W-:-:S03]  /*0950*/  UIMAD UR6, UR17, UR19, UR6 ;  /* 0x00000013110672a4 */ /* 0x000fc6000f8e0206 */
[----:B------:R-:W-:Y:S01]  /*0960*/  ULDC.64 UR18, c[0x0][0x228] ;  /* 0x00008a0000127ab9 */ /* 0x000fe20000000a00 */
[C---:B0-----:R-:W-:Y:S02]  /*0970*/  IMAD R0, R10.reuse, UR14, RZ ;  /* 0x0000000e0a007c24 */ /* 0x041fe4000f8e02ff */
[----:B------:R-:W-:-:S04]  /*0980*/  IMAD.WIDE.U32 R2, R10, UR16, R8 ;  /* 0x000000100a027c25 */ /* 0x000fc8000f8e0008 */
[----:B------:R-:W-:-:S04]  /*0990*/  IMAD R11, R11, UR16, R0 ;  /* 0x000000100b0b7c24 */ /* 0x000fc8000f8e0200 */
[----:B------:R-:W-:Y:S01]  /*09a0*/  IMAD.IADD R3, R3, 0x1, R11 ;  /* 0x0000000103037824 */ /* 0x000fe200078e020b */
[----:B------:R-:W-:Y:S01]  /*09b0*/  IADD3 R11, P0, R74, 0x10, RZ ;  /* 0x000000104a0b7810 */ /* 0x000fe20007f1e0ff */
[----:B------:R-:W-:-:S04]  /*09c0*/  IMAD.WIDE.U32 R2, R13, UR17, R2 ;  /* 0x000000110d027c25 */ /* 0x000fc8000f8e0002 */
[----:B------:R-:W-:Y:S02]  /*09d0*/  IMAD.X R0, RZ, RZ, R75, P0 ;  /* 0x000000ffff007224 */ /* 0x000fe400000e064b */
[----:B------:R-:W-:Y:S01]  /*09e0*/  VIADD R3, R3, UR6 ;  /* 0x0000000603037c36 */ /* 0x000fe20008000000 */
[----:B------:R-:W-:Y:S01]  /*09f0*/  ULDC.64 UR6, c[0x0][0x210] ;  /* 0x0000840000067ab9 */ /* 0x000fe20000000a00 */
[----:B------:R-:W-:Y:S02]  /*0a00*/  IMAD R0, R0, UR18, RZ ;  /* 0x0000001200007c24 */ /* 0x000fe4000f8e02ff */
[----:B------:R-:W-:-:S04]  /*0a10*/  IMAD.WIDE.U32 R2, R11, UR18, R2 ;  /* 0x000000120b027c25 */ /* 0x000fc8000f8e0002 */
[----:B------:R-:W-:Y:S01]  /*0a20*/  IMAD R13, R11, UR19, R0 ;  /* 0x000000130b0d7c24 */ /* 0x000fe2000f8e0200 */
[----:B------:R-:W-:-:S03]  /*0a30*/  LEA R44, P0, R2, UR6, 0x1 ;  /* 0x00000006022c7c11 */ /* 0x000fc6000f8008ff */
[----:B------:R-:W-:-:S05]  /*0a40*/  IMAD.IADD R3, R3, 0x1, R13 ;  /* 0x0000000103037824 */ /* 0x000fca00078e020d */
[----:B------:R-:W-:-:S06]  /*0a50*/  LEA.HI.X R45, R2, UR7, R3, 0x1, P0 ;  /* 0x00000007022d7c11 */ /* 0x000fcc00080f0c03 */
[----:B------:R-:W5:Y:S02]  /*0a60*/  LDG.E.128 R44, desc[UR10][R44.64] ;  /* 0x0000000a2c2c7981 */ /* 0x000f64000c1e1d00 */
.L_x_1125:
[----:B------:R-:W-:Y:S05]  /*0a70*/  BSYNC B1 ;  /* 0x0000000000017941 */ /* 0x000fea0003800000 */
.L_x_1124:
[----:B------:R-:W-:Y:S05]  /*0a80*/  @P2 BRA `(.L_x_1123) ;  /* 0x00000000005c2947 */ /* 0x000fea0003800000 */
[----:B------:R-:W0:Y:S01]  /*0a90*/  LDC.64 R2, c[0x0][0x230] ;  /* 0x00008c00ff027b82 */ /* 0x000e220000000a00 */
[----:B------:R-:W-:Y:S01]  /*0aa0*/  SHF.R.S32.HI R9, RZ, 0x1f, R8 ;  /* 0x0000001fff097819 */ /* 0x000fe20000011408 */
[----:B------:R-:W-:Y:S02]  /*0ab0*/  ULDC.64 UR18, c[0x0][0x238] ;  /* 0x00008e0000127ab9 */ /* 0x000fe40000000a00 */
[----:B------:R-:W-:Y:S02]  /*0ac0*/  UIMAD UR6, UR5, UR18, URZ ;  /* 0x00000012050672a4 */ /* 0x000fe4000f8e023f */
[----:B------:R-:W-:Y:S02]  /*0ad0*/  IMAD.U32 R11, RZ, RZ, UR18 ;  /* 0x00000012ff0b7e24 */ /* 0x000fe4000f8e00ff */
[----:B------:R-:W-:-:S03]  /*0ae0*/  UIMAD UR6, UR17, UR19, UR6 ;  /* 0x00000013110672a4 */ /* 0x000fc6000f8e0206 */
[----:B------:R-:W-:Y:S01]  /*0af0*/  ULDC.64 UR18, c[0x0][0x228] ;  /* 0x00008a0000127ab9 */ /* 0x000fe20000000a00 */
[C---:B0-----:R-:W-:Y:S02]  /*0b00*/  IMAD R0, R2.reuse, UR14, RZ ;  /* 0x0000000e02007c24 */ /* 0x041fe4000f8e02ff */
[----:B------:R-:W-:-:S04]  /*0b10*/  IMAD.WIDE.U32 R8, R2, UR16, R8 ;  /* 0x0000001002087c25 */ /* 0x000fc8000f8e0008 */
[----:B------:R-:W-:-:S05]  /*0b20*/  IMAD R3, R3, UR16, R0 ;  /* 0x0000001003037c24 */ /* 0x000fca000f8e0200 */
[----:B------:R-:W-:Y:S02]  /*0b30*/  IADD3 R9, R9, R3, RZ ;  /* 0x0000000309097210 */ /* 0x000fe40007ffe0ff */
        /* <DEDUP_REMOVED lines=8> */
[----:B------:R-:W-:-:S04]  /*0bc0*/  LEA R24, P0, R8, UR6, 0x1 ;  /* 0x0000000608187c11 */ /* 0x000fc8000f8008ff */
[----:B------:R-:W-:-:S04]  /*0bd0*/  IADD3 R11, R9, R11, RZ ;  /* 0x0000000b090b7210 */ /* 0x000fc80007ffe0ff */
[----:B------:R-:W-:-:S06]  /*0be0*/  LEA.HI.X R25, R8, UR7, R11, 0x1, P0 ;  /* 0x0000000708197c11 */ /* 0x000fcc00080f0c0b */
[----:B------:R-:W5:Y:S02]  /*0bf0*/  LDG.E.128 R24, desc[UR10][R24.64+0x100] ;  /* 0x0001000a18187981 */ /* 0x000f64000c1e1d00 */
.L_x_1123:
[----:B------:R-:W-:Y:S05]  /*0c00*/  BSYNC B0 ;  /* 0x0000000000007941 */ /* 0x000fea0003800000 */
.L_x_1122:
[----:B------:R-:W-:Y:S01]  /*0c10*/  LEA.HI.SX32 R0, R40, 0x20, 0x1c ;  /* 0x0000002028007811 */ /* 0x000fe200078fe2ff */
[----:B------:R-:W-:Y:S01]  /*0c20*/  BSSY B0, `(.L_x_1126) ;  /* 0x000003e000007945 */ /* 0x000fe20003800000 */
[----:B------:R-:W-:Y:S02]  /*0c30*/  CS2R R36, SRZ ;  /* 0x0000000000247805 */ /* 0x000fe4000001ff00 */
[----:B------:R-:W-:Y:S02]  /*0c40*/  CS2R R38, SRZ ;  /* 0x0000000000267805 */ /* 0x000fe4000001ff00 */
[----:B------:R-:W-:Y:S02]  /*0c50*/  ISETP.GE.AND P2, PT, R0, UR9, PT ;  /* 0x0000000900007c0c */ /* 0x000fe4000bf46270 */
[----:B------:R-:W-:Y:S02]  /*0c60*/  CS2R R32, SRZ ;  /* 0x0000000000207805 */ /* 0x000fe4000001ff00 */
[----:B------:R-:W-:-:S09]  /*0c70*/  CS2R R34, SRZ ;  /* 0x0000000000227805 */ /* 0x000fd2000001ff00 */
        /* <DEDUP_REMOVED lines=31> */
.L_x_1129:
[----:B------:R-:W-:Y:S05]  /*0e70*/  BSYNC B1 ;  /* 0x0000000000017941 */ /* 0x000fea0003800000 */
.L_x_1128:
        /* <DEDUP_REMOVED lines=24> */
.L_x_1127:
[----:B------:R-:W-:Y:S05]  /*1000*/  BSYNC B0 ;  /* 0x0000000000007941 */ /* 0x000fea0003800000 */
.L_x_1126:
[----:B------:R-:W1:Y:S01]  /*1010*/  LDC.64 R42, c[0x0][0x250] ;  /* 0x00009400ff2a7b82 */ /* 0x000e620000000a00 */
[C---:B-----5:R-:W-:Y:S01]  /*1020*/  SHF.L.U32 R96, R25.reuse, 0x10, RZ ;  /* 0x0000001019607819 */ /* 0x060fe200000006ff */
[----:B------:R-:W-:Y:S01]  /*1030*/  IMAD.SHL.U32 R76, R66, 0x8, RZ ;  /* 0x00000008424c7824 */ /* 0x000fe200078e00ff */
[----:B------:R-:W-:Y:S01]  /*1040*/  LOP3.LUT R99, R25, 0xffff0000, RZ, 0xc0, !PT ;  /* 0xffff000019637812 */ /* 0x000fe200078ec0ff */
[----:B------:R-:W-:Y:S01]  /*1050*/  IMAD.U32 R94, R24, 0x10000, RZ ;  /* 0x00010000185e7824 */ /* 0x000fe200078e00ff */
[----:B------:R-:W-:Y:S01]  /*1060*/  LEA.HI.SX32 R25, R40, 0x30, 0x1c ;  /* 0x0000003028197811 */ /* 0x000fe200078fe2ff */
[----:B------:R-:W-:Y:S01]  /*1070*/  BSSY B0, `(.L_x_1130) ;  /* 0x0000055000007945 */ /* 0x000fe20003800000 */
[----:B------:R-:W-:Y:S01]  /*1080*/  LOP3.LUT R97, R24, 0xffff0000, RZ, 0xc0, !PT ;  /* 0xffff000018617812 */ /* 0x000fe200078ec0ff */
[----:B------:R-:W-:Y:S01]  /*1090*/  IMAD.U32 R19, R7, 0x10000, RZ ;  /* 0x0001000007137824 */ /* 0x000fe200078e00ff */
[----:B------:R-:W-:Y:S01]  /*10a0*/  ISETP.GE.AND P0, PT, R25, UR9, PT ;  /* 0x0000000919007c0c */ /* 0x000fe2000bf06270 */
[----:B------:R-:W-:Y:S01]  /*10b0*/  IMAD.U32 R64, R4, 0x10000, RZ ;  /* 0x0001000004407824 */ /* 0x000fe200078e00ff */
[----:B------:R-:W-:Y:S01]  /*10c0*/  SHF.R.S32.HI R77, RZ, 0x1f, R76 ;  /* 0x0000001fff4d7819 */ /* 0x000fe2000001144c */
[----:B------:R-:W-:Y:S01]  /*10d0*/  IMAD.U32 R23, R5, 0x10000, RZ ;  /* 0x0001000005177824 */ /* 0x000fe200078e00ff */
[----:B------:R-:W-:Y:S01]  /*10e0*/  SHF.L.U32 R21, R6, 0x10, RZ ;  /* 0x0000001006157819 */ /* 0x000fe200000006ff */
[----:B------:R-:W-:Y:S01]  /*10f0*/  IMAD.U32 R0, R28, 0x10000, RZ ;  /* 0x000100001c007824 */ /* 0x000fe200078e00ff */
[----:B------:R-:W-:Y:S01]  /*1100*/  LOP3.LUT R20, R6, 0xffff0000, RZ, 0xc0, !PT ;  /* 0xffff000006147812 */ /* 0x000fe200078ec0ff */
[----:B------:R-:W-:Y:S01]  /*1110*/  IMAD.U32 R68, R29, 0x10000, RZ ;  /* 0x000100001d447824 */ /* 0x000fe200078e00ff */
[----:B------:R-:W-:Y:S01]  /*1120*/  LOP3.LUT R18, R7, 0xffff0000, RZ, 0xc0, !PT ;  /* 0xffff000007127812 */ /* 0x000fe200078ec0ff */
[----:B------:R-:W-:Y:S01]  /*1130*/  IMAD.U32 R7, R37, 0x10000, RZ ;  /* 0x0001000025077824 */ /* 0x000fe200078e00ff */
[----:B------:R-:W-:Y:S01]  /*1140*/  LOP3.LUT R65, R4, 0xffff0000, RZ, 0xc0, !PT ;  /* 0xffff000004417812 */ /* 0x000fe200078ec0ff */
[----:B------:R-:W-:Y:S01]  /*1150*/  IMAD.U32 R72, R31, 0x10000, RZ ;  /* 0x000100001f487824 */ /* 0x000fe200078e00ff */
[----:B------:R-:W-:Y:S01]  /*1160*/  LOP3.LUT R22, R5, 0xffff0000, RZ, 0xc0, !PT ;  /* 0xffff000005167812 */ /* 0x000fe200078ec0ff */
[----:B------:R-:W-:Y:S01]  /*1170*/  IMAD.U32 R98, R26, 0x10000, RZ ;  /* 0x000100001a627824 */ /* 0x000fe200078e00ff */
[----:B0-----:R-:W-:Y:S01]  /*1180*/  LOP3.LUT R9, R36, 0xffff0000, RZ, 0xc0, !PT ;  /* 0xffff000024097812 */ /* 0x001fe200078ec0ff */
[----:B-1----:R-:W-:Y:S01]  /*1190*/  IMAD R24, R42, UR14, RZ ;  /* 0x0000000e2a187c24 */ /* 0x002fe2000f8e02ff */
[----:B------:R-:W-:Y:S01]  /*11a0*/  SHF.L.U32 R8, R36, 0x10, RZ ;  /* 0x0000001024087819 */ /* 0x000fe200000006ff */
[----:B------:R-:W-:Y:S01]  /*11b0*/  IMAD.U32 R16, R44, 0x10000, RZ ;  /* 0x000100002c107824 */ /* 0x000fe200078e00ff */
[----:B------:R-:W-:Y:S01]  /*11c0*/  LOP3.LUT R6, R37, 0xffff0000, RZ, 0xc0, !PT ;  /* 0xffff000025067812 */ /* 0x000fe200078ec0ff */
[----:B------:R-:W-:Y:S01]  /*11d0*/  IMAD R43, R43, UR16, R24 ;  /* 0x000000102b2b7c24 */ /* 0x000fe2000f8e0218 */
[----:B------:R-:W-:Y:S01]  /*11e0*/  LOP3.LUT R69, R28, 0xffff0000, RZ, 0xc0, !PT ;  /* 0xffff00001c457812 */ /* 0x000fe200078ec0ff */
[----:B------:R-:W-:Y:S01]  /*11f0*/  IMAD.U32 R13, R46, 0x10000, RZ ;  /* 0x000100002e0d7824 */ /* 0x000fe200078e00ff */
[----:B------:R-:W-:Y:S01]  /*1200*/  LOP3.LUT R71, R29, 0xffff0000, RZ, 0xc0, !PT ;  /* 0xffff00001d477812 */ /* 0x000fe200078ec0ff */
[----:B------:R-:W-:Y:S01]  /*1210*/  IMAD.U32 R11, R47, 0x10000, RZ ;  /* 0x000100002f0b7824 */ /* 0x000fe200078e00ff */
[----:B------:R-:W-:Y:S01]  /*1220*/  SHF.L.U32 R70, R30, 0x10, RZ ;  /* 0x000000101e467819 */ /* 0x000fe200000006ff */
[----:B------:R-:W-:Y:S01]  /*1230*/  IMAD.U32 R5, R38, 0x10000, RZ ;  /* 0x0001000026057824 */ /* 0x000fe200078e00ff */
[----:B------:R-:W-:Y:S01]  /*1240*/  LOP3.LUT R73, R30, 0xffff0000, RZ, 0xc0, !PT ;  /* 0xffff00001e497812 */ /* 0x000fe200078ec0ff */
[----:B------:R-:W-:Y:S01]  /*1250*/  IMAD.WIDE.U32 R36, R42, UR16, R76 ;  /* 0x000000102a247c25 */ /* 0x000fe2000f8e004c */
[----:B------:R-:W-:-:S02]  /*1260*/  LOP3.LUT R95, R31, 0xffff0000, RZ, 0xc0, !PT ;  /* 0xffff00001f5f7812 */ /* 0x000fc400078ec0ff */
[----:B------:R-:W-:Y:S02]  /*1270*/  CS2R R24, SRZ ;  /* 0x0000000000187805 */ /* 0x000fe4000001ff00 */
[----:B------:R-:W-:Y:S01]  /*1280*/  LOP3.LUT R101, R26, 0xffff0000, RZ, 0xc0, !PT ;  /* 0xffff00001a657812 */ /* 0x000fe200078ec0ff */
[----:B------:R-:W-:Y:S01]  /*1290*/  IMAD.U32 R102, R32, 0x10000, RZ ;  /* 0x0001000020667824 */ /* 0x000fe200078e00ff */
[----:B------:R-:W-:Y:S01]  /*12a0*/  SHF.L.U32 R100, R27, 0x10, RZ ;  /* 0x000000101b647819 */ /* 0x000fe200000006ff */
[----:B------:R-:W-:Y:S01]  /*12b0*/  IMAD.U32 R104, R33, 0x10000, RZ ;  /* 0x0001000021687824 */ /* 0x000fe200078e00ff */
[----:B------:R-:W-:Y:S01]  /*12c0*/  LOP3.LUT R103, R27, 0xffff0000, RZ, 0xc0, !PT ;  /* 0xffff00001b677812 */ /* 0x000fe200078ec0ff */
[----:B------:R-:W-:Y:S01]  /*12d0*/  IMAD.U32 R109, R35, 0x10000, RZ ;  /* 0x00010000236d7824 */ /* 0x000fe200078e00ff */
[----:B------:R-:W-:Y:S02]  /*12e0*/  LOP3.LUT R17, R44, 0xffff0000, RZ, 0xc0, !PT ;  /* 0xffff00002c117812 */ /* 0x000fe400078ec0ff */
[----:B------:R-:W-:-:S02]  /*12f0*/  CS2R R26, SRZ ;  /* 0x00000000001a7805 */ /* 0x000fc4000001ff00 */
[C---:B------:R-:W-:Y:S02]  /*1300*/  SHF.L.U32 R15, R45.reuse, 0x10, RZ ;  /* 0x000000102d0f7819 */ /* 0x040fe400000006ff */
[----:B------:R-:W-:Y:S02]  /*1310*/  CS2R R28, SRZ ;  /* 0x00000000001c7805 */ /* 0x000fe4000001ff00 */
[----:B------:R-:W-:Y:S02]  /*1320*/  LOP3.LUT R14, R45, 0xffff0000, RZ, 0xc0, !PT ;  /* 0xffff00002d0e7812 */ /* 0x000fe400078ec0ff */
[----:B------:R-:W-:Y:S02]  /*1330*/  CS2R R30, SRZ ;  /* 0x00000000001e7805 */ /* 0x000fe4000001ff00 */
[----:B------:R-:W-:Y:S02]  /*1340*/  LOP3.LUT R12, R46, 0xffff0000, RZ, 0xc0, !PT ;  /* 0xffff00002e0c7812 */ /* 0x000fe400078ec0ff */
[----:B------:R-:W-:-:S02]  /*1350*/  LOP3.LUT R10, R47, 0xffff0000, RZ, 0xc0, !PT ;  /* 0xffff00002f0a7812 */ /* 0x000fc400078ec0ff */
[----:B------:R-:W-:Y:S02]  /*1360*/  LOP3.LUT R4, R38, 0xffff0000, RZ, 0xc0, !PT ;  /* 0xffff000026047812 */ /* 0x000fe400078ec0ff */
[C---:B------:R-:W-:Y:S02]  /*1370*/  SHF.L.U32 R3, R39.reuse, 0x10, RZ ;  /* 0x0000001027037819 */ /* 0x040fe400000006ff */
[----:B------:R-:W-:Y:S02]  /*1380*/  LOP3.LUT R2, R39, 0xffff0000, RZ, 0xc0, !PT ;  /* 0xffff000027027812 */ /* 0x000fe400078ec0ff */
[----:B------:R-:W-:Y:S02]  /*1390*/  LOP3.LUT R105, R32, 0xffff0000, RZ, 0xc0, !PT ;  /* 0xffff000020697812 */ /* 0x000fe400078ec0ff */
[----:B------:R-:W-:Y:S02]  /*13a0*/  LOP3.LUT R107, R33, 0xffff0000, RZ, 0xc0, !PT ;  /* 0xffff0000216b7812 */ /* 0x000fe400078ec0ff */
[----:B------:R-:W-:-:S02]  /*13b0*/  SHF.L.U32 R106, R34, 0x10, RZ ;  /* 0x00000010226a7819 */ /* 0x000fc400000006ff */
[----:B------:R-:W-:Y:S02]  /*13c0*/  LOP3.LUT R108, R34, 0xffff0000, RZ, 0xc0, !PT ;  /* 0xffff0000226c7812 */ /* 0x000fe400078ec0ff */
[----:B------:R-:W-:Y:S01]  /*13d0*/  LEA.HI.SX32 R40, R40, 0x10, 0x1c ;  /* 0x0000001028287811 */ /* 0x000fe200078fe2ff */
[----:B------:R-:W-:Y:S06]  /*13e0*/  @P0 BRA `(.L_x_1131) ;  /* 0x0000000000740947 */ /* 0x000fec0003800000 */
[----:B------:R-:W0:Y:S01]  /*13f0*/  LDC.64 R38, c[0x0][0x230] ;  /* 0x00008c00ff267b82 */ /* 0x000e220000000a00 */
[----:B------:R-:W-:Y:S01]  /*1400*/  IMAD.SHL.U32 R32, R66, 0x8, RZ ;  /* 0x0000000842207824 */ /* 0x000fe200078e00ff */
[----:B------:R-:W-:Y:S02]  /*1410*/  ULDC.64 UR18, c[0x0][0x238] ;  /* 0x00008e0000127ab9 */ /* 0x000fe40000000a00 */
[----:B------:R-:W-:Y:S01]  /*1420*/  UIMAD UR6, UR5, UR18, URZ ;  /* 0x00000012050672a4 */ /* 0x000fe2000f8e023f */
[----:B------:R-:W-:Y:S01]  /*1430*/  VIADD R42, R32, 0x80 ;  /* 0x00000080202a7836 */ /* 0x000fe20000000000 */
[----:B------:R-:W-:Y:S02]  /*1440*/  SHF.R.S32.HI R33, RZ, 0x1f, R32 ;  /* 0x0000001fff217819 */ /* 0x000fe40000011420 */
[----:B------:R-:W-:Y:S01]  /*1450*/  UIMAD UR6, UR17, UR19, UR6 ;  /* 0x00000013110672a4 */ /* 0x000fe2000f8e0206 */
[----:B0-----:R-:W-:-:S04]  /*1460*/  IMAD R34, R38, UR14, RZ ;  /* 0x0000000e26227c24 */ /* 0x001fc8000f8e02ff */
[----:B------:R-:W-:Y:S02]  /*1470*/  IMAD R41, R39, UR16, R34 ;  /* 0x0000001027297c24 */ /* 0x000fe4000f8e0222 */
[----:B------:R-:W-:Y:S01]  /*1480*/  IMAD.WIDE.U32 R38, R38, UR16, R32 ;  /* 0x0000001026267c25 */ /* 0x000fe2000f8e0020 */
[----:B------:R-:W-:-:S04]  /*1490*/  IADD3 R33, P3, R74, 0x30, RZ ;  /* 0x000000304a217810 */ /* 0x000fc80007f7e0ff */
[----:B------:R-:W-:Y:S01]  /*14a0*/  IADD3 R39, R39, R41, RZ ;  /* 0x0000002927277210 */ /* 0x000fe20007ffe0ff */
[----:B------:R-:W-:Y:S01]  /*14b0*/  IMAD.U32 R41, RZ, RZ, UR18 ;  /* 0x00000012ff297e24 */ /* 0x000fe2000f8e00ff */
[----:B------:R-:W-:Y:S01]  /*14c0*/  ULDC.64 UR18, c[0x0][0x228] ;  /* 0x00008a0000127ab9 */ /* 0x000fe20000000a00 */
[----:B------:R-:W-:Y:S02]  /*14d0*/  IMAD.X R34, RZ, RZ, R75, P3 ;  /* 0x000000ffff227224 */ /* 0x000fe400018e064b */
[----:B------:R-:W-:-:S04]  /*14e0*/  IMAD.WIDE.U32 R38, R41, UR17, R38 ;  /* 0x0000001129267c25 */ /* 0x000fc8000f8e0026 */
[----:B------:R-:W-:Y:S01]  /*14f0*/  IMAD R34, R34, UR18, RZ ;  /* 0x0000001222227c24 */ /* 0x000fe2000f8e02ff */
[----:B------:R-:W-:Y:S01]  /*1500*/  IADD3 R39, R39, UR6, RZ ;  /* 0x0000000627277c10 */ /* 0x000fe2000fffe0ff */
[----:B------:R-:W-:Y:S02]  /*1510*/  ULDC UR6, c[0x0][0x21c] ;  /* 0x0000870000067ab9 */ /* 0x000fe40000000800 */
[C---:B------:R-:W-:Y:S01]  /*1520*/  IMAD R41, R33.reuse, UR19, R34 ;  /* 0x0000001321297c24 */ /* 0x040fe2000f8e0222 */
        /* <DEDUP_REMOVED lines=9> */
.L_x_1131:
[----:B------:R-:W-:Y:S05]  /*15c0*/  BSYNC B0 ;  /* 0x0000000000007941 */ /* 0x000fea0003800000 */
.L_x_1130:
[----:B------:R-:W-:Y:S01]  /*15d0*/  ULDC.64 UR6, c[0x0][0x258] ;  /* 0x0000960000067ab9 */ /* 0x000fe20000000a00 */
[----:B------:R-:W-:Y:S01]  /*15e0*/  IADD3 R37, R37, R43, RZ ;  /* 0x0000002b25257210 */ /* 0x000fe20007ffe0ff */
[----:B------:R-:W-:Y:S01]  /*15f0*/  IMAD.U32 R79, RZ, RZ, UR6 ;  /* 0x00000006ff4f7e24 */ /* 0x000fe2000f8e00ff */
[----:B------:R-:W-:Y:S01]  /*1600*/  UIMAD UR6, UR5, UR6, URZ ;  /* 0x00000006050672a4 */ /* 0x000fe2000f8e023f */
[----:B------:R-:W-:Y:S01]  /*1610*/  BSSY B0, `(.L_x_1132) ;  /* 0x0000026000007945 */ /* 0x000fe20003800000 */
[----:B------:R-:W-:Y:S01]  /*1620*/  LOP3.LUT R110, R35, 0xffff0000, RZ, 0xc0, !PT ;  /* 0xffff0000236e7812 */ /* 0x000fe200078ec0ff */
[----:B------:R-:W-:Y:S01]  /*1630*/  IMAD.WIDE.U32 R78, R79, UR17, R36 ;  /* 0x000000114f4e7c25 */ /* 0x000fe2000f8e0024 */
[----:B------:R-:W-:Y:S01]  /*1640*/  UIMAD UR6, UR17, UR7, UR6 ;  /* 0x00000007110672a4 */ /* 0x000fe2000f8e0206 */
[----:B------:R-:W-:Y:S02]  /*1650*/  ISETP.GE.AND P3, PT, R40, UR9, PT ;  /* 0x0000000928007c0c */ /* 0x000fe4000bf66270 */
[----:B0-----:R-:W-:-:S02]  /*1660*/  CS2R R32, SRZ ;  /* 0x0000000000207805 */ /* 0x001fc4000001ff00 */
[----:B------:R-:W-:Y:S02]  /*1670*/  CS2R R34, SRZ ;  /* 0x0000000000227805 */ /* 0x000fe4000001ff00 */
[----:B------:R-:W-:Y:S02]  /*1680*/  CS2R R36, SRZ ;  /* 0x0000000000247805 */ /* 0x000fe4000001ff00 */
[----:B------:R-:W-:Y:S01]  /*1690*/  CS2R R38, SRZ ;  /* 0x0000000000267805 */ /* 0x000fe2000001ff00 */
[----:B------:R-:W-:Y:S01]  /*16a0*/  VIADD R81, R79, UR6 ;  /* 0x000000064f517c36 */ /* 0x000fe20008000000 */
        /* <DEDUP_REMOVED lines=12> */
[----:B------:R-:W-:Y:S06]  /*1770*/  @P1 BRA `(.L_x_1133) ;  /* 0x00000000003c1947 */ /* 0x000fec0003800000 */
[----:B------:R-:W-:Y:S01]  /*1780*/  ULDC.64 UR6, c[0x0][0x248] ;  /* 0x0000920000067ab9 */ /* 0x000fe20000000a00 */
[----:B------:R-:W-:Y:S01]  /*1790*/  IMAD.MOV.U32 R80, RZ, RZ, R78 ;  /* 0x000000ffff507224 */ /* 0x000fe200078e004e */
[----:B------:R-:W-:Y:S01]  /*17a0*/  IADD3 R82, R76, 0x80, RZ ;  /* 0x000000804c527810 */ /* 0x000fe20007ffe0ff */
[----:B------:R-:W-:Y:S01]  /*17b0*/  IMAD R83, R75, UR6, RZ ;  /* 0x000000064b537c24 */ /* 0x000fe2000f8e02ff */
[----:B------:R-:W-:Y:S01]  /*17c0*/  ULDC UR14, c[0x0][0x21c] ;  /* 0x00008700000e7ab9 */ /* 0x000fe20000000800 */
[----:B------:R-:W-:Y:S01]  /*17d0*/  IMAD.WIDE.U32 R84, R74, UR6, R80 ;  /* 0x000000064a547c25 */ /* 0x000fe2000f8e0050 */
[----:B------:R-:W-:Y:S02]  /*17e0*/  ISETP.GE.AND P4, PT, R76, UR14, PT ;  /* 0x0000000e4c007c0c */ /* 0x000fe4000bf86270 */
[----:B------:R-:W-:Y:S01]  /*17f0*/  ISETP.GE.AND P5, PT, R82, UR14, PT ;  /* 0x0000000e52007c0c */ /* 0x000fe2000bfa6270 */
[----:B------:R-:W-:Y:S01]  /*1800*/  IMAD R83, R74, UR7, R83 ;  /* 0x000000074a537c24 */ /* 0x000fe2000f8e0253 */
[----:B------:R-:W-:-:S02]  /*1810*/  ULDC.64 UR6, c[0x0][0x240] ;  /* 0x0000900000067ab9 */ /* 0x000fc40000000a00 */
[----:B------:R-:W-:Y:S01]  /*1820*/  LEA R82, P1, R84, UR6, 0x1 ;  /* 0x0000000654527c11 */ /* 0x000fe2000f8208ff */
[----:B------:R-:W-:-:S05]  /*1830*/  IMAD.IADD R83, R85, 0x1, R83 ;  /* 0x0000000155537824 */ /* 0x000fca00078e0253 */
[----:B------:R-:W-:-:S05]  /*1840*/  LEA.HI.X R83, R84, UR7, R83, 0x1, P1 ;  /* 0x0000000754537c11 */ /* 0x000fca00088f0c53 */
[----:B------:R0:W5:Y:S04]  /*1850*/  @!P4 LDG.E.128 R32, desc[UR10][R82.64] ;  /* 0x0000000a5220c981 */ /* 0x000168000c1e1d00 */
[----:B------:R0:W5:Y:S02]  /*1860*/  @!P5 LDG.E.128 R48, desc[UR10][R82.64+0x100] ;  /* 0x0001000a5230d981 */ /* 0x000164000c1e1d00 */
.L_x_1133:
[----:B------:R-:W-:Y:S05]  /*1870*/  BSYNC B0 ;  /* 0x0000000000007941 */ /* 0x000fea0003800000 */
.L_x_1132:
[----:B------:R-:W-:Y:S04]  /*1880*/  BSSY B0, `(.L_x_1134) ;  /* 0x0000020000007945 */ /* 0x000fe80003800000 */
[----:B------:R-:W-:Y:S05]  /*1890*/  @P3 BRA `(.L_x_1135) ;  /* 0x0000000000783947 */ /* 0x000fea0003800000 */
[----:B------:R-:W-:Y:S01]  /*18a0*/  ULDC UR6, c[0x0][0x21c] ;  /* 0x0000870000067ab9 */ /* 0x000fe20000000800 */
[----:B0-----:R-:W-:Y:S02]  /*18b0*/  LEA R82, R66, 0x80, 0x3 ;  /* 0x0000008042527811 */ /* 0x001fe400078e18ff */
[----:B------:R-:W-:Y:S02]  /*18c0*/  ISETP.GE.AND P3, PT, R76, UR6, PT ;  /* 0x000000064c007c0c */ /* 0x000fe4000bf66270 */
[----:B------:R-:W-:-:S11]  /*18d0*/  ISETP.GE.AND P1, PT, R82, UR6, PT ;  /* 0x0000000652007c0c */ /* 0x000fd6000bf26270 */
[----:B------:R-:W0:Y:S01]  /*18e0*/  @!P3 LDC.64 R82, c[0x0][0x248] ;  /* 0x00009200ff52bb82 */ /* 0x000e220000000a00 */
[C---:B------:R-:W-:Y:S01]  /*18f0*/  @!P3 IADD3 R111, P4, R74.reuse, 0x10, RZ ;  /* 0x000000104a6fb810 */ /* 0x040fe20007f9e0ff */
[--C-:B------:R-:W-:Y:S01]  /*1900*/  @!P3 IMAD.MOV.U32 R90, RZ, RZ, R78.reuse ;  /* 0x000000ffff5ab224 */ /* 0x100fe200078e004e */
[----:B------:R-:W-:Y:S01]  /*1910*/  @!P1 IADD3 R113, P5, R74, 0x10, RZ ;  /* 0x000000104a719810 */ /* 0x000fe20007fbe0ff */
[----:B------:R-:W-:Y:S01]  /*1920*/  @!P1 IMAD.MOV.U32 R92, RZ, RZ, R78 ;  /* 0x000000ffff5c9224 */ /* 0x000fe200078e004e */
[----:B------:R-:W-:Y:S02]  /*1930*/  @!P3 MOV R91, R81 ;  /* 0x00000051005bb202 */ /* 0x000fe40000000f00 */
[----:B------:R-:W-:Y:S01]  /*1940*/  @!P3 IADD3.X R93, RZ, R75, RZ, P4, !PT ;  /* 0x0000004bff5db210 */ /* 0x000fe200027fe4ff */
[----:B------:R-:W1:Y:S01]  /*1950*/  @!P1 LDC.64 R84, c[0x0][0x248] ;  /* 0x00009200ff549b82 */ /* 0x000e620000000a00 */
[----:B------:R-:W-:-:S07]  /*1960*/  @!P1 IMAD.X R115, RZ, RZ, R75, P5 ;  /* 0x000000ffff739224 */ /* 0x000fce00028e064b */
[----:B------:R-:W2:Y:S08]  /*1970*/  @!P3 LDC.64 R86, c[0x0][0x240] ;  /* 0x00009000ff56bb82 */ /* 0x000eb00000000a00 */
[----:B------:R-:W3:Y:S01]  /*1980*/  @!P1 LDC.64 R88, c[0x0][0x240] ;  /* 0x00009000ff589b82 */ /* 0x000ee20000000a00 */
[----:B0-----:R-:W-:-:S04]  /*1990*/  @!P3 IMAD.WIDE.U32 R90, R111, R82, R90 ;  /* 0x000000526f5ab225 */ /* 0x001fc800078e005a */
[----:B------:R-:W-:Y:S02]  /*19a0*/  @!P3 IMAD R82, R93, R82, RZ ;  /* 0x000000525d52b224 */ /* 0x000fe400078e02ff */
        /* <DEDUP_REMOVED lines=13> */
.L_x_1135:
[----:B------:R-:W-:Y:S05]  /*1a80*/  BSYNC B0 ;  /* 0x0000000000007941 */ /* 0x000fea0003800000 */
.L_x_1134:
        /* <DEDUP_REMOVED lines=8> */
[----:B------:R-:W-:Y:S01]  /*1b10*/  @!P2 IMAD.MOV.U32 R84, RZ, RZ, R78 ;  /* 0x000000ffff54a224 */ /* 0x000fe200078e004e */
[----:B------:R-:W-:Y:S01]  /*1b20*/  @!P1 IADD3 R113, P4, R74, 0x20, RZ ;  /* 0x000000204a719810 */ /* 0x000fe20007f9e0ff */
[----:B------:R-:W-:Y:S01]  /*1b30*/  @!P2 IMAD.MOV.U32 R85, RZ, RZ, R81 ;  /* 0x000000ffff55a224 */ /* 0x000fe200078e0051 */
[----:B------:R-:W-:Y:S01]  /*1b40*/  @!P1 MOV R92, R78 ;  /* 0x0000004e005c9202 */ /* 0x000fe20000000f00 */
[----:B------:R-:W-:Y:S01]  /*1b50*/  @!P2 IMAD.X R93, RZ, RZ, R75, P3 ;  /* 0x000000ffff5da224 */ /* 0x000fe200018e064b */
[----:B------:R-:W-:Y:S01]  /*1b60*/  @!P1 IADD3.X R115, RZ, R75, RZ, P4, !PT ;  /* 0x0000004bff739210 */ /* 0x000fe200027fe4ff */
[----:B-1----:R-:W1:Y:S08]  /*1b70*/  @!P1 LDC.64 R88, c[0x0][0x248] ;  /* 0x00009200ff589b82 */ /* 0x002e700000000a00 */
        /* <DEDUP_REMOVED lines=9> */
[----:B------:R-:W-:Y:S02]  /*1c10*/  @!P1 IMAD R89, R113, R89, R112 ;  /* 0x0000005971599224 */ /* 0x000fe400078e0270 */
[----:B------:R-:W-:-:S03]  /*1c20*/  @!P2 IMAD.IADD R85, R85, 0x1, R91 ;  /* 0x000000015555a824 */ /* 0x000fc600078e025b */
[----:B------:R-:W-:Y:S02]  /*1c30*/  @!P1 IADD3 R89, R93, R89, RZ ;  /* 0x000000595d599210 */ /* 0x000fe40007ffe0ff */
[----:B---3--:R-:W-:Y:S02]  /*1c40*/  @!P1 LEA R82, P4, R92, R82, 0x1 ;  /* 0x000000525c529211 */ /* 0x008fe400078808ff */
[----:B------:R-:W-:Y:S02]  /*1c50*/  @!P2 LEA.HI.X R87, R84, R87, R85, 0x1, P3 ;  /* 0x000000575457a211 */ /* 0x000fe400018f0c55 */
[----:B------:R-:W-:-:S03]  /*1c60*/  @!P1 LEA.HI.X R83, R92, R83, R89, 0x1, P4 ;  /* 0x000000535c539211 */ /* 0x000fc600020f0c59 */
[----:B------:R2:W5:Y:S04]  /*1c70*/  @!P2 LDG.E.128 R40, desc[UR10][R86.64] ;  /* 0x0000000a5628a981 */ /* 0x000568000c1e1d00 */
[----:B------:R2:W5:Y:S02]  /*1c80*/  @!P1 LDG.E.128 R56, desc[UR10][R82.64+0x100] ;  /* 0x0001000a52389981 */ /* 0x000564000c1e1d00 */
.L_x_1137:
[----:B------:R-:W-:Y:S05]  /*1c90*/  BSYNC B0 ;  /* 0x0000000000007941 */ /* 0x000fea0003800000 */
.L_x_1136:
[----:B------:R-:W-:Y:S04]  /*1ca0*/  BSSY B0, `(.L_x_1138) ;  /* 0x0000013000007945 */ /* 0x000fe80003800000 */
[----:B------:R-:W-:Y:S05]  /*1cb0*/  @P0 BRA `(.L_x_1139) ;  /* 0x0000000000440947 */ /* 0x000fea0003800000 */
[----:B------:R-:W-:Y:S01]  /*1cc0*/  IADD3 R77, P0, R74, 0x30, RZ ;  /* 0x000000304a4d7810 */ /* 0x000fe20007f1e0ff */
[----:B------:R-:W-:Y:S01]  /*1cd0*/  ULDC.64 UR14, c[0x0][0x248] ;  /* 0x00009200000e7ab9 */ /* 0x000fe20000000a00 */
[----:B------:R-:W-:Y:S01]  /*1ce0*/  IMAD.MOV.U32 R79, RZ, RZ, R81 ;  /* 0x000000ffff4f7224 */ /* 0x000fe200078e0051 */
[----:B------:R-:W-:Y:S01]  /*1cf0*/  LEA R66, R66, 0x80, 0x3 ;  /* 0x0000008042427811 */ /* 0x000fe200078e18ff */
[----:B------:R-:W-:Y:S01]  /*1d00*/  ULDC UR6, c[0x0][0x21c] ;  /* 0x0000870000067ab9 */ /* 0x000fe20000000800 */
[----:B------:R-:W-:Y:S01]  /*1d10*/  IMAD.X R74, RZ, RZ, R75, P0 ;  /* 0x000000ffff4a7224 */ /* 0x000fe200000e064b */
[----:B------:R-:W-:Y:S01]  /*1d20*/  ISETP.GE.AND P1, PT, R76, UR6, PT ;  /* 0x000000064c007c0c */ /* 0x000fe2000bf26270 */
[----:B------:R-:W-:Y:S01]  /*1d30*/  IMAD.WIDE.U32 R78, R77, UR14, R78 ;  /* 0x0000000e4d4e7c25 */ /* 0x000fe2000f8e004e */
[----:B------:R-:W-:-:S03]  /*1d40*/  ISETP.GE.AND P2, PT, R66, UR6, PT ;  /* 0x0000000642007c0c */ /* 0x000fc6000bf46270 */
[----:B------:R-:W-:-:S04]  /*1d50*/  IMAD R74, R74, UR14, RZ ;  /* 0x0000000e4a4a7c24 */ /* 0x000fc8000f8e02ff */
[----:B------:R-:W-:Y:S01]  /*1d60*/  IMAD R75, R77, UR15, R74 ;  /* 0x0000000f4d4b7c24 */ /* 0x000fe2000f8e024a */
[----:B------:R-:W-:Y:S02]  /*1d70*/  ULDC.64 UR14, c[0x0][0x240] ;  /* 0x00009000000e7ab9 */ /* 0x000fe40000000a00 */
[----:B------:R-:W-:Y:S02]  /*1d80*/  LEA R74, P0, R78, UR14, 0x1 ;  /* 0x0000000e4e4a7c11 */ /* 0x000fe4000f8008ff */
[----:B------:R-:W-:-:S04]  /*1d90*/  IADD3 R75, R79, R75, RZ ;  /* 0x0000004b4f4b7210 */ /* 0x000fc80007ffe0ff */
[----:B------:R-:W-:-:S05]  /*1da0*/  LEA.HI.X R75, R78, UR15, R75, 0x1, P0 ;  /* 0x0000000f4e4b7c11 */ /* 0x000fca00080f0c4b */
[----:B------:R3:W5:Y:S04]  /*1db0*/  @!P1 LDG.E.128 R44, desc[UR10][R74.64] ;  /* 0x0000000a4a2c9981 */ /* 0x000768000c1e1d00 */
[----:B------:R3:W5:Y:S02]  /*1dc0*/  @!P2 LDG.E.128 R60, desc[UR10][R74.64+0x100] ;  /* 0x0001000a4a3ca981 */ /* 0x000764000c1e1d00 */
.L_x_1139:
[----:B------:R-:W-:Y:S05]  /*1dd0*/  BSYNC B0 ;  /* 0x0000000000007941 */ /* 0x000fea0003800000 */
.L_x_1138:
[----:B---3-5:R-:W-:Y:S01]  /*1de0*/  SHF.L.U32 R74, R34, 0x10, RZ ;  /* 0x00000010224a7819 */ /* 0x028fe200000006ff */
[----:B------:R-:W-:Y:S01]  /*1df0*/  IMAD.U32 R78, R38, 0x10000, RZ ;  /* 0x00010000264e7824 */ /* 0x000fe200078e00ff */
[----:B------:R-:W-:Y:S01]  /*1e00*/  LOP3.LUT R77, R34, 0xffff0000, RZ, 0xc0, !PT ;  /* 0xffff0000224d7812 */ /* 0x000fe200078ec0ff */
[C---:B------:R-:W-:Y:S01]  /*1e10*/  IMAD.U32 R34, R35.reuse, 0x10000, RZ ;  /* 0x0001000023227824 */ /* 0x040fe200078e00ff */
[----:B------:R-:W-:Y:S01]  /*1e20*/  LOP3.LUT R79, R35, 0xffff0000, RZ, 0xc0, !PT ;  /* 0xffff0000234f7812 */ /* 0x000fe200078ec0ff */
[C---:B------:R-:W-:Y:S01]  /*1e30*/  IMAD.U32 R35, R36.reuse, 0x10000, RZ ;  /* 0x0001000024237824 */ /* 0x040fe200078e00ff */
[----:B------:R-:W-:Y:S01]  /*1e40*/  LOP3.LUT R76, R36, 0xffff0000, RZ, 0xc0, !PT ;  /* 0xffff0000244c7812 */ /* 0x000fe200078ec0ff */
[----:B0-2---:R-:W-:Y:S01]  /*1e50*/  IMAD.U32 R82, R42, 0x10000, RZ ;  /* 0x000100002a527824 */ /* 0x005fe200078e00ff */
[C---:B------:R-:W-:Y:S01]  /*1e60*/  SHF.L.U32 R36, R37.reuse, 0x10, RZ ;  /* 0x0000001025247819 */ /* 0x040fe200000006ff */
[----:B------:R-:W-:Y:S01]  /*1e70*/  IMAD.U32 R75, R32, 0x10000, RZ ;  /* 0x00010000204b7824 */ /* 0x000fe200078e00ff */
[----:B------:R-:W-:Y:S01]  /*1e80*/  LOP3.LUT R81, R37, 0xffff0000, RZ, 0xc0, !PT ;  /* 0xffff000025517812 */ /* 0x000fe200078ec0ff */
[----:B------:R-:W-:Y:S01]  /*1e90*/  FMUL.FTZ R119, R17, R76 ;  /* 0x0000004c11777220 */ /* 0x000fe20000410000 */
[----:B------:R-:W-:Y:S01]  /*1ea0*/  LOP3.LUT R37, R38, 0xffff0000, RZ, 0xc0, !PT ;  /* 0xffff000026257812 */ /* 0x000fe200078ec0ff */
[C---:B------:R-:W-:Y:S01]  /*1eb0*/  IMAD.U32 R38, R39.reuse, 0x10000, RZ ;  /* 0x0001000027267824 */ /* 0x040fe200078e00ff */
[----:B------:R-:W-:Y:S01]  /*1ec0*/  LOP3.LUT R83, R39, 0xffff0000, RZ, 0xc0, !PT ;  /* 0xffff000027537812 */ /* 0x000fe200078ec0ff */
[----:B-1----:R-:W-:Y:S01]  /*1ed0*/  IMAD.U32 R89, R45, 0x10000, RZ ;  /* 0x000100002d597824 */ /* 0x002fe200078e00ff */
[----:B------:R-:W-:Y:S01]  /*1ee0*/  LOP3.LUT R80, R40, 0xffff0000, RZ, 0xc0, !PT ;  /* 0xffff000028507812 */ /* 0x000fe200078ec0ff */
[----:B------:R-:W-:Y:S01]  /*1ef0*/  FFMA.FTZ R16, R16, R35, R119 ;  /* 0x0000002310107223 */ /* 0x000fe20000010077 */
[----:B------:R-:W-:Y:S01]  /*1f00*/  SHF.L.U32 R39, R40, 0x10, RZ ;  /* 0x0000001028277819 */ /* 0x000fe200000006ff */
[C---:B------:R-:W-:Y:S01]  /*1f10*/  IMAD.U32 R40, R41.reuse, 0x10000, RZ ;  /* 0x0001000029287824 */ /* 0x040fe200078e00ff */
[----:B------:R-:W-:Y:S01]  /*1f20*/  LOP3.LUT R85, R41, 0xffff0000, RZ, 0xc0, !PT ;  /* 0xffff000029557812 */ /* 0x000fe200078ec0ff */
[----:B------:R-:W-:Y:S01]  /*1f30*/  FMUL.FTZ R17, R9, R80 ;  /* 0x0000005009117220 */ /* 0x000fe20000410000 */
[----:B------:R-:W-:Y:S01]  /*1f40*/  LOP3.LUT R41, R42, 0xffff0000, RZ, 0xc0, !PT ;  /* 0xffff00002a297812 */ /* 0x000fe200078ec0ff */
[----:B------:R-:W-:Y:S01]  /*1f50*/  FFMA.FTZ R119, R15, R36, R16 ;  /* 0x000000240f777223 */ /* 0x000fe20000010010 */
[C---:B------:R-:W-:Y:S01]  /*1f60*/  SHF.L.U32 R42, R43.reuse, 0x10, RZ ;  /* 0x000000102b2a7819 */ /* 0x040fe200000006ff */
[----:B------:R-:W-:Y:S01]  /*1f70*/  FFMA.FTZ R8, R8, R39, R17 ;  /* 0x0000002708087223 */ /* 0x000fe20000010011 */
[----:B------:R-:W-:Y:S01]  /*1f80*/  LOP3.LUT R87, R43, 0xffff0000, RZ, 0xc0, !PT ;  /* 0xffff00002b577812 */ /* 0x000fe200078ec0ff */
[C---:B------:R-:W-:Y:S01]  /*1f90*/  IMAD.U32 R43, R24.reuse, 0x10000, RZ ;  /* 0x00010000182b7824 */ /* 0x040fe200078e00ff */
[----:B------:R-:W-:Y:S01]  /*1fa0*/  LOP3.LUT R84, R24, 0xffff0000, RZ, 0xc0, !PT ;  /* 0xffff000018547812 */ /* 0x000fe200078ec0ff */
[C---:B------:R-:W-:Y:S01]  /*1fb0*/  IMAD.U32 R24, R25.reuse, 0x10000, RZ ;  /* 0x0001000019187824 */ /* 0x040fe200078e00ff */
[----:B------:R-:W-:Y:S01]  /*1fc0*/  LOP3.LUT R86, R25, 0xffff0000, RZ, 0xc0, !PT ;  /* 0xffff000019567812 */ /* 0x000fe200078ec0ff */
[----:B------:R-:W-:Y:S01]  /*1fd0*/  FFMA.FTZ R7, R7, R40, R8 ;  /* 0x0000002807077223 */ /* 0x000fe20000010008 */
[----:B------:R-:W-:Y:S01]  /*1fe0*/  LOP3.LUT R66, R32, 0xffff0000, RZ, 0xc0, !PT ;  /* 0xffff000020427812 */ /* 0x000fe200078ec0ff */
[----:B------:R-:W-:Y:S01]  /*1ff0*/  IMAD.U32 R32, R33, 0x10000, RZ ;  /* 0x0001000021207824 */ /* 0x000fe200078e00ff */
[----:B------:R-:W-:Y:S01]  /*2000*/  LOP3.LUT R25, R44, 0xffff0000, RZ, 0xc0, !PT ;  /* 0xffff00002c197812 */ /* 0x000fe200078ec0ff */
[----:B------:R-:W-:Y:S01]  /*2010*/  IMAD.U32 R88, R26, 0x10000, RZ ;  /* 0x000100001a587824 */ /* 0x000fe200078e00ff */
[----:B------:R-:W-:Y:S01]  /*2020*/  SHF.L.U32 R44, R44, 0x10, RZ ;  /* 0x000000102c2c7819 */ /* 0x000fe200000006ff */
[----:B------:R-:W-:Y:S01]  /*2030*/  FMUL.FTZ R117, R65, R66 ;  /* 0x0000004241757220 */ /* 0x000fe20000410000 */
[----:B------:R-:W-:Y:S01]  /*2040*/  LOP3.LUT R33, R33, 0xffff0000, RZ, 0xc0, !PT ;  /* 0xffff000021217812 */ /* 0x000fe200078ec0ff */
[----:B------:R-:W-:Y:S01]  /*2050*/  FMUL.FTZ R84, R84, R25 ;  /* 0x0000001954547220 */ /* 0x000fe20000410000 */
[----:B------:R-:W-:Y:S01]  /*2060*/  LOP3.LUT R91, R45, 0xffff0000, RZ, 0xc0, !PT ;  /* 0xffff00002d5b7812 */ /* 0x000fe200078ec0ff */
[----:B------:R-:W-:Y:S01]  /*2070*/  FFMA.FTZ R64, R64, R75, R117 ;  /* 0x0000004b40407223 */ /* 0x000fe20000010075 */
[----:B------:R-:W-:-:S02]  /*2080*/  IMAD.U32 R111, R46, 0x10000, RZ ;  /* 0x000100002e6f7824 */ /* 0x000fc400078e00ff */
[----:B------:R-:W-:Y:S01]  /*2090*/  FFMA.FTZ R43, R43, R44, R84 ;  /* 0x0000002c2b2b7223 */ /* 0x000fe20000010054 */
[----:B------:R-:W-:Y:S01]  /*20a0*/  FFMA.FTZ R14, R14, R81, R119 ;  /* 0x000000510e0e7223 */ /* 0x000fe20000010077 */
[----:B------:R-:W-:Y:S01]  /*20b0*/  FFMA.FTZ R117, R23, R32, R64 ;  /* 0x0000002017757223 */ /* 0x000fe20000010040 */
[----:B------:R-:W-:Y:S01]  /*20c0*/  FFMA.FTZ R6, R6, R85, R7 ;  /* 0x0000005506067223 */ /* 0x000fe20000010007 */
        /* <DEDUP_REMOVED lines=8> */
[----:B------:R-:W-:Y:S01]  /*2150*/  FFMA.FTZ R88, R88, R111, R43 ;  /* 0x0000006f58587223 */ /* 0x000fe2000001002b */
[----:B------:R-:W-:Y:S01]  /*2160*/  SHF.L.U32 R26, R27, 0x10, RZ ;  /* 0x000000101b1a7819 */ /* 0x000fe200000006ff */
[----:B------:R-:W-:-:S02]  /*2170*/  IMAD.U32 R93, R47, 0x10000, RZ ;  /* 0x000100002f5d7824 */ /* 0x000fc400078e00ff */
        /* <DEDUP_REMOVED lines=10> */
[----:B------:R-:W-:Y:S01]  /*2220*/  SHF.L.U32 R47, R48, 0x10, RZ ;  /* 0x00000010302f7819 */ /* 0x000fe200000006ff */
[----:B------:R-:W-:Y:S01]  /*2230*/  IMAD.U32 R9, R52, 0x10000, RZ ;  /* 0x0001000034097824 */ /* 0x000fe200078e00ff */
[----:B------:R-:W-:Y:S01]  /*2240*/  SHF.L.U32 R17, R28, 0x10, RZ ;  /* 0x000000101c117819 */ /* 0x000fe200000006ff */
[----:B------:R-:W-:-:S02]  /*2250*/  IMAD.U32 R25, R56, 0x10000, RZ ;  /* 0x0001000038197824 */ /* 0x000fc400078e00ff */
[----:B------:R-:W-:Y:S01]  /*2260*/  FFMA.FTZ R19, R18, R79, R19 ;  /* 0x0000004f12137223 */ /* 0x000fe20000010013 */
[----:B------:R-:W-:Y:S02]  /*2270*/  IMAD.U32 R36, R60, 0x10000, RZ ;  /* 0x000100003c247824 */ /* 0x000fe400078e00ff */
        /* <DEDUP_REMOVED lines=12> */
[----:B------:R-:W-:Y:S01]  /*2340*/  IMAD.U32 R113, R49, 0x10000, RZ ;  /* 0x0001000031717824 */ /* 0x000fe200078e00ff */
[----:B------:R-:W-:Y:S01]  /*2350*/  SHF.L.U32 R115, R51, 0x10, RZ ;  /* 0x0000001033737819 */ /* 0x000fe200000006ff */
[----:B------:R-:W-:Y:S01]  /*2360*/  IMAD.U32 R28, R29, 0x10000, RZ ;  /* 0x000100001d1c7824 */ /* 0x000fe200078e00ff */
[----:B------:R-:W-:Y:S01]  /*2370*/  LOP3.LUT R112, R51, 0xffff0000, RZ, 0xc0, !PT ;  /* 0xffff000033707812 */ /* 0x000fe200078ec0ff */
[----:B------:R-:W-:Y:S01]  /*2380*/  IMAD.U32 R51, R53, 0x10000, RZ ;  /* 0x0001000035337824 */ /* 0x000fe200078e00ff */
        /* <DEDUP_REMOVED lines=15> */
[C---:B------:R-:W-:Y:S01]  /*2480*/  IMAD.U32 R65, R55.reuse, 0x10000, RZ ;  /* 0x0001000037417824 */ /* 0x040fe200078e00ff */
        /* <DEDUP_REMOVED lines=36> */
[----:B------:R-:W-:Y:S01]  /*26d0*/  FFMA.FTZ R16, R31, R16, R30 ;  /* 0x000000101f107223 */ /* 0x000fe2000001001e */
[----:B------:R-:W0:Y:S01]  /*26e0*/  S2R R12, SR_TID.X ;  /* 0x00000000000c7919 */ /* 0x000e220000002100 */
[----:B------:R-:W-:Y:S01]  /*26f0*/  USHF.L.U32 UR18, UR13, 0x6, URZ ;  /* 0x000000060d127899 */ /* 0x000fe2000800063f */
[----:B------:R-:W-:Y:S01]  /*2700*/  BSSY B0, `(.L_x_1140) ;  /* 0x000004c000007945 */ /* 0x000fe20003800000 */
[----:B------:R-:W-:Y:S01]  /*2710*/  USHF.R.S32.HI UR19, URZ, 0x1f, UR16 ;  /* 0x0000001f3f137899 */ /* 0x000fe20008011410 */
[----:B------:R-:W1:Y:S04]  /*2720*/  SHFL.BFLY PT, R3, R72, 0x8, 0x1f ;  /* 0x0d001f0048037f89 */ /* 0x000e6800000e0000 */
[----:B------:R-:W2:Y:S04]  /*2730*/  SHFL.BFLY PT, R5, R76, 0x8, 0x1f ;  /* 0x0d001f004c057f89 */ /* 0x000ea800000e0000 */
[----:B------:R-:W3:Y:S04]  /*2740*/  SHFL.BFLY PT, R0, R59, 0x8, 0x1f ;  /* 0x0d001f003b007f89 */ /* 0x000ee800000e0000 */
[----:B------:R-:W4:Y:S01]  /*2750*/  SHFL.BFLY PT, R7, R16, 0x8, 0x1f ;  /* 0x0d001f0010077f89 */ /* 0x000f2200000e0000 */
[----:B-1----:R-:W-:Y:S01]  /*2760*/  FADD.FTZ R3, R72, R3 ;  /* 0x0000000348037221 */ /* 0x002fe20000010000 */
[----:B--2---:R-:W-:Y:S01]  /*2770*/  FADD.FTZ R2, R76, R5 ;  /* 0x000000054c027221 */ /* 0x004fe20000010000 */
[----:B0-----:R-:W-:Y:S01]  /*2780*/  SHF.R.S32.HI R13, RZ, 0x1f, R12 ;  /* 0x0000001fff0d7819 */ /* 0x001fe2000001140c */
[----:B---3--:R-:W-:-:S03]  /*2790*/  FADD.FTZ R6, R59, R0 ;  /* 0x000000003b067221 */ /* 0x008fc60000010000 */
[----:B------:R-:W0:Y:S01]  /*27a0*/  SHFL.BFLY PT, R5, R2, 0x4, 0x1f ;  /* 0x0c801f0002057f89 */ /* 0x000e2200000e0000 */
[----:B------:R-:W-:Y:S01]  /*27b0*/  LEA.HI R13, R13, R12, RZ, 0x4 ;  /* 0x0000000c0d0d7211 */ /* 0x000fe200078f20ff */
[----:B----4-:R-:W-:Y:S02]  /*27c0*/  FADD.FTZ R9, R16, R7 ;  /* 0x0000000710097221 */ /* 0x010fe40000010000 */
[----:B------:R-:W1:Y:S04]  /*27d0*/  SHFL.BFLY PT, R0, R3, 0x4, 0x1f ;  /* 0x0c801f0003007f89 */ /* 0x000e6800000e0000 */
[----:B------:R-:W2:Y:S04]  /*27e0*/  SHFL.BFLY PT, R7, R6, 0x4, 0x1f ;  /* 0x0c801f0006077f89 */ /* 0x000ea800000e0000 */
[----:B------:R-:W3:Y:S01]  /*27f0*/  SHFL.BFLY PT, R10, R9, 0x4, 0x1f ;  /* 0x0c801f00090a7f89 */ /* 0x000ee200000e0000 */
[----:B0-----:R-:W-:Y:S01]  /*2800*/  FADD.FTZ R4, R2, R5 ;  /* 0x0000000502047221 */ /* 0x001fe20000010000 */
[----:B-1----:R-:W-:Y:S01]  /*2810*/  FADD.FTZ R0, R3, R0 ;  /* 0x0000000003007221 */ /* 0x002fe20000010000 */
[----:B--2---:R-:W-:-:S04]  /*2820*/  FADD.FTZ R8, R6, R7 ;  /* 0x0000000706087221 */ /* 0x004fc80000010000 */
[----:B------:R-:W0:Y:S01]  /*2830*/  SHFL.BFLY PT, R5, R0, 0x2, 0x1f ;  /* 0x0c401f0000057f89 */ /* 0x000e2200000e0000 */
[----:B---3--:R-:W-:-:S03]  /*2840*/  FADD.FTZ R11, R9, R10 ;  /* 0x0000000a090b7221 */ /* 0x008fc60000010000 */
[----:B------:R-:W1:Y:S04]  /*2850*/  SHFL.BFLY PT, R7, R4, 0x2, 0x1f ;  /* 0x0c401f0004077f89 */ /* 0x000e6800000e0000 */
[----:B------:R-:W2:Y:S04]  /*2860*/  SHFL.BFLY PT, R3, R8, 0x2, 0x1f ;  /* 0x0c401f0008037f89 */ /* 0x000ea800000e0000 */
[----:B------:R-:W3:Y:S01]  /*2870*/  SHFL.BFLY PT, R2, R11, 0x2, 0x1f ;  /* 0x0c401f000b027f89 */ /* 0x000ee200000e0000 */
[----:B0-----:R-:W-:Y:S01]  /*2880*/  FADD.FTZ R5, R0, R5 ;  /* 0x0000000500057221 */ /* 0x001fe20000010000 */
[----:B-1----:R-:W-:Y:S01]  /*2890*/  FADD.FTZ R7, R4, R7 ;  /* 0x0000000704077221 */ /* 0x002fe20000010000 */
[----:B--2---:R-:W-:-:S04]  /*28a0*/  FADD.FTZ R3, R8, R3 ;  /* 0x0000000308037221 */ /* 0x004fc80000010000 */
[----:B------:R-:W0:Y:S01]  /*28b0*/  SHFL.BFLY PT, R6, R7, 0x1, 0x1f ;  /* 0x0c201f0007067f89 */ /* 0x000e2200000e0000 */
[----:B---3--:R-:W-:Y:S01]  /*28c0*/  FADD.FTZ R9, R11, R2 ;  /* 0x000000020b097221 */ /* 0x008fe20000010000 */
[----:B------:R-:W-:Y:S02]  /*28d0*/  LOP3.LUT R11, R13, 0xfffffff0, RZ, 0xc0, !PT ;  /* 0xfffffff00d0b7812 */ /* 0x000fe400078ec0ff */
[----:B------:R-:W1:Y:S04]  /*28e0*/  SHFL.BFLY PT, R2, R5, 0x1, 0x1f ;  /* 0x0c201f0005027f89 */ /* 0x000e6800000e0000 */
[----:B------:R-:W2:Y:S01]  /*28f0*/  SHFL.BFLY PT, R10, R3, 0x1, 0x1f ;  /* 0x0c201f00030a7f89 */ /* 0x000ea200000e0000 */
[----:B------:R-:W-:-:S03]  /*2900*/  IMAD.IADD R11, R12, 0x1, -R11 ;  /* 0x000000010c0b7824 */ /* 0x000fc600078e0a0b */
[----:B------:R-:W3:Y:S02]  /*2910*/  SHFL.BFLY PT, R0, R9, 0x1, 0x1f ;  /* 0x0c201f0009007f89 */ /* 0x000ee400000e0000 */
[----:B------:R-:W-:Y:S01]  /*2920*/  ISETP.NE.AND P0, PT, R11, RZ, PT ;  /* 0x000000ff0b00720c */ /* 0x000fe20003f05270 */
[----:B0-----:R-:W-:Y:S01]  /*2930*/  FADD.FTZ R6, R7, R6 ;  /* 0x0000000607067221 */ /* 0x001fe20000010000 */
[----:B-1----:R-:W-:Y:S01]  /*2940*/  FADD.FTZ R8, R5, R2 ;  /* 0x0000000205087221 */ /* 0x002fe20000010000 */
[----:B--2---:R-:W-:Y:S01]  /*2950*/  FADD.FTZ R10, R3, R10 ;  /* 0x0000000a030a7221 */ /* 0x004fe20000010000 */
[----:B---3--:R-:W-:-:S09]  /*2960*/  FADD.FTZ R11, R9, R0 ;  /* 0x00000000090b7221 */ /* 0x008fd20000010000 */
[----:B------:R-:W-:Y:S05]  /*2970*/  @P0 BRA `(.L_x_1141) ;  /* 0x0000000000900947 */ /* 0x000fea0003800000 */
[----:B------:R-:W-:Y:S01]  /*2980*/  USHF.R.S32.HI UR7, URZ, 0x1f, UR4 ;  /* 0x0000001f3f077899 */ /* 0x000fe20008011404 */
[----:B------:R-:W-:Y:S01]  /*2990*/  SHF.R.S32.HI R0, RZ, 0x4, R13 ;  /* 0x00000004ff007819 */ /* 0x000fe2000001140d */
[----:B------:R-:W-:Y:S01]  /*29a0*/  UIADD3 UR6, UP0, UR18, UR4, URZ ;  /* 0x0000000412067290 */ /* 0x000fe2000ff1e03f */
[----:B------:R-:W-:Y:S01]  /*29b0*/  ULDC.64 UR14, c[0x0][0x278] ;  /* 0x00009e00000e7ab9 */ /* 0x000fe20000000a00 */
[----:B------:R-:W-:Y:S01]  /*29c0*/  UIMAD UR20, UR13, -0x40, UR8 ;  /* 0xffffffc00d1478a4 */ /* 0x000fe2000f8e0208 */
[----:B------:R-:W-:Y:S01]  /*29d0*/  SHF.R.S32.HI R4, RZ, 0x1f, R0 ;  /* 0x0000001fff047819 */ /* 0x000fe20000011400 */
[----:B------:R-:W-:Y:S01]  /*29e0*/  ULEA.HI.X.SX32 UR7, UR18, UR7, 0x1, UP0 ;  /* 0x0000000712077291 */ /* 0x000fe200080f0e3f */
[C---:B------:R-:W-:Y:S01]  /*29f0*/  VIADD R7, R0.reuse, 0x10 ;  /* 0x0000001000077836 */ /* 0x040fe20000000000 */
[----:B------:R-:W-:Y:S02]  /*2a00*/  UIMAD UR9, UR19, UR14, URZ ;  /* 0x0000000e130972a4 */ /* 0x000fe4000f8e023f */
[----:B------:R-:W-:Y:S01]  /*2a10*/  UIMAD.WIDE.U32 UR6, UR16, UR14, UR6 ;  /* 0x0000000e100672a5 */ /* 0x000fe2000f8e0006 */
[----:B------:R-:W-:Y:S01]  /*2a20*/  ISETP.GE.AND P3, PT, R0, UR20, PT ;  /* 0x0000001400007c0c */ /* 0x000fe2000bf66270 */
[----:B------:R-:W-:Y:S01]  /*2a30*/  UIMAD UR9, UR16, UR15, UR9 ;  /* 0x0000000f100972a4 */ /* 0x000fe2000f8e0209 */
[----:B------:R-:W-:-:S02]  /*2a40*/  ISETP.GE.AND P2, PT, R7, UR20, PT ;  /* 0x0000001407007c0c */ /* 0x000fc4000bf46270 */
[----:B------:R-:W-:Y:S01]  /*2a50*/  ULDC.64 UR14, c[0x0][0x280] ;  /* 0x0000a000000e7ab9 */ /* 0x000fe20000000a00 */
[----:B------:R-:W-:Y:S01]  /*2a60*/  UIADD3 UR7, UR7, UR9, URZ ;  /* 0x0000000907077290 */ /* 0x000fe2000fffe03f */
[----:B------:R-:W-:Y:S01]  /*2a70*/  FSEL R7, R6, RZ, !P2 ;  /* 0x000000ff06077208 */ /* 0x000fe20005000000 */
[----:B------:R-:W-:Y:S02]  /*2a80*/  UIMAD UR9, UR5, UR14, URZ ;  /* 0x0000000e050972a4 */ /* 0x000fe4000f8e023f */
[----:B------:R-:W-:Y:S02]  /*2a90*/  UIMAD.WIDE.U32 UR6, UR17, UR14, UR6 ;  /* 0x0000000e110672a5 */ /* 0x000fe4000f8e0006 */
[----:B------:R-:W-:-:S03]  /*2aa0*/  UIMAD UR9, UR17, UR15, UR9 ;  /* 0x0000000f110972a4 */ /* 0x000fc6000f8e0209 */
[----:B------:R-:W-:Y:S01]  /*2ab0*/  ULDC.64 UR14, c[0x0][0x260] ;  /* 0x00009800000e7ab9 */ /* 0x000fe20000000a00 */
[----:B------:R-:W-:Y:S02]  /*2ac0*/  IADD3 R3, P0, R0, UR6, RZ ;  /* 0x0000000600037c10 */ /* 0x000fe4000ff1e0ff */
[----:B------:R-:W-:Y:S02]  /*2ad0*/  MOV R5, UR9 ;  /* 0x0000000900057c02 */ /* 0x000fe40008000f00 */
[C---:B------:R-:W-:Y:S02]  /*2ae0*/  LEA R2, P4, R3.reuse, UR14, 0x2 ;  /* 0x0000000e03027c11 */ /* 0x040fe4000f8810ff */
[----:B------:R-:W-:Y:S01]  /*2af0*/  IADD3.X R4, R4, UR7, R5, P0, !PT ;  /* 0x0000000704047c10 */ /* 0x000fe200087fe405 */
[C---:B------:R-:W-:Y:S01]  /*2b00*/  VIADD R5, R0.reuse, 0x20 ;  /* 0x0000002000057836 */ /* 0x040fe20000000000 */
[----:B------:R-:W-:Y:S02]  /*2b10*/  IADD3 R0, R0, 0x30, RZ ;  /* 0x0000003000007810 */ /* 0x000fe40007ffe0ff */
[----:B------:R-:W-:-:S02]  /*2b20*/  LEA.HI.X R3, R3, UR15, R4, 0x2, P4 ;  /* 0x0000000f03037c11 */ /* 0x000fc4000a0f1404 */
[----:B------:R-:W-:Y:S02]  /*2b30*/  ISETP.GE.AND P1, PT, R5, UR20, PT ;  /* 0x0000001405007c0c */ /* 0x000fe4000bf26270 */
[----:B------:R-:W-:Y:S01]  /*2b40*/  ISETP.GE.AND P0, PT, R0, UR20, PT ;  /* 0x0000001400007c0c */ /* 0x000fe2000bf06270 */
[----:B------:R0:W-:Y:S01]  /*2b50*/  STG.E desc[UR10][R2.64+0x40], R7 ;  /* 0x0000400702007986 */ /* 0x0001e2000c10190a */
[----:B------:R-:W-:Y:S02]  /*2b60*/  FSEL R5, R8, RZ, !P3 ;  /* 0x000000ff08057208 */ /* 0x000fe40005800000 */
[----:B------:R-:W-:Y:S02]  /*2b70*/  FSEL R9, R10, RZ, !P1 ;  /* 0x000000ff0a097208 */ /* 0x000fe40004800000 */
[----:B------:R-:W-:Y:S01]  /*2b80*/  FSEL R11, R11, RZ, !P0 ;  /* 0x000000ff0b0b7208 */ /* 0x000fe20004000000 */
[----:B------:R0:W-:Y:S04]  /*2b90*/  STG.E desc[UR10][R2.64], R5 ;  /* 0x0000000502007986 */ /* 0x0001e8000c10190a */
[----:B------:R0:W-:Y:S04]  /*2ba0*/  STG.E desc[UR10][R2.64+0x80], R9 ;  /* 0x0000800902007986 */ /* 0x0001e8000c10190a */
[----:B------:R0:W-:Y:S02]  /*2bb0*/  STG.E desc[UR10][R2.64+0xc0], R11 ;  /* 0x0000c00b02007986 */ /* 0x0001e4000c10190a */
.L_x_1141:
[----:B------:R-:W-:Y:S05]  /*2bc0*/  BSYNC B0 ;  /* 0x0000000000007941 */ /* 0x000fea0003800000 */
.L_x_1140:
[----:B------:R-:W-:Y:S01]  /*2bd0*/  UIADD3 UR8, UR8, 0x3f, URZ ;  /* 0x0000003f08087890 */ /* 0x000fe2000fffe03f */
[----:B0-----:R-:W0:Y:S01]  /*2be0*/  LDC.64 R6, c[0x0][0x2d0] ;  /* 0x0000b400ff067b82 */ /* 0x001e220000000a00 */
[----:B------:R-:W-:Y:S02]  /*2bf0*/  BSSY B0, `(.L_x_1142) ;  /* 0x0000022000007945 */ /* 0x000fe40003800000 */
[----:B------:R-:W-:Y:S02]  /*2c00*/  USHF.R.S32.HI UR6, URZ, 0x1f, UR8 ;  /* 0x0000001f3f067899 */ /* 0x000fe40008011408 */
[----:B------:R-:W-:Y:S02]  /*2c10*/  UIMAD UR7, UR13, -0x40, UR8 ;  /* 0xffffffc00d0778a4 */ /* 0x000fe4000f8e0208 */
[----:B------:R-:W-:-:S04]  /*2c20*/  ULEA.HI UR6, UR6, UR8, URZ, 0x6 ;  /* 0x0000000806067291 */ /* 0x000fc8000f8f303f */
[----:B------:R-:W-:-:S04]  /*2c30*/  ULOP3.LUT UR6, UR6, 0xffffffc0, URZ, 0xc0, !UPT ;  /* 0xffffffc006067892 */ /* 0x000fc8000f8ec03f */
[----:B------:R-:W-:-:S06]  /*2c40*/  UIADD3 UR6, UR7, UR6, -UR8 ;  /* 0x0000000607067290 */ /* 0x000fcc000fffe808 */
[----:B------:R-:W-:-:S04]  /*2c50*/  ISETP.GE.AND P0, PT, R12, UR6, PT ;  /* 0x000000060c007c0c */ /* 0x000fc8000bf06270 */
[----:B------:R-:W-:-:S13]  /*2c60*/  ISETP.GT.OR P0, PT, R12, 0x3f, P0 ;  /* 0x0000003f0c00780c */ /* 0x000fda0000704670 */
[----:B------:R-:W-:Y:S05]  /*2c70*/  @P0 BRA `(.L_x_1143) ;  /* 0x0000000000640947 */ /* 0x000fea0003800000 */
[----:B------:R-:W1:Y:S01]  /*2c80*/  LDC.64 R4, c[0x0][0x2a8] ;  /* 0x0000aa00ff047b82 */ /* 0x000e620000000a00 */
[----:B------:R-:W-:Y:S01]  /*2c90*/  USHF.R.S32.HI UR6, URZ, 0x1f, UR18 ;  /* 0x0000001f3f067899 */ /* 0x000fe20008011412 */
[----:B------:R-:W-:Y:S01]  /*2ca0*/  IMAD.U32 R9, RZ, RZ, UR4 ;  /* 0x00000004ff097e24 */ /* 0x000fe2000f8e00ff */
[----:B------:R-:W-:Y:S01]  /*2cb0*/  USHF.R.S32.HI UR7, URZ, 0x1f, UR4 ;  /* 0x0000001f3f077899 */ /* 0x000fe20008011404 */
[--C-:B------:R-:W-:Y:S01]  /*2cc0*/  SHF.R.S32.HI R3, RZ, 0x1f, R12.reuse ;  /* 0x0000001fff037819 */ /* 0x100fe2000001140c */
[----:B------:R-:W-:Y:S02]  /*2cd0*/  ULDC.64 UR8, c[0x0][0x2b0] ;  /* 0x0000ac0000087ab9 */ /* 0x000fe40000000a00 */
[----:B------:R-:W-:Y:S01]  /*2ce0*/  IMAD.U32 R8, RZ, RZ, UR6 ;  /* 0x00000006ff087e24 */ /* 0x000fe2000f8e00ff */
[----:B------:R-:W-:Y:S01]  /*2cf0*/  IADD3 R2, P0, P1, R9, UR18, R12 ;  /* 0x0000001209027c10 */ /* 0x000fe2000f91e00c */
[----:B------:R-:W-:-:S03]  /*2d00*/  UIMAD UR6, UR5, UR8, URZ ;  /* 0x00000008050672a4 */ /* 0x000fc6000f8e023f */
[----:B------:R-:W-:Y:S01]  /*2d10*/  IADD3.X R3, R8, UR7, R3, P0, P1 ;  /* 0x0000000708037c10 */ /* 0x000fe200087e2403 */
[----:B------:R-:W-:Y:S01]  /*2d20*/  UIMAD UR6, UR17, UR9, UR6 ;  /* 0x00000009110672a4 */ /* 0x000fe2000f8e0206 */
[----:B------:R-:W-:Y:S01]  /*2d30*/  FSETP.NEU.FTZ.AND P0, PT, R67, -INF , PT ;  /* 0xff8000004300780b */ /* 0x000fe20003f1d000 */
[C---:B-1----:R-:W-:Y:S02]  /*2d40*/  IMAD R0, R4.reuse, UR19, RZ ;  /* 0x0000001304007c24 */ /* 0x042fe4000f8e02ff */
[----:B------:R-:W-:-:S04]  /*2d50*/  IMAD.WIDE.U32 R2, R4, UR16, R2 ;  /* 0x0000001004027c25 */ /* 0x000fc8000f8e0002 */
[----:B------:R-:W-:Y:S02]  /*2d60*/  IMAD R5, R5, UR16, R0 ;  /* 0x0000001005057c24 */ /* 0x000fe4000f8e0200 */
[----:B------:R-:W-:-:S03]  /*2d70*/  FMUL.FTZ R0, R67, 1.4426950216293334961 ;  /* 0x3fb8aa3b43007820 */ /* 0x000fc60000410000 */
[----:B------:R-:W-:Y:S01]  /*2d80*/  IADD3 R3, R3, R5, RZ ;  /* 0x0000000503037210 */ /* 0x000fe20007ffe0ff */
[----:B------:R-:W-:Y:S01]  /*2d90*/  IMAD.U32 R5, RZ, RZ, UR8 ;  /* 0x00000008ff057e24 */ /* 0x000fe2000f8e00ff */
[----:B------:R-:W-:-:S03]  /*2da0*/  ULDC.64 UR8, c[0x0][0x2a0] ;  /* 0x0000a80000087ab9 */ /* 0x000fc60000000a00 */
[----:B------:R-:W-:-:S04]  /*2db0*/  IMAD.WIDE.U32 R2, R5, UR17, R2 ;  /* 0x0000001105027c25 */ /* 0x000fc8000f8e0002 */
[----:B------:R-:W-:Y:S01]  /*2dc0*/  VIADD R3, R3, UR6 ;  /* 0x0000000603037c36 */ /* 0x000fe20008000000 */
[----:B------:R-:W-:-:S04]  /*2dd0*/  LEA R4, P1, R2, UR8, 0x2 ;  /* 0x0000000802047c11 */ /* 0x000fc8000f8210ff */
[----:B------:R-:W-:Y:S02]  /*2de0*/  LEA.HI.X R5, R2, UR9, R3, 0x2, P1 ;  /* 0x0000000902057c11 */ /* 0x000fe400088f1403 */
[----:B------:R-:W-:-:S05]  /*2df0*/  FSEL R3, R0, RZ, P0 ;  /* 0x000000ff00037208 */ /* 0x000fca0000000000 */
[----:B------:R1:W-:Y:S02]  /*2e00*/  STG.E desc[UR10][R4.64], R3 ;  /* 0x0000000304007986 */ /* 0x0003e4000c10190a */
.L_x_1143:
[----:B------:R-:W-:Y:S05]  /*2e10*/  BSYNC B0 ;  /* 0x0000000000007941 */ /* 0x000fea0003800000 */
.L_x_1142:
[----:B------:R-:W-:Y:S01]  /*2e20*/  USHF.L.U32 UR7, UR13, 0xe, URZ ;  /* 0x0000000e0d077899 */ /* 0x000fe2000800063f */
[----:B------:R-:W-:Y:S01]  /*2e30*/  SHF.L.U32 R0, R12, 0x2, RZ ;  /* 0x000000020c007819 */ /* 0x000fe200000006ff */
[----:B------:R-:W-:Y:S01]  /*2e40*/  USHF.L.U32 UR6, UR4, 0x8, URZ ;  /* 0x0000000804067899 */ /* 0x000fe2000800063f */
[----:B01----:R-:W-:Y:S01]  /*2e50*/  IMAD R4, R6, UR19, RZ ;  /* 0x0000001306047c24 */ /* 0x003fe2000f8e02ff */
[----:B------:R-:W-:Y:S02]  /*2e60*/  USHF.R.S32.HI UR8, URZ, 0x1f, UR7 ;  /* 0x0000001f3f087899 */ /* 0x000fe40008011407 */
[----:B------:R-:W-:Y:S01]  /*2e70*/  IMAD.U32 R3, RZ, RZ, UR7 ;  /* 0x00000007ff037e24 */ /* 0x000fe2000f8e00ff */
[----:B------:R-:W-:Y:S01]  /*2e80*/  USHF.R.S32.HI UR7, URZ, 0x1f, UR6 ;  /* 0x0000001f3f077899 */ /* 0x000fe20008011406 */
[----:B------:R-:W-:Y:S01]  /*2e90*/  IMAD R5, R7, UR16, R4 ;  /* 0x0000001007057c24 */ /* 0x000fe2000f8e0204 */
[----:B------:R-:W-:Y:S02]  /*2ea0*/  ULDC.64 UR14, c[0x0][0x2e8] ;  /* 0x0000ba00000e7ab9 */ /* 0x000fe40000000a00 */
[----:B------:R-:W-:Y:S01]  /*2eb0*/  IADD3 R2, P0, P1, R0, UR6, R3 ;  /* 0x0000000600027c10 */ /* 0x000fe2000f91e003 */
[----:B------:R-:W-:Y:S01]  /*2ec0*/  IMAD.U32 R3, RZ, RZ, UR8 ;  /* 0x00000008ff037e24 */ /* 0x000fe2000f8e00ff */
[----:B------:R-:W-:Y:S01]  /*2ed0*/  SHF.R.S32.HI R0, RZ, 0x1f, R0 ;  /* 0x0000001fff007819 */ /* 0x000fe20000011400 */
[----:B------:R-:W-:-:S02]  /*2ee0*/  ULDC.64 UR8, c[0x0][0x2d8] ;  /* 0x0000b60000087ab9 */ /* 0x000fc40000000a00 */
[----:B------:R-:W-:Y:S01]  /*2ef0*/  UIMAD UR6, UR5, UR8, URZ ;  /* 0x00000008050672a4 */ /* 0x000fe2000f8e023f */
[----:B------:R-:W-:Y:S02]  /*2f00*/  IADD3.X R3, R0, UR7, R3, P0, P1 ;  /* 0x0000000700037c10 */ /* 0x000fe400087e2403 */
[----:B------:R-:W-:Y:S01]  /*2f10*/  ISETP.NE.U32.AND P0, PT, RZ, UR14, PT ;  /* 0x0000000eff007c0c */ /* 0x000fe2000bf05070 */
[----:B------:R-:W-:Y:S01]  /*2f20*/  UIMAD UR6, UR17, UR9, UR6 ;  /* 0x00000009110672a4 */ /* 0x000fe2000f8e0206 */
[----:B------:R-:W-:Y:S02]  /*2f30*/  IMAD.WIDE.U32 R2, R6, UR16, R2 ;  /* 0x0000001006027c25 */ /* 0x000fe4000f8e0002 */
[----:B------:R-:W-:-:S03]  /*2f40*/  ISETP.NE.AND.EX P0, PT, RZ, UR15, PT, P0 ;  /* 0x0000000fff007c0c */ /* 0x000fc6000bf05300 */
[----:B------:R-:W-:Y:S01]  /*2f50*/  IADD3 R3, R3, R5, RZ ;  /* 0x0000000503037210 */ /* 0x000fe20007ffe0ff */
[----:B------:R-:W-:Y:S01]  /*2f60*/  IMAD.U32 R5, RZ, RZ, UR8 ;  /* 0x00000008ff057e24 */ /* 0x000fe2000f8e00ff */
[----:B------:R-:W-:Y:S01]  /*2f70*/  ISETP.NE.OR P0, PT, R12, RZ, !P0 ;  /* 0x000000ff0c00720c */ /* 0x000fe20004705670 */
[----:B------:R-:W-:Y:S02]  /*2f80*/  ULDC.64 UR8, c[0x0][0x2b8] ;  /* 0x0000ae0000087ab9 */ /* 0x000fe40000000a00 */
[----:B------:R-:W-:-:S04]  /*2f90*/  IMAD.WIDE.U32 R2, R5, UR17, R2 ;  /* 0x0000001105027c25 */ /* 0x000fc8000f8e0002 */
[----:B------:R-:W-:Y:S01]  /*2fa0*/  VIADD R3, R3, UR6 ;  /* 0x0000000603037c36 */ /* 0x000fe20008000000 */
[----:B------:R-:W-:-:S04]  /*2fb0*/  LEA R4, P1, R2, UR8, 0x2 ;  /* 0x0000000802047c11 */ /* 0x000fc8000f8210ff */
[----:B------:R-:W-:-:S05]  /*2fc0*/  LEA.HI.X R5, R2, UR9, R3, 0x2, P1 ;  /* 0x0000000902057c11 */ /* 0x000fca00088f1403 */
        /* <DEDUP_REMOVED lines=17> */
[----:B------:R-:W-:Y:S01]  /*30e0*/  ULDC UR4, c[0x0][0x2e0] ;  /* 0x0000b80000047ab9 */ /* 0x000fe20000000800 */
[----:B------:R-:W-:Y:S01]  /*30f0*/  ULDC UR6, c[0x0][0x220] ;  /* 0x0000880000067ab9 */ /* 0x000fe20000000800 */
[----:B------:R-:W-:-:S04]  /*3100*/  UIMAD UR4, UR13, UR4, UR12 ;  /* 0x000000040d0472a4 */ /* 0x000fc8000f8e020c */
[----:B------:R-:W-:-:S03]  /*3110*/  UIMAD UR6, UR4, UR6, UR16 ;  /* 0x00000006040672a4 */ /* 0x000fc6000f8e0210 */
[----:B------:R-:W-:Y:S02]  /*3120*/  ULDC.64 UR4, c[0x0][0x2e8] ;  /* 0x0000ba0000047ab9 */ /* 0x000fe40000000a00 */
[----:B------:R-:W-:-:S06]  /*3130*/  UIMAD.WIDE UR4, UR6, 0x4, UR4 ;  /* 0x00000004060478a5 */ /* 0x000fcc000f8e0204 */
[----:B------:R-:W-:Y:S01]  /*3140*/  MOV R2, UR4 ;  /* 0x0000000400027c02 */ /* 0x000fe20008000f00 */
[----:B------:R-:W-:-:S05]  /*3150*/  IMAD.U32 R3, RZ, RZ, UR5 ;  /* 0x00000005ff037e24 */ /* 0x000fca000f8e00ff */
[----:B------:R-:W-:Y:S01]  /*3160*/  STG.E desc[UR10][R2.64], RZ ;  /* 0x000000ff02007986 */ /* 0x000fe2000c10190a */
[----:B------:R-:W-:Y:S05]  /*3170*/  EXIT ;  /* 0x000000000000794d */ /* 0x000fea0003800000 */
.L_x_1144:
        /* <DEDUP_REMOVED lines=16> */
.L_x_1160:


//--------------------- .nv.global.init           --------------------------
	.section	.nv.global.init,"aw",@progbits
.nv.global.init:
	.type		$str$23,@object
	.size		$str$23,($str$24 - $str$23)
$str$23:
        /*0000*/ 	.byte	0x28, 0x61, 0x64, 0x64, 0x72, 0x65, 0x73, 0x73, 0x20, 0x26, 0x20, 0x6d, 0x61, 0x73, 0x6b, 0x29
        /*0010*/ 	.byte	0x20, 0x3d, 0x3d, 0x20, 0x30, 0x00
	.type		$str$24,@object
	.size		$str$24,(__unnamed_2 - $str$24)
$str$24:
        /*0016*/ 	.byte	0x2f, 0x74, 0x6d, 0x70, 0x2f, 0x6f, 0x73, 0x73, 0x5f, 0x6b, 0x65, 0x72, 0x6e, 0x65, 0x6c, 0x73
        /*0026*/ 	.byte	0x5f, 0x73, 0x72, 0x63, 0x2f, 0x66, 0x6c, 0x61, 0x73, 0x68, 0x5f, 0x61, 0x74, 0x74, 0x65, 0x6e
        /*0036*/ 	.byte	0x74, 0x69, 0x6f, 0x6e, 0x2f, 0x63, 0x73, 0x72, 0x63, 0x2f, 0x63, 0x75, 0x74, 0x6c, 0x61, 0x73
        /*0046*/ 	.byte	0x73, 0x2f, 0x69, 0x6e, 0x63, 0x6c, 0x75, 0x64, 0x65, 0x2f, 0x63, 0x75, 0x74, 0x65, 0x2f, 0x70
        /*0056*/ 	.byte	0x6f, 0x69, 0x6e, 0x74, 0x65, 0x72, 0x5f, 0x66, 0x6c, 0x61, 0x67, 0x67, 0x65, 0x64, 0x2e, 0x68
        /*0066*/ 	.byte	0x70, 0x70, 0x00
	.type		__unnamed_2,@object
	.size		__unnamed_2,(__unnamed_1 - __unnamed_2)
__unnamed_2:
        /*0069*/ 	.byte	0x61, 0x75, 0x74, 0x6f, 0x20, 0x63, 0x75, 0x74, 0x65, 0x3a, 0x3a, 0x61, 0x73, 0x5f, 0x70, 0x6f
        /* <DEDUP_REMOVED lines=19> */
        /*01a9*/ 	.byte	0x74, 0x65, 0x3a, 0x3a, 0x43, 0x3c, 0x36, 0x34, 0x3e, 0x3e, 0x3e, 0x3e, 0x5d, 0x00
	.type		__unnamed_1,@object
	.size		__unnamed_1,(.L_0 - __unnamed_1)
__unnamed_1:
        /* <DEDUP_REMOVED lines=24> */
        /*0337*/ 	.byte	0x5d, 0x00
.L_0:


//--------------------- .nv.shared._ZN7cutlass13device_kernelIN5flash11enable_sm90INS1_16FlashAttnBwdSm90INS1_25CollectiveMainloopBwdSm90ILi2ELi1ELi1EN4cute5tupleIJNS5_1CILi1EEES8_S8_EEENS6_IJNS7_ILi64EEENS7_ILi80EEENS7_ILi256EEEEEENS_10bfloat16_tEfNS_4arch4Sm90ELb0ELb0ELb0ELb0ELb0ELb0ELb1ELb1ELi2ELi1ELi1ELi1ELb0EEENS1_21CollectiveEpilogueBwdISD_SE_SG_Li256ELb0ELb1ELi2EEENS1_19SingleTileSchedulerILb0ELb0ELb0ELi80EEEEEEEEEvNT_6ParamsE --------------------------
	.section	.nv.shared._ZN7cutlass13device_kernelIN5flash11enable_sm90INS1_16FlashAttnBwdSm90INS1_25CollectiveMainloopBwdSm90ILi2ELi1ELi1EN4cute5tupleIJNS5_1CILi1EEES8_S8_EEENS6_IJNS7_ILi64EEENS7_ILi80EEENS7_ILi256EEEEEENS_10bfloat16_tEfNS_4arch4Sm90ELb0ELb0ELb0ELb0ELb0ELb0ELb1ELb1ELi2ELi1ELi1ELi1ELb0EEENS1_21CollectiveEpilogueBwdISD_SE_SG_Li256ELb0ELb1ELi2EEENS1_19SingleTileSchedulerILb0ELb0ELb0ELi80EEEEEEEEEvNT_6ParamsE,"aw",@nobits
	.sectionflags	@""
	.align	16
	.zero		1024


//--------------------- .nv.shared.reserved.0     --------------------------
	.section	.nv.shared.reserved.0,"aw",@nobits
	.weak		__nv_reservedSMEM_offset_0_alias
	.size		__nv_reservedSMEM_offset_0_alias, 0, 0
	.other		__nv_reservedSMEM_offset_0_alias,@"STO_CUDA_RESERVED_SHARED STV_DEFAULT"
__nv_reservedSMEM_offset_0_alias:
	.zero		0


//--------------------- .nv.global                --------------------------
	.section	.nv.global,"aw",@nobits
.nv.global:
	.type		_ZN66_INTERNAL_6ec014ad_30_flash_bwd_hdim256_bf16_sm90_cu_1f2e7571_30274cute1_E,@object
	.size		_ZN66_INTERNAL_6ec014ad_30_flash_bwd_hdim256_bf16_sm90_cu_1f2e7571_30274cute1_E,(_ZN66_INTERNAL_6ec014ad_30_flash_bwd_hdim256_bf16_sm90_cu_1f2e7571_30274cuda3std3__45__cpo6cbeginE - _ZN66_INTERNAL_6ec014ad_30_flash_bwd_hdim256_bf16_sm90_cu_1f2e7571_30274cute1_E)
_ZN66_INTERNAL_6ec014ad_30_flash_bwd_hdim256_bf16_sm90_cu_1f2e7571_30274cute1_E:
	.zero		1
	.type		_ZN66_INTERNAL_6ec014ad_30_flash_bwd_hdim256_bf16_sm90_cu_1f2e7571_30274cuda3std3__45__cpo6cbeginE,@object
	.size		_ZN66_INTERNAL_6ec014ad_30_flash_bwd_hdim256_bf16_sm90_cu_1f2e7571_30274cuda3std3__45__cpo6cbeginE,(_ZN66_INTERNAL_6ec014ad_30_flash_bwd_hdim256_bf16_sm90_cu_1f2e7571_30274cuda3std3__48in_placeE - _ZN66_INTERNAL_6ec014ad_30_flash_bwd_hdim256_bf16_sm90_cu_1f2e7571_30274cuda3std3__45__cpo6cbeginE)
_ZN66_INTERNAL_6ec014ad_30_flash_bwd_hdim256_bf16_sm90_cu_1f2e7571_30274cuda3std3__45__cpo6cbeginE:
	.zero		1
	.type		_ZN66_INTERNAL_6ec014ad_30_flash_bwd_hdim256_bf16_sm90_cu_1f2e7571_30274cuda3std3__48in_placeE,@object
	.size		_ZN66_INTERNAL_6ec014ad_30_flash_bwd_hdim256_bf16_sm90_cu_1f2e7571_30274cuda3std3__48in_placeE,(_ZN66_INTERNAL_6ec014ad_30_flash_bwd_hdim256_bf16_sm90_cu_1f2e7571_30274cuda3std6ranges3__45__cpo9iter_moveE - _ZN66_INTERNAL_6ec014ad_30_flash_bwd_hdim256_bf16_sm90_cu_1f2e7571_30274cuda3std3__48in_placeE)
_ZN66_INTERNAL_6ec014ad_30_flash_bwd_hdim256_bf16_sm90_cu_1f2e7571_30274cuda3std3__48in_placeE:
	.zero		1
	.type		_ZN66_INTERNAL_6ec014ad_30_flash_bwd_hdim256_bf16_sm90_cu_1f2e7571_30274cuda3std6ranges3__45__cpo9iter_moveE,@object
	.size		_ZN66_INTERNAL_6ec014ad_30_flash_bwd_hdim256_bf16_sm90_cu_1f2e7571_30274cuda3std6ranges3__45__cpo9iter_moveE,(_ZN66_INTERNAL_6ec014ad_30_flash_bwd_hdim256_bf16_sm90_cu_1f2e7571_30274cuda3std3__45__cpo5beginE - _ZN66_INTERNAL_6ec014ad_30_flash_bwd_hdim256_bf16_sm90_cu_1f2e7571_30274cuda3std6ranges3__45__cpo9iter_moveE)
_ZN66_INTERNAL_6ec014ad_30_flash_bwd_hdim256_bf16_sm90_cu_1f2e7571_30274cuda3std6ranges3__45__cpo9iter_moveE:
	.zero		1
	.type		_ZN66_INTERNAL_6ec014ad_30_flash_bwd_hdim256_bf16_sm90_cu_1f2e7571_30274cuda3std3__45__cpo5beginE,@object
	.size		_ZN66_INTERNAL_6ec014ad_30_flash_bwd_hdim256_bf16_sm90_cu_1f2e7571_30274cuda3std3__45__cpo5beginE,(_ZN66_INTERNAL_6ec014ad_30_flash_bwd_hdim256_bf16_sm90_cu_1f2e7571_30274cuda3std3__468_GLOBAL__N__6ec014ad_30_flash_bwd_hdim256_bf16_sm90_cu_1f2e7571_30276ignoreE - _ZN66_INTERNAL_6ec014ad_30_flash_bwd_hdim256_bf16_sm90_cu_1f2e7571_30274cuda3std3__45__cpo5beginE)
_ZN66_INTERNAL_6ec014ad_30_flash_bwd_hdim256_bf16_sm90_cu_1f2e7571_30274cuda3std3__45__cpo5beginE:
	.zero		1
	.type		_ZN66_INTERNAL_6ec014ad_30_flash_bwd_hdim256_bf16_sm90_cu_1f2e7571_30274cuda3std3__468_GLOBAL__N__6ec014ad_30_flash_bwd_hdim256_bf16_sm90_cu_1f2e7571_30276ignoreE,@object
	.size		_ZN66_INTERNAL_6ec014ad_30_flash_bwd_hdim256_bf16_sm90_cu_1f2e7571_30274cuda3std3__468_GLOBAL__N__6ec014ad_30_flash_bwd_hdim256_bf16_sm90_cu_1f2e7571_30276ignoreE,(_ZN66_INTERNAL_6ec014ad_30_flash_bwd_hdim256_bf16_sm90_cu_1f2e7571_30274cute7productE - _ZN66_INTERNAL_6ec014ad_30_flash_bwd_hdim256_bf16_sm90_cu_1f2e7571_30274cuda3std3__468_GLOBAL__N__6ec014ad_30_flash_bwd_hdim256_bf16_sm90_cu_1f2e7571_30276ignoreE)
_ZN66_INTERNAL_6ec014ad_30_flash_bwd_hdim256_bf16_sm90_cu_1f2e7571_30274cuda3std3__468_GLOBAL__N__6ec014ad_30_flash_bwd_hdim256_bf16_sm90_cu_1f2e7571_30276ignoreE:
	.zero		1
	.type		_ZN66_INTERNAL_6ec014ad_30_flash_bwd_hdim256_bf16_sm90_cu_1f2e7571_30274cute7productE,@object
	.size		_ZN66_INTERNAL_6ec014ad_30_flash_bwd_hdim256_bf16_sm90_cu_1f2e7571_30274cute7productE,(_ZN66_INTERNAL_6ec014ad_30_flash_bwd_hdim256_bf16_sm90_cu_1f2e7571_30274cuda3std3__45__cpo3endE - _ZN66_INTERNAL_6ec014ad_30_flash_bwd_hdim256_bf16_sm90_cu_1f2e7571_30274cute7productE)
_ZN66_INTERNAL_6ec014ad_30_flash_bwd_hdim256_bf16_sm90_cu_1f2e7571_30274cute7productE:
	.zero		1
	.type		_ZN66_INTERNAL_6ec014ad_30_flash_bwd_hdim256_bf16_sm90_cu_1f2e7571_30274cuda3std3__45__cpo3endE,@object
	.size		_ZN66_INTERNAL_6ec014ad_30_flash_bwd_hdim256_bf16_sm90_cu_1f2e7571_30274cuda3std3__45__cpo3endE,(_ZN66_INTERNAL_6ec014ad_30_flash_bwd_hdim256_bf16_sm90_cu_1f2e7571_30274cuda3std3__419piecewise_constructE - _ZN66_INTERNAL_6ec014ad_30_flash_bwd_hdim256_bf16_sm90_cu_1f2e7571_30274cuda3std3__45__cpo3endE)
_ZN66_INTERNAL_6ec014ad_30_flash_bwd_hdim256_bf16_sm90_cu_1f2e7571_30274cuda3std3__45__cpo3endE:
	.zero		1
	.type		_ZN66_INTERNAL_6ec014ad_30_flash_bwd_hdim256_bf16_sm90_cu_1f2e7571_30274cuda3std3__419piecewise_constructE,@object
	.size		_ZN66_INTERNAL_6ec014ad_30_flash_bwd_hdim256_bf16_sm90_cu_1f2e7571_30274cuda3std3__419piecewise_constructE,(_ZN66_INTERNAL_6ec014ad_30_flash_bwd_hdim256_bf16_sm90_cu_1f2e7571_30274cuda3std3__45__cpo4cendE - _ZN66_INTERNAL_6ec014ad_30_flash_bwd_hdim256_bf16_sm90_cu_1f2e7571_30274cuda3std3__419piecewise_constructE)
_ZN66_INTERNAL_6ec014ad_30_flash_bwd_hdim256_bf16_sm90_cu_1f2e7571_30274cuda3std3__419piecewise_constructE:
	.zero		1
	.type		_ZN66_INTERNAL_6ec014ad_30_flash_bwd_hdim256_bf16_sm90_cu_1f2e7571_30274cuda3std3__45__cpo4cendE,@object
	.size		_ZN66_INTERNAL_6ec014ad_30_flash_bwd_hdim256_bf16_sm90_cu_1f2e7571_30274cuda3std3__45__cpo4cendE,(_ZN66_INTERNAL_6ec014ad_30_flash_bwd_hdim256_bf16_sm90_cu_1f2e7571_30274cuda3std6ranges3__45__cpo4swapE - _ZN66_INTERNAL_6ec014ad_30_flash_bwd_hdim256_bf16_sm90_cu_1f2e7571_30274cuda3std3__45__cpo4cendE)
_ZN66_INTERNAL_6ec014ad_30_flash_bwd_hdim256_bf16_sm90_cu_1f2e7571_30274cuda3std3__45__cpo4cendE:
	.zero		1
	.type		_ZN66_INTERNAL_6ec014ad_30_flash_bwd_hdim256_bf16_sm90_cu_1f2e7571_30274cuda3std6ranges3__45__cpo4swapE,@object
	.size		_ZN66_INTERNAL_6ec014ad_30_flash_bwd_hdim256_bf16_sm90_cu_1f2e7571_30274cuda3std6ranges3__45__cpo4swapE,(.L_9 - _ZN66_INTERNAL_6ec014ad_30_flash_bwd_hdim256_bf16_sm90_cu_1f2e7571_30274cuda3std6ranges3__45__cpo4swapE)
_ZN66_INTERNAL_6ec014ad_30_flash_bwd_hdim256_bf16_sm90_cu_1f2e7571_30274cuda3std6ranges3__45__cpo4swapE:
	.zero		1
.L_9:


//--------------------- .nv.shared._ZN7cutlass13device_kernelIN5flash11enable_sm90INS1_16FlashAttnBwdSm90INS1_25CollectiveMainloopBwdSm90ILi2ELi1ELi1EN4cute5tupleIJNS5_1CILi1EEES8_S8_EEENS6_IJNS7_ILi64EEENS7_ILi80EEENS7_ILi256EEEEEENS_10bfloat16_tEfNS_4arch4Sm90ELb0ELb0ELb0ELb0ELb0ELb0ELb1ELb1ELi2ELi1ELi1ELi1ELb0EEENS1_24CollectiveEpilogueBwdGQAISD_fSG_Li256ELb0ELb0EEENS1_19SingleTileSchedulerILb0ELb0ELb0ELi80EEEEEEEEEvNT_6ParamsE --------------------------
	.section	.nv.shared._ZN7cutlass13device_kernelIN5flash11enable_sm90INS1_16FlashAttnBwdSm90INS1_25CollectiveMainloopBwdSm90ILi2ELi1ELi1EN4cute5tupleIJNS5_1CILi1EEES8_S8_EEENS6_IJNS7_ILi64EEENS7_ILi80EEENS7_ILi256EEEEEENS_10bfloat16_tEfNS_4arch4Sm90ELb0ELb0ELb0ELb0ELb0ELb0ELb1ELb1ELi2ELi1ELi1ELi1ELb0EEENS1_24CollectiveEpilogueBwdGQAISD_fSG_Li256ELb0ELb0EEENS1_19SingleTileSchedulerILb0ELb0ELb0ELi80EEEEEEEEEvNT_6ParamsE,"aw",@nobits
	.sectionflags	@""
	.align	16
	.zero		1024


//--------------------- .nv.shared._ZN7cutlass13device_kernelIN5flash11enable_sm90INS1_16FlashAttnBwdSm90INS1_25CollectiveMainloopBwdSm90ILi2ELi1ELi1EN4cute5tupleIJNS5_1CILi1EEES8_S8_EEENS6_IJNS7_ILi64EEENS7_ILi80EEENS7_ILi256EEEEEENS_10bfloat16_tEfNS_4arch4Sm90ELb0ELb0ELb0ELb1ELb0ELb0ELb1ELb1ELi2ELi1ELi1ELi1ELb0EEENS1_21CollectiveEpilogueBwdISD_SE_SG_Li256ELb1ELb1ELi2EEENS1_19SingleTileSchedulerILb1ELb0ELb0ELi80EEEEEEEEEvNT_6ParamsE --------------------------
	.section	.nv.shared._ZN7cutlass13device_kernelIN5flash11enable_sm90INS1_16FlashAttnBwdSm90INS1_25CollectiveMainloopBwdSm90ILi2ELi1ELi1EN4cute5tupleIJNS5_1CILi1EEES8_S8_EEENS6_IJNS7_ILi64EEENS7_ILi80EEENS7_ILi256EEEEEENS_10bfloat16_tEfNS_4arch4Sm90ELb0ELb0ELb0ELb1ELb0ELb0ELb1ELb1ELi2ELi1ELi1ELi1ELb0EEENS1_21CollectiveEpilogueBwdISD_SE_SG_Li256ELb1ELb1ELi2EEENS1_19SingleTileSchedulerILb1ELb0ELb0ELi80EEEEEEEEEvNT_6ParamsE,"aw",@nobits
	.sectionflags	@""
	.align	16
	.zero		1024


//--------------------- .nv.shared._ZN7cutlass13device_kernelIN5flash11enable_sm90INS1_16FlashAttnBwdSm90INS1_25CollectiveMainloopBwdSm90ILi2ELi1ELi1EN4cute5tupleIJNS5_1CILi1EEES8_S8_EEENS6_IJNS7_ILi64EEENS7_ILi80EEENS7_ILi256EEEEEENS_10bfloat16_tEfNS_4arch4Sm90ELb0ELb0ELb0ELb1ELb0ELb0ELb1ELb1ELi2ELi1ELi1ELi1ELb0EEENS1_24CollectiveEpilogueBwdGQAISD_fSG_Li256ELb1ELb0EEENS1_19SingleTileSchedulerILb1ELb0ELb0ELi80EEEEEEEEEvNT_6ParamsE --------------------------
	.section	.nv.shared._ZN7cutlass13device_kernelIN5flash11enable_sm90INS1_16FlashAttnBwdSm90INS1_25CollectiveMainloopBwdSm90ILi2ELi1ELi1EN4cute5tupleIJNS5_1CILi1EEES8_S8_EEENS6_IJNS7_ILi64EEENS7_ILi80EEENS7_ILi256EEEEEENS_10bfloat16_tEfNS_4arch4Sm90ELb0ELb0ELb0ELb1ELb0ELb0ELb1ELb1ELi2ELi1ELi1ELi1ELb0EEENS1_24CollectiveEpilogueBwdGQAISD_fSG_Li256ELb1ELb0EEENS1_19SingleTileSchedulerILb1ELb0ELb0ELi80EEEEEEEEEvNT_6ParamsE,"aw",@nobits
	.sectionflags	@""
	.align	16
	.zero		1024


//--------------------- .nv.shared._ZN7cutlass13device_kernelIN5flash11enable_sm90INS1_16FlashAttnBwdSm90INS1_25CollectiveMainloopBwdSm90ILi2ELi1ELi1EN4cute5tupleIJNS5_1CILi1EEES8_S8_EEENS6_IJNS7_ILi64EEENS7_ILi80EEENS7_ILi256EEEEEENS_10bfloat16_tEfNS_4arch4Sm90ELb0ELb1ELb0ELb0ELb0ELb0ELb1ELb1ELi2ELi1ELi1ELi1ELb0EEENS1_21CollectiveEpilogueBwdISD_SE_SG_Li256ELb0ELb1ELi2EEENS1_19SingleTileSchedulerILb0ELb0ELb0ELi80EEEEEEEEEvNT_6ParamsE --------------------------
	.section	.nv.shared._ZN7cutlass13device_kernelIN5flash11enable_sm90INS1_16FlashAttnBwdSm90INS1_25CollectiveMainloopBwdSm90ILi2ELi1ELi1EN4cute5tupleIJNS5_1CILi1EEES8_S8_EEENS6_IJNS7_ILi64EEENS7_ILi80EEENS7_ILi256EEEEEENS_10bfloat16_tEfNS_4arch4Sm90ELb0ELb1ELb0ELb0ELb0ELb0ELb1ELb1ELi2ELi1ELi1ELi1ELb0EEENS1_21CollectiveEpilogueBwdISD_SE_SG_Li256ELb0ELb1ELi2EEENS1_19SingleTileSchedulerILb0ELb0ELb0ELi80EEEEEEEEEvNT_6ParamsE,"aw",@nobits
	.sectionflags	@""
	.align	16
	.zero		1024


//--------------------- .nv.shared._ZN7cutlass13device_kernelIN5flash11enable_sm90INS1_16FlashAttnBwdSm90INS1_25CollectiveMainloopBwdSm90ILi2ELi1ELi1EN4cute5tupleIJNS5_1CILi1EEES8_S8_EEENS6_IJNS7_ILi64EEENS7_ILi80EEENS7_ILi256EEEEEENS_10bfloat16_tEfNS_4arch4Sm90ELb0ELb1ELb0ELb0ELb0ELb0ELb1ELb1ELi2ELi1ELi1ELi1ELb0EEENS1_24CollectiveEpilogueBwdGQAISD_fSG_Li256ELb0ELb0EEENS1_19SingleTileSchedulerILb0ELb0ELb0ELi80EEEEEEEEEvNT_6ParamsE --------------------------
	.section	.nv.shared._ZN7cutlass13device_kernelIN5flash11enable_sm90INS1_16FlashAttnBwdSm90INS1_25CollectiveMainloopBwdSm90ILi2ELi1ELi1EN4cute5tupleIJNS5_1CILi1EEES8_S8_EEENS6_IJNS7_ILi64EEENS7_ILi80EEENS7_ILi256EEEEEENS_10bfloat16_tEfNS_4arch4Sm90ELb0ELb1ELb0ELb0ELb0ELb0ELb1ELb1ELi2ELi1ELi1ELi1ELb0EEENS1_24CollectiveEpilogueBwdGQAISD_fSG_Li256ELb0ELb0EEENS1_19SingleTileSchedulerILb0ELb0ELb0ELi80EEEEEEEEEvNT_6ParamsE,"aw",@nobits
	.sectionflags	@""
	.align	16
	.zero		1024


//--------------------- .nv.shared._ZN7cutlass13device_kernelIN5flash11enable_sm90INS1_16FlashAttnBwdSm90INS1_25CollectiveMainloopBwdSm90ILi2ELi1ELi1EN4cute5tupleIJNS5_1CILi1EEES8_S8_EEENS6_IJNS7_ILi64EEENS7_ILi80EEENS7_ILi256EEEEEENS_10bfloat16_tEfNS_4arch4Sm90ELb0ELb1ELb0ELb1ELb0ELb0ELb1ELb1ELi2ELi1ELi1ELi1ELb0EEENS1_21CollectiveEpilogueBwdISD_SE_SG_Li256ELb1ELb1ELi2EEENS1_19SingleTileSchedulerILb1ELb0ELb0ELi80EEEEEEEEEvNT_6ParamsE --------------------------
	.section	.nv.shared._ZN7cutlass13device_kernelIN5flash11enable_sm90INS1_16FlashAttnBwdSm90INS1_25CollectiveMainloopBwdSm90ILi2ELi1ELi1EN4cute5tupleIJNS5_1CILi1EEES8_S8_EEENS6_IJNS7_ILi64EEENS7_ILi80EEENS7_ILi256EEEEEENS_10bfloat16_tEfNS_4arch4Sm90ELb0ELb1ELb0ELb1ELb0ELb0ELb1ELb1ELi2ELi1ELi1ELi1ELb0EEENS1_21CollectiveEpilogueBwdISD_SE_SG_Li256ELb1ELb1ELi2EEENS1_19SingleTileSchedulerILb1ELb0ELb0ELi80EEEEEEEEEvNT_6ParamsE,"aw",@nobits
	.sectionflags	@""
	.align	16
	.zero		1024


//--------------------- .nv.shared._ZN7cutlass13device_kernelIN5flash11enable_sm90INS1_16FlashAttnBwdSm90INS1_25CollectiveMainloopBwdSm90ILi2ELi1ELi1EN4cute5tupleIJNS5_1CILi1EEES8_S8_EEENS6_IJNS7_ILi64EEENS7_ILi80EEENS7_ILi256EEEEEENS_10bfloat16_tEfNS_4arch4Sm90ELb0ELb1ELb0ELb1ELb0ELb0ELb1ELb1ELi2ELi1ELi1ELi1ELb0EEENS1_24CollectiveEpilogueBwdGQAISD_fSG_Li256ELb1ELb0EEENS1_19SingleTileSchedulerILb1ELb0ELb0ELi80EEEEEEEEEvNT_6ParamsE --------------------------
	.section	.nv.shared._ZN7cutlass13device_kernelIN5flash11enable_sm90INS1_16FlashAttnBwdSm90INS1_25CollectiveMainloopBwdSm90ILi2ELi1ELi1EN4cute5tupleIJNS5_1CILi1EEES8_S8_EEENS6_IJNS7_ILi64EEENS7_ILi80EEENS7_ILi256EEEEEENS_10bfloat16_tEfNS_4arch4Sm90ELb0ELb1ELb0ELb1ELb0ELb0ELb1ELb1ELi2ELi1ELi1ELi1ELb0EEENS1_24CollectiveEpilogueBwdGQAISD_fSG_Li256ELb1ELb0EEENS1_19SingleTileSchedulerILb1ELb0ELb0ELi80EEEEEEEEEvNT_6ParamsE,"aw",@nobits
	.sectionflags	@""
	.align	16
	.zero		1024


//--------------------- .nv.shared._ZN7cutlass13device_kernelIN5flash11enable_sm90INS1_16FlashAttnBwdSm90INS1_25CollectiveMainloopBwdSm90ILi2ELi1ELi1EN4cute5tupleIJNS5_1CILi1EEES8_S8_EEENS6_IJNS7_ILi64EEENS7_ILi80EEENS7_ILi256EEEEEENS_10bfloat16_tEfNS_4arch4Sm90ELb1ELb0ELb0ELb0ELb0ELb0ELb1ELb1ELi2ELi1ELi1ELi1ELb0EEENS1_21CollectiveEpilogueBwdISD_SE_SG_Li256ELb0ELb1ELi2EEENS1_25SingleTileBwdLPTSchedulerILb0ELi80ELb0EEEEEEEEEvNT_6ParamsE --------------------------
	.section	.nv.shared._ZN7cutlass13device_kernelIN5flash11enable_sm90INS1_16FlashAttnBwdSm90INS1_25CollectiveMainloopBwdSm90ILi2ELi1ELi1EN4cute5tupleIJNS5_1CILi1EEES8_S8_EEENS6_IJNS7_ILi64EEENS7_ILi80EEENS7_ILi256EEEEEENS_10bfloat16_tEfNS_4arch4Sm90ELb1ELb0ELb0ELb0ELb0ELb0ELb1ELb1ELi2ELi1ELi1ELi1ELb0EEENS1_21CollectiveEpilogueBwdISD_SE_SG_Li256ELb0ELb1ELi2EEENS1_25SingleTileBwdLPTSchedulerILb0ELi80ELb0EEEEEEEEEvNT_6ParamsE,"aw",@nobits
	.sectionflags	@""
	.align	16
	.zero		1024


//--------------------- .nv.shared._ZN7cutlass13device_kernelIN5flash11enable_sm90INS1_16FlashAttnBwdSm90INS1_25CollectiveMainloopBwdSm90ILi2ELi1ELi1EN4cute5tupleIJNS5_1CILi1EEES8_S8_EEENS6_IJNS7_ILi64EEENS7_ILi80EEENS7_ILi256EEEEEENS_10bfloat16_tEfNS_4arch4Sm90ELb1ELb0ELb0ELb0ELb0ELb0ELb1ELb1ELi2ELi1ELi1ELi1ELb0EEENS1_24CollectiveEpilogueBwdGQAISD_fSG_Li256ELb0ELb0EEENS1_25SingleTileBwdLPTSchedulerILb0ELi80ELb0EEEEEEEEEvNT_6ParamsE --------------------------
	.section	.nv.shared._ZN7cutlass13device_kernelIN5flash11enable_sm90INS1_16FlashAttnBwdSm90INS1_25CollectiveMainloopBwdSm90ILi2ELi1ELi1EN4cute5tupleIJNS5_1CILi1EEES8_S8_EEENS6_IJNS7_ILi64EEENS7_ILi80EEENS7_ILi256EEEEEENS_10bfloat16_tEfNS_4arch4Sm90ELb1ELb0ELb0ELb0ELb0ELb0ELb1ELb1ELi2ELi1ELi1ELi1ELb0EEENS1_24CollectiveEpilogueBwdGQAISD_fSG_Li256ELb0ELb0EEENS1_25SingleTileBwdLPTSchedulerILb0ELi80ELb0EEEEEEEEEvNT_6ParamsE,"aw",@nobits
	.sectionflags	@""
	.align	16
	.zero		1024


//--------------------- .nv.shared._ZN7cutlass13device_kernelIN5flash22FlashAttnBwdPreprocessIN4cute5tupleIJNS3_1CILi64EEENS5_ILi256EEEEEENS_10bfloat16_tEfNS_4arch4Sm90ELb1ELb0EEEEEvNT_6ParamsE --------------------------
	.section	.nv.shared._ZN7cutlass13device_kernelIN5flash22FlashAttnBwdPreprocessIN4cute5tupleIJNS3_1CILi64EEENS5_ILi256EEEEEENS_10bfloat16_tEfNS_4arch4Sm90ELb1ELb0EEEEEvNT_6ParamsE,"aw",@nobits
	.sectionflags	@""
	.align	16
	.zero		1024


//--------------------- .nv.shared._ZN7cutlass13device_kernelIN5flash11enable_sm90INS1_16FlashAttnBwdSm90INS1_25CollectiveMainloopBwdSm90ILi2ELi1ELi1EN4cute5tupleIJNS5_1CILi1EEES8_S8_EEENS6_IJNS7_ILi64EEENS7_ILi80EEENS7_ILi256EEEEEENS_10bfloat16_tEfNS_4arch4Sm90ELb1ELb0ELb0ELb1ELb0ELb0ELb1ELb1ELi2ELi1ELi1ELi1ELb0EEENS1_21CollectiveEpilogueBwdISD_SE_SG_Li256ELb1ELb1ELi2EEENS1_25SingleTileBwdLPTSchedulerILb1ELi80ELb0EEEEEEEEEvNT_6ParamsE --------------------------
	.section	.nv.shared._ZN7cutlass13device_kernelIN5flash11enable_sm90INS1_16FlashAttnBwdSm90INS1_25CollectiveMainloopBwdSm90ILi2ELi1ELi1EN4cute5tupleIJNS5_1CILi1EEES8_S8_EEENS6_IJNS7_ILi64EEENS7_ILi80EEENS7_ILi256EEEEEENS_10bfloat16_tEfNS_4arch4Sm90ELb1ELb0ELb0ELb1ELb0ELb0ELb1ELb1ELi2ELi1ELi1ELi1ELb0EEENS1_21CollectiveEpilogueBwdISD_SE_SG_Li256ELb1ELb1ELi2EEENS1_25SingleTileBwdLPTSchedulerILb1ELi80ELb0EEEEEEEEEvNT_6ParamsE,"aw",@nobits
	.sectionflags	@""
	.align	16
	.zero		1024


//--------------------- .nv.shared._ZN7cutlass13device_kernelIN5flash32FlashAttnBwdPostprocessConvertdQIN4cute5tupleIJNS3_1CILi80EEENS5_ILi256EEEEEENS_10bfloat16_tEfNS_4arch4Sm90ELi256ENS3_8TiledMMAINS3_8MMA_AtomIJNS3_4SM904GMMA27MMA_64x16x16_F32BF16BF16_SSILNSF_5MajorE1ELSH_1ELNSF_7ScaleInE1ELSI_1EEEEEENS3_6LayoutINS4_IJNS5_ILi2EEENS5_ILi1EEESN_EEENS4_IJSN_NS5_ILi0EEESP_EEEEENS4_IJNS3_10UnderscoreESS_SS_EEEEELb1EEEEEvNT_6ParamsE --------------------------
	.section	.nv.shared._ZN7cutlass13device_kernelIN5flash32FlashAttnBwdPostprocessConvertdQIN4cute5tupleIJNS3_1CILi80EEENS5_ILi256EEEEEENS_10bfloat16_tEfNS_4arch4Sm90ELi256ENS3_8TiledMMAINS3_8MMA_AtomIJNS3_4SM904GMMA27MMA_64x16x16_F32BF16BF16_SSILNSF_5MajorE1ELSH_1ELNSF_7ScaleInE1ELSI_1EEEEEENS3_6LayoutINS4_IJNS5_ILi2EEENS5_ILi1EEESN_EEENS4_IJSN_NS5_ILi0EEESP_EEEEENS4_IJNS3_10UnderscoreESS_SS_EEEEELb1EEEEEvNT_6ParamsE,"aw",@nobits
	.sectionflags	@""
	.align	16
	.zero		1024


//--------------------- .nv.shared._ZN7cutlass13device_kernelIN5flash32FlashAttnBwdPostprocessConvertdQIN4cute5tupleIJNS3_1CILi64EEENS5_ILi256EEEEEENS_10bfloat16_tEfNS_4arch4Sm90ELi256ENS3_8TiledMMAINS3_8MMA_AtomIJNS3_4SM904GMMA27MMA_64x64x16_F32BF16BF16_SSILNSF_5MajorE1ELSH_0ELNSF_7ScaleInE1ELSI_1EEEEEENS3_6LayoutINS4_IJNS5_ILi2EEENS5_ILi1EEESN_EEENS4_IJSN_NS5_ILi0EEESP_EEEEENS4_IJNS3_10UnderscoreESS_SS_EEEEELb1EEEEEvNT_6ParamsE --------------------------
	.section	.nv.shared._ZN7cutlass13device_kernelIN5flash32FlashAttnBwdPostprocessConvertdQIN4cute5tupleIJNS3_1CILi64EEENS5_ILi256EEEEEENS_10bfloat16_tEfNS_4arch4Sm90ELi256ENS3_8TiledMMAINS3_8MMA_AtomIJNS3_4SM904GMMA27MMA_64x64x16_F32BF16BF16_SSILNSF_5MajorE1ELSH_0ELNSF_7ScaleInE1ELSI_1EEEEEENS3_6LayoutINS4_IJNS5_ILi2EEENS5_ILi1EEESN_EEENS4_IJSN_NS5_ILi0EEESP_EEEEENS4_IJNS3_10UnderscoreESS_SS_EEEEELb1EEEEEvNT_6ParamsE,"aw",@nobits
	.sectionflags	@""
	.align	16
	.zero		1024


//--------------------- .nv.shared._ZN7cutlass13device_kernelIN5flash11enable_sm90INS1_16FlashAttnBwdSm90INS1_25CollectiveMainloopBwdSm90ILi2ELi1ELi1EN4cute5tupleIJNS5_1CILi1EEES8_S8_EEENS6_IJNS7_ILi64EEENS7_ILi80EEENS7_ILi256EEEEEENS_10bfloat16_tEfNS_4arch4Sm90ELb1ELb0ELb0ELb1ELb0ELb0ELb1ELb1ELi2ELi1ELi1ELi1ELb0EEENS1_24CollectiveEpilogueBwdGQAISD_fSG_Li256ELb1ELb0EEENS1_25SingleTileBwdLPTSchedulerILb1ELi80ELb0EEEEEEEEEvNT_6ParamsE --------------------------
	.section	.nv.shared._ZN7cutlass13device_kernelIN5flash11enable_sm90INS1_16FlashAttnBwdSm90INS1_25CollectiveMainloopBwdSm90ILi2ELi1ELi1EN4cute5tupleIJNS5_1CILi1EEES8_S8_EEENS6_IJNS7_ILi64EEENS7_ILi80EEENS7_ILi256EEEEEENS_10bfloat16_tEfNS_4arch4Sm90ELb1ELb0ELb0ELb1ELb0ELb0ELb1ELb1ELi2ELi1ELi1ELi1ELb0EEENS1_24CollectiveEpilogueBwdGQAISD_fSG_Li256ELb1ELb0EEENS1_25SingleTileBwdLPTSchedulerILb1ELi80ELb0EEEEEEEEEvNT_6ParamsE,"aw",@nobits
	.sectionflags	@""
	.align	16
	.zero		1024


//--------------------- .nv.shared._ZN7cutlass13device_kernelIN5flash22FlashAttnBwdPreprocessIN4cute5tupleIJNS3_1CILi64EEENS5_ILi256EEEEEENS_10bfloat16_tEfNS_4arch4Sm90ELb1ELb1EEEEEvNT_6ParamsE --------------------------
	.section	.nv.shared._ZN7cutlass13device_kernelIN5flash22FlashAttnBwdPreprocessIN4cute5tupleIJNS3_1CILi64EEENS5_ILi256EEEEEENS_10bfloat16_tEfNS_4arch4Sm90ELb1ELb1EEEEEvNT_6ParamsE,"aw",@nobits
	.sectionflags	@""
	.align	16
	.zero		1024


//--------------------- .nv.constant0._ZN7cutlass13device_kernelIN5flash11enable_sm90INS1_16FlashAttnBwdSm90INS1_25CollectiveMainloopBwdSm90ILi2ELi1ELi1EN4cute5tupleIJNS5_1CILi1EEES8_S8_EEENS6_IJNS7_ILi64EEENS7_ILi80EEENS7_ILi256EEEEEENS_10bfloat16_tEfNS_4arch4Sm90ELb0ELb0ELb0ELb0ELb0ELb0ELb1ELb1ELi2ELi1ELi1ELi1ELb0EEENS1_21CollectiveEpilogueBwdISD_SE_SG_Li256ELb0ELb1ELi2EEENS1_19SingleTileSchedulerILb0ELb0ELb0ELi80EEEEEEEEEvNT_6ParamsE --------------------------
	.section	.nv.constant0._ZN7cutlass13device_kernelIN5flash11enable_sm90INS1_16FlashAttnBwdSm90INS1_25CollectiveMainloopBwdSm90ILi2ELi1ELi1EN4cute5tupleIJNS5_1CILi1EEES8_S8_EEENS6_IJNS7_ILi64EEENS7_ILi80EEENS7_ILi256EEEEEENS_10bfloat16_tEfNS_4arch4Sm90ELb0ELb0ELb0ELb0ELb0ELb0ELb1ELb1ELi2ELi1ELi1ELi1ELb0EEENS1_21CollectiveEpilogueBwdISD_SE_SG_Li256ELb0ELb1ELi2EEENS1_19SingleTileSchedulerILb0ELb0ELb0ELi80EEEEEEEEEvNT_6ParamsE,"a",@progbits
	.sectionflags	@""
	.align	4
.nv.constant0._ZN7cutlass13device_kernelIN5flash11enable_sm90INS1_16FlashAttnBwdSm90INS1_25CollectiveMainloopBwdSm90ILi2ELi1ELi1EN4cute5tupleIJNS5_1CILi1EEES8_S8_EEENS6_IJNS7_ILi64EEENS7_ILi80EEENS7_ILi256EEEEEENS_10bfloat16_tEfNS_4arch4Sm90ELb0ELb0ELb0ELb0ELb0ELb0ELb1ELb1ELi2ELi1ELi1ELi1ELb0EEENS1_21CollectiveEpilogueBwdISD_SE_SG_Li256ELb0ELb1ELi2EEENS1_19SingleTileSchedulerILb0ELb0ELb0ELi80EEEEEEEEEvNT_6ParamsE:
	.zero		2944


//--------------------- .nv.constant0._ZN7cutlass13device_kernelIN5flash11enable_sm90INS1_16FlashAttnBwdSm90INS1_25CollectiveMainloopBwdSm90ILi2ELi1ELi1EN4cute5tupleIJNS5_1CILi1EEES8_S8_EEENS6_IJNS7_ILi64EEENS7_ILi80EEENS7_ILi256EEEEEENS_10bfloat16_tEfNS_4arch4Sm90ELb0ELb0ELb0ELb0ELb0ELb0ELb1ELb1ELi2ELi1ELi1ELi1ELb0EEENS1_24CollectiveEpilogueBwdGQAISD_fSG_Li256ELb0ELb0EEENS1_19SingleTileSchedulerILb0ELb0ELb0ELi80EEEEEEEEEvNT_6ParamsE --------------------------
	.section	.nv.constant0._ZN7cutlass13device_kernelIN5flash11enable_sm90INS1_16FlashAttnBwdSm90INS1_25CollectiveMainloopBwdSm90ILi2ELi1ELi1EN4cute5tupleIJNS5_1CILi1EEES8_S8_EEENS6_IJNS7_ILi64EEENS7_ILi80EEENS7_ILi256EEEEEENS_10bfloat16_tEfNS_4arch4Sm90ELb0ELb0ELb0ELb0ELb0ELb0ELb1ELb1ELi2ELi1ELi1ELi1ELb0EEENS1_24CollectiveEpilogueBwdGQAISD_fSG_Li256ELb0ELb0EEENS1_19SingleTileSchedulerILb0ELb0ELb0ELi80EEEEEEEEEvNT_6ParamsE,"a",@progbits
	.sectionflags	@""
	.align	4
.nv.constant0._ZN7cutlass13device_kernelIN5flash11enable_sm90INS1_16FlashAttnBwdSm90INS1_25CollectiveMainloopBwdSm90ILi2ELi1ELi1EN4cute5tupleIJNS5_1CILi1EEES8_S8_EEENS6_IJNS7_ILi64EEENS7_ILi80EEENS7_ILi256EEEEEENS_10bfloat16_tEfNS_4arch4Sm90ELb0ELb0ELb0ELb0ELb0ELb0ELb1ELb1ELi2ELi1ELi1ELi1ELb0EEENS1_24CollectiveEpilogueBwdGQAISD_fSG_Li256ELb0ELb0EEENS1_19SingleTileSchedulerILb0ELb0ELb0ELi80EEEEEEEEEvNT_6ParamsE:
	.zero		2304


//--------------------- .nv.constant0._ZN7cutlass13device_kernelIN5flash11enable_sm90INS1_16FlashAttnBwdSm90INS1_25CollectiveMainloopBwdSm90ILi2ELi1ELi1EN4cute5tupleIJNS5_1CILi1EEES8_S8_EEENS6_IJNS7_ILi64EEENS7_ILi80EEENS7_ILi256EEEEEENS_10bfloat16_tEfNS_4arch4Sm90ELb0ELb0ELb0ELb1ELb0ELb0ELb1ELb1ELi2ELi1ELi1ELi1ELb0EEENS1_21CollectiveEpilogueBwdISD_SE_SG_Li256ELb1ELb1ELi2EEENS1_19SingleTileSchedulerILb1ELb0ELb0ELi80EEEEEEEEEvNT_6ParamsE --------------------------
	.section	.nv.constant0._ZN7cutlass13device_kernelIN5flash11enable_sm90INS1_16FlashAttnBwdSm90INS1_25CollectiveMainloopBwdSm90ILi2ELi1ELi1EN4cute5tupleIJNS5_1CILi1EEES8_S8_EEENS6_IJNS7_ILi64EEENS7_ILi80EEENS7_ILi256EEEEEENS_10bfloat16_tEfNS_4arch4Sm90ELb0ELb0ELb0ELb1ELb0ELb0ELb1ELb1ELi2ELi1ELi1ELi1ELb0EEENS1_21CollectiveEpilogueBwdISD_SE_SG_Li256ELb1ELb1ELi2EEENS1_19SingleTileSchedulerILb1ELb0ELb0ELi80EEEEEEEEEvNT_6ParamsE,"a",@progbits
	.sectionflags	@""
	.align	4
.nv.constant0._ZN7cutlass13device_kernelIN5flash11enable_sm90INS1_16FlashAttnBwdSm90INS1_25CollectiveMainloopBwdSm90ILi2ELi1ELi1EN4cute5tupleIJNS5_1CILi1EEES8_S8_EEENS6_IJNS7_ILi64EEENS7_ILi80EEENS7_ILi256EEEEEENS_10bfloat16_tEfNS_4arch4Sm90ELb0ELb0ELb0ELb1ELb0ELb0ELb1ELb1ELi2ELi1ELi1ELi1ELb0EEENS1_21CollectiveEpilogueBwdISD_SE_SG_Li256ELb1ELb1ELi2EEENS1_19SingleTileSchedulerILb1ELb0ELb0ELi80EEEEEEEEEvNT_6ParamsE:
	.zero		2304


//--------------------- .nv.constant0._ZN7cutlass13device_kernelIN5flash11enable_sm90INS1_16FlashAttnBwdSm90INS1_25CollectiveMainloopBwdSm90ILi2ELi1ELi1EN4cute5tupleIJNS5_1CILi1EEES8_S8_EEENS6_IJNS7_ILi64EEENS7_ILi80EEENS7_ILi256EEEEEENS_10bfloat16_tEfNS_4arch4Sm90ELb0ELb0ELb0ELb1ELb0ELb0ELb1ELb1ELi2ELi1ELi1ELi1ELb0EEENS1_24CollectiveEpilogueBwdGQAISD_fSG_Li256ELb1ELb0EEENS1_19SingleTileSchedulerILb1ELb0ELb0ELi80EEEEEEEEEvNT_6ParamsE --------------------------
	.section	.nv.constant0._ZN7cutlass13device_kernelIN5flash11enable_sm90INS1_16FlashAttnBwdSm90INS1_25CollectiveMainloopBwdSm90ILi2ELi1ELi1EN4cute5tupleIJNS5_1CILi1EEES8_S8_EEENS6_IJNS7_ILi64EEENS7_ILi80EEENS7_ILi256EEEEEENS_10bfloat16_tEfNS_4arch4Sm90ELb0ELb0ELb0ELb1ELb0ELb0ELb1ELb1ELi2ELi1ELi1ELi1ELb0EEENS1_24CollectiveEpilogueBwdGQAISD_fSG_Li256ELb1ELb0EEENS1_19SingleTileSchedulerILb1ELb0ELb0ELi80EEEEEEEEEvNT_6ParamsE,"a",@progbits
	.sectionflags	@""
	.align	4
.nv.constant0._ZN7cutlass13device_kernelIN5flash11enable_sm90INS1_16FlashAttnBwdSm90INS1_25CollectiveMainloopBwdSm90ILi2ELi1ELi1EN4cute5tupleIJNS5_1CILi1EEES8_S8_EEENS6_IJNS7_ILi64EEENS7_ILi80EEENS7_ILi256EEEEEENS_10bfloat16_tEfNS_4arch4Sm90ELb0ELb0ELb0ELb1ELb0ELb0ELb1ELb1ELi2ELi1ELi1ELi1ELb0EEENS1_24CollectiveEpilogueBwdGQAISD_fSG_Li256ELb1ELb0EEENS1_19SingleTileSchedulerILb1ELb0ELb0ELi80EEEEEEEEEvNT_6ParamsE:
	.zero		2304


//--------------------- .nv.constant0._ZN7cutlass13device_kernelIN5flash11enable_sm90INS1_16FlashAttnBwdSm90INS1_25CollectiveMainloopBwdSm90ILi2ELi1ELi1EN4cute5tupleIJNS5_1CILi1EEES8_S8_EEENS6_IJNS7_ILi64EEENS7_ILi80EEENS7_ILi256EEEEEENS_10bfloat16_tEfNS_4arch4Sm90ELb0ELb1ELb0ELb0ELb0ELb0ELb1ELb1ELi2ELi1ELi1ELi1ELb0EEENS1_21CollectiveEpilogueBwdISD_SE_SG_Li256ELb0ELb1ELi2EEENS1_19SingleTileSchedulerILb0ELb0ELb0ELi80EEEEEEEEEvNT_6ParamsE --------------------------
	.section	.nv.constant0._ZN7cutlass13device_kernelIN5flash11enable_sm90INS1_16FlashAttnBwdSm90INS1_25CollectiveMainloopBwdSm90ILi2ELi1ELi1EN4cute5tupleIJNS5_1CILi1EEES8_S8_EEENS6_IJNS7_ILi64EEENS7_ILi80EEENS7_ILi256EEEEEENS_10bfloat16_tEfNS_4arch4Sm90ELb0ELb1ELb0ELb0ELb0ELb0ELb1ELb1ELi2ELi1ELi1ELi1ELb0EEENS1_21CollectiveEpilogueBwdISD_SE_SG_Li256ELb0ELb1ELi2EEENS1_19SingleTileSchedulerILb0ELb0ELb0ELi80EEEEEEEEEvNT_6ParamsE,"a",@progbits
	.sectionflags	@""
	.align	4
.nv.constant0._ZN7cutlass13device_kernelIN5flash11enable_sm90INS1_16FlashAttnBwdSm90INS1_25CollectiveMainloopBwdSm90ILi2ELi1ELi1EN4cute5tupleIJNS5_1CILi1EEES8_S8_EEENS6_IJNS7_ILi64EEENS7_ILi80EEENS7_ILi256EEEEEENS_10bfloat16_tEfNS_4arch4Sm90ELb0ELb1ELb0ELb0ELb0ELb0ELb1ELb1ELi2ELi1ELi1ELi1ELb0EEENS1_21CollectiveEpilogueBwdISD_SE_SG_Li256ELb0ELb1ELi2EEENS1_19SingleTileSchedulerILb0ELb0ELb0ELi80EEEEEEEEEvNT_6ParamsE:
	.zero		2944


//--------------------- .nv.constant0._ZN7cutlass13device_kernelIN5flash11enable_sm90INS1_16FlashAttnBwdSm90INS1_25CollectiveMainloopBwdSm90ILi2ELi1ELi1EN4cute5tupleIJNS5_1CILi1EEES8_S8_EEENS6_IJNS7_ILi64EEENS7_ILi80EEENS7_ILi256EEEEEENS_10bfloat16_tEfNS_4arch4Sm90ELb0ELb1ELb0ELb0ELb0ELb0ELb1ELb1ELi2ELi1ELi1ELi1ELb0EEENS1_24CollectiveEpilogueBwdGQAISD_fSG_Li256ELb0ELb0EEENS1_19SingleTileSchedulerILb0ELb0ELb0ELi80EEEEEEEEEvNT_6ParamsE --------------------------
	.section	.nv.constant0._ZN7cutlass13device_kernelIN5flash11enable_sm90INS1_16FlashAttnBwdSm90INS1_25CollectiveMainloopBwdSm90ILi2ELi1ELi1EN4cute5tupleIJNS5_1CILi1EEES8_S8_EEENS6_IJNS7_ILi64EEENS7_ILi80EEENS7_ILi256EEEEEENS_10bfloat16_tEfNS_4arch4Sm90ELb0ELb1ELb0ELb0ELb0ELb0ELb1ELb1ELi2ELi1ELi1ELi1ELb0EEENS1_24CollectiveEpilogueBwdGQAISD_fSG_Li256ELb0ELb0EEENS1_19SingleTileSchedulerILb0ELb0ELb0ELi80EEEEEEEEEvNT_6ParamsE,"a",@progbits
	.sectionflags	@""
	.align	4
.nv.constant0._ZN7cutlass13device_kernelIN5flash11enable_sm90INS1_16FlashAttnBwdSm90INS1_25CollectiveMainloopBwdSm90ILi2ELi1ELi1EN4cute5tupleIJNS5_1CILi1EEES8_S8_EEENS6_IJNS7_ILi64EEENS7_ILi80EEENS7_ILi256EEEEEENS_10bfloat16_tEfNS_4arch4Sm90ELb0ELb1ELb0ELb0ELb0ELb0ELb1ELb1ELi2ELi1ELi1ELi1ELb0EEENS1_24CollectiveEpilogueBwdGQAISD_fSG_Li256ELb0ELb0EEENS1_19SingleTileSchedulerILb0ELb0ELb0ELi80EEEEEEEEEvNT_6ParamsE:
	.zero		2304


//--------------------- .nv.constant0._ZN7cutlass13device_kernelIN5flash11enable_sm90INS1_16FlashAttnBwdSm90INS1_25CollectiveMainloopBwdSm90ILi2ELi1ELi1EN4cute5tupleIJNS5_1CILi1EEES8_S8_EEENS6_IJNS7_ILi64EEENS7_ILi80EEENS7_ILi256EEEEEENS_10bfloat16_tEfNS_4arch4Sm90ELb0ELb1ELb0ELb1ELb0ELb0ELb1ELb1ELi2ELi1ELi1ELi1ELb0EEENS1_21CollectiveEpilogueBwdISD_SE_SG_Li256ELb1ELb1ELi2EEENS1_19SingleTileSchedulerILb1ELb0ELb0ELi80EEEEEEEEEvNT_6ParamsE --------------------------
	.section	.nv.constant0._ZN7cutlass13device_kernelIN5flash11enable_sm90INS1_16FlashAttnBwdSm90INS1_25CollectiveMainloopBwdSm90ILi2ELi1ELi1EN4cute5tupleIJNS5_1CILi1EEES8_S8_EEENS6_IJNS7_ILi64EEENS7_ILi80EEENS7_ILi256EEEEEENS_10bfloat16_tEfNS_4arch4Sm90ELb0ELb1ELb0ELb1ELb0ELb0ELb1ELb1ELi2ELi1ELi1ELi1ELb0EEENS1_21CollectiveEpilogueBwdISD_SE_SG_Li256ELb1ELb1ELi2EEENS1_19SingleTileSchedulerILb1ELb0ELb0ELi80EEEEEEEEEvNT_6ParamsE,"a",@progbits
	.sectionflags	@""
	.align	4
.nv.constant0._ZN7cutlass13device_kernelIN5flash11enable_sm90INS1_16FlashAttnBwdSm90INS1_25CollectiveMainloopBwdSm90ILi2ELi1ELi1EN4cute5tupleIJNS5_1CILi1EEES8_S8_EEENS6_IJNS7_ILi64EEENS7_ILi80EEENS7_ILi256EEEEEENS_10bfloat16_tEfNS_4arch4Sm90ELb0ELb1ELb0ELb1ELb0ELb0ELb1ELb1ELi2ELi1ELi1ELi1ELb0EEENS1_21CollectiveEpilogueBwdISD_SE_SG_Li256ELb1ELb1ELi2EEENS1_19SingleTileSchedulerILb1ELb0ELb0ELi80EEEEEEEEEvNT_6ParamsE:
	.zero		2304


//--------------------- .nv.constant0._ZN7cutlass13device_kernelIN5flash11enable_sm90INS1_16FlashAttnBwdSm90INS1_25CollectiveMainloopBwdSm90ILi2ELi1ELi1EN4cute5tupleIJNS5_1CILi1EEES8_S8_EEENS6_IJNS7_ILi64EEENS7_ILi80EEENS7_ILi256EEEEEENS_10bfloat16_tEfNS_4arch4Sm90ELb0ELb1ELb0ELb1ELb0ELb0ELb1ELb1ELi2ELi1ELi1ELi1ELb0EEENS1_24CollectiveEpilogueBwdGQAISD_fSG_Li256ELb1ELb0EEENS1_19SingleTileSchedulerILb1ELb0ELb0ELi80EEEEEEEEEvNT_6ParamsE --------------------------
	.section	.nv.constant0._ZN7cutlass13device_kernelIN5flash11enable_sm90INS1_16FlashAttnBwdSm90INS1_25CollectiveMainloopBwdSm90ILi2ELi1ELi1EN4cute5tupleIJNS5_1CILi1EEES8_S8_EEENS6_IJNS7_ILi64EEENS7_ILi80EEENS7_ILi256EEEEEENS_10bfloat16_tEfNS_4arch4Sm90ELb0ELb1ELb0ELb1ELb0ELb0ELb1ELb1ELi2ELi1ELi1ELi1ELb0EEENS1_24CollectiveEpilogueBwdGQAISD_fSG_Li256ELb1ELb0EEENS1_19SingleTileSchedulerILb1ELb0ELb0ELi80EEEEEEEEEvNT_6ParamsE,"a",@progbits
	.sectionflags	@""
	.align	4
.nv.constant0._ZN7cutlass13device_kernelIN5flash11enable_sm90INS1_16FlashAttnBwdSm90INS1_25CollectiveMainloopBwdSm90ILi2ELi1ELi1EN4cute5tupleIJNS5_1CILi1EEES8_S8_EEENS6_IJNS7_ILi64EEENS7_ILi80EEENS7_ILi256EEEEEENS_10bfloat16_tEfNS_4arch4Sm90ELb0ELb1ELb0ELb1ELb0ELb0ELb1ELb1ELi2ELi1ELi1ELi1ELb0EEENS1_24CollectiveEpilogueBwdGQAISD_fSG_Li256ELb1ELb0EEENS1_19SingleTileSchedulerILb1ELb0ELb0ELi80EEEEEEEEEvNT_6ParamsE:
	.zero		2304


//--------------------- .nv.constant0._ZN7cutlass13device_kernelIN5flash11enable_sm90INS1_16FlashAttnBwdSm90INS1_25CollectiveMainloopBwdSm90ILi2ELi1ELi1EN4cute5tupleIJNS5_1CILi1EEES8_S8_EEENS6_IJNS7_ILi64EEENS7_ILi80EEENS7_ILi256EEEEEENS_10bfloat16_tEfNS_4arch4Sm90ELb1ELb0ELb0ELb0ELb0ELb0ELb1ELb1ELi2ELi1ELi1ELi1ELb0EEENS1_21CollectiveEpilogueBwdISD_SE_SG_Li256ELb0ELb1ELi2EEENS1_25SingleTileBwdLPTSchedulerILb0ELi80ELb0EEEEEEEEEvNT_6ParamsE --------------------------
	.section	.nv.constant0._ZN7cutlass13device_kernelIN5flash11enable_sm90INS1_16FlashAttnBwdSm90INS1_25CollectiveMainloopBwdSm90ILi2ELi1ELi1EN4cute5tupleIJNS5_1CILi1EEES8_S8_EEENS6_IJNS7_ILi64EEENS7_ILi80EEENS7_ILi256EEEEEENS_10bfloat16_tEfNS_4arch4Sm90ELb1ELb0ELb0ELb0ELb0ELb0ELb1ELb1ELi2ELi1ELi1ELi1ELb0EEENS1_21CollectiveEpilogueBwdISD_SE_SG_Li256ELb0ELb1ELi2EEENS1_25SingleTileBwdLPTSchedulerILb0ELi80ELb0EEEEEEEEEvNT_6ParamsE,"a",@progbits
	.sectionflags	@""
	.align	4
.nv.constant0._ZN7cutlass13device_kernelIN5flash11enable_sm90INS1_16FlashAttnBwdSm90INS1_25CollectiveMainloopBwdSm90ILi2ELi1ELi1EN4cute5tupleIJNS5_1CILi1EEES8_S8_EEENS6_IJNS7_ILi64EEENS7_ILi80EEENS7_ILi256EEEEEENS_10bfloat16_tEfNS_4arch4Sm90ELb1ELb0ELb0ELb0ELb0ELb0ELb1ELb1ELi2ELi1ELi1ELi1ELb0EEENS1_21CollectiveEpilogueBwdISD_SE_SG_Li256ELb0ELb1ELi2EEENS1_25SingleTileBwdLPTSchedulerILb0ELi80ELb0EEEEEEEEEvNT_6ParamsE:
	.zero		2944


//--------------------- .nv.constant0._ZN7cutlass13device_kernelIN5flash11enable_sm90INS1_16FlashAttnBwdSm90INS1_25CollectiveMainloopBwdSm90ILi2ELi1ELi1EN4cute5tupleIJNS5_1CILi1EEES8_S8_EEENS6_IJNS7_ILi64EEENS7_ILi80EEENS7_ILi256EEEEEENS_10bfloat16_tEfNS_4arch4Sm90ELb1ELb0ELb0ELb0ELb0ELb0ELb1ELb1ELi2ELi1ELi1ELi1ELb0EEENS1_24CollectiveEpilogueBwdGQAISD_fSG_Li256ELb0ELb0EEENS1_25SingleTileBwdLPTSchedulerILb0ELi80ELb0EEEEEEEEEvNT_6ParamsE --------------------------
	.section	.nv.constant0._ZN7cutlass13device_kernelIN5flash11enable_sm90INS1_16FlashAttnBwdSm90INS1_25CollectiveMainloopBwdSm90ILi2ELi1ELi1EN4cute5tupleIJNS5_1CILi1EEES8_S8_EEENS6_IJNS7_ILi64EEENS7_ILi80EEENS7_ILi256EEEEEENS_10bfloat16_tEfNS_4arch4Sm90ELb1ELb0ELb0ELb0ELb0ELb0ELb1ELb1ELi2ELi1ELi1ELi1ELb0EEENS1_24CollectiveEpilogueBwdGQAISD_fSG_Li256ELb0ELb0EEENS1_25SingleTileBwdLPTSchedulerILb0ELi80ELb0EEEEEEEEEvNT_6ParamsE,"a",@progbits
	.sectionflags	@""
	.align	4
.nv.constant0._ZN7cutlass13device_kernelIN5flash11enable_sm90INS1_16FlashAttnBwdSm90INS1_25CollectiveMainloopBwdSm90ILi2ELi1ELi1EN4cute5tupleIJNS5_1CILi1EEES8_S8_EEENS6_IJNS7_ILi64EEENS7_ILi80EEENS7_ILi256EEEEEENS_10bfloat16_tEfNS_4arch4Sm90ELb1ELb0ELb0ELb0ELb0ELb0ELb1ELb1ELi2ELi1ELi1ELi1ELb0EEENS1_24CollectiveEpilogueBwdGQAISD_fSG_Li256ELb0ELb0EEENS1_25SingleTileBwdLPTSchedulerILb0ELi80ELb0EEEEEEEEEvNT_6ParamsE:
	.zero		2432


//--------------------- .nv.constant0._ZN7cutlass13device_kernelIN5flash22FlashAttnBwdPreprocessIN4cute5tupleIJNS3_1CILi64EEENS5_ILi256EEEEEENS_10bfloat16_tEfNS_4arch4Sm90ELb1ELb0EEEEEvNT_6ParamsE --------------------------
	.section	.nv.constant0._ZN7cutlass13device_kernelIN5flash22FlashAttnBwdPreprocessIN4cute5tupleIJNS3_1CILi64EEENS5_ILi256EEEEEENS_10bfloat16_tEfNS_4arch4Sm90ELb1ELb0EEEEEvNT_6ParamsE,"a",@progbits
	.sectionflags	@""
	.align	4
.nv.constant0._ZN7cutlass13device_kernelIN5flash22FlashAttnBwdPreprocessIN4cute5tupleIJNS3_1CILi64EEENS5_ILi256EEEEEENS_10bfloat16_tEfNS_4arch4Sm90ELb1ELb0EEEEEvNT_6ParamsE:
	.zero		768


//--------------------- .nv.constant0._ZN7cutlass13device_kernelIN5flash11enable_sm90INS1_16FlashAttnBwdSm90INS1_25CollectiveMainloopBwdSm90ILi2ELi1ELi1EN4cute5tupleIJNS5_1CILi1EEES8_S8_EEENS6_IJNS7_ILi64EEENS7_ILi80EEENS7_ILi256EEEEEENS_10bfloat16_tEfNS_4arch4Sm90ELb1ELb0ELb0ELb1ELb0ELb0ELb1ELb1ELi2ELi1ELi1ELi1ELb0EEENS1_21CollectiveEpilogueBwdISD_SE_SG_Li256ELb1ELb1ELi2EEENS1_25SingleTileBwdLPTSchedulerILb1ELi80ELb0EEEEEEEEEvNT_6ParamsE --------------------------
	.section	.nv.constant0._ZN7cutlass13device_kernelIN5flash11enable_sm90INS1_16FlashAttnBwdSm90INS1_25CollectiveMainloopBwdSm90ILi2ELi1ELi1EN4cute5tupleIJNS5_1CILi1EEES8_S8_EEENS6_IJNS7_ILi64EEENS7_ILi80EEENS7_ILi256EEEEEENS_10bfloat16_tEfNS_4arch4Sm90ELb1ELb0ELb0ELb1ELb0ELb0ELb1ELb1ELi2ELi1ELi1ELi1ELb0EEENS1_21CollectiveEpilogueBwdISD_SE_SG_Li256ELb1ELb1ELi2EEENS1_25SingleTileBwdLPTSchedulerILb1ELi80ELb0EEEEEEEEEvNT_6ParamsE,"a",@progbits
	.sectionflags	@""
	.align	4
.nv.constant0._ZN7cutlass13device_kernelIN5flash11enable_sm90INS1_16FlashAttnBwdSm90INS1_25CollectiveMainloopBwdSm90ILi2ELi1ELi1EN4cute5tupleIJNS5_1CILi1EEES8_S8_EEENS6_IJNS7_ILi64EEENS7_ILi80EEENS7_ILi256EEEEEENS_10bfloat16_tEfNS_4arch4Sm90ELb1ELb0ELb0ELb1ELb0ELb0ELb1ELb1ELi2ELi1ELi1ELi1ELb0EEENS1_21CollectiveEpilogueBwdISD_SE_SG_Li256ELb1ELb1ELi2EEENS1_25SingleTileBwdLPTSchedulerILb1ELi80ELb0EEEEEEEEEvNT_6ParamsE:
	.zero		2304


//--------------------- .nv.constant0._ZN7cutlass13device_kernelIN5flash32FlashAttnBwdPostprocessConvertdQIN4cute5tupleIJNS3_1CILi80EEENS5_ILi256EEEEEENS_10bfloat16_tEfNS_4arch4Sm90ELi256ENS3_8TiledMMAINS3_8MMA_AtomIJNS3_4SM904GMMA27MMA_64x16x16_F32BF16BF16_SSILNSF_5MajorE1ELSH_1ELNSF_7ScaleInE1ELSI_1EEEEEENS3_6LayoutINS4_IJNS5_ILi2EEENS5_ILi1EEESN_EEENS4_IJSN_NS5_ILi0EEESP_EEEEENS4_IJNS3_10UnderscoreESS_SS_EEEEELb1EEEEEvNT_6ParamsE --------------------------
	.section	.nv.constant0._ZN7cutlass13device_kernelIN5flash32FlashAttnBwdPostprocessConvertdQIN4cute5tupleIJNS3_1CILi80EEENS5_ILi256EEEEEENS_10bfloat16_tEfNS_4arch4Sm90ELi256ENS3_8TiledMMAINS3_8MMA_AtomIJNS3_4SM904GMMA27MMA_64x16x16_F32BF16BF16_SSILNSF_5MajorE1ELSH_1ELNSF_7ScaleInE1ELSI_1EEEEEENS3_6LayoutINS4_IJNS5_ILi2EEENS5_ILi1EEESN_EEENS4_IJSN_NS5_ILi0EEESP_EEEEENS4_IJNS3_10UnderscoreESS_SS_EEEEELb1EEEEEvNT_6ParamsE,"a",@progbits
	.sectionflags	@""
	.align	4
.nv.constant0._ZN7cutlass13device_kernelIN5flash32FlashAttnBwdPostprocessConvertdQIN4cute5tupleIJNS3_1CILi80EEENS5_ILi256EEEEEENS_10bfloat16_tEfNS_4arch4Sm90ELi256ENS3_8TiledMMAINS3_8MMA_AtomIJNS3_4SM904GMMA27MMA_64x16x16_F32BF16BF16_SSILNSF_5MajorE1ELSH_1ELNSF_7ScaleInE1ELSI_1EEEEEENS3_6LayoutINS4_IJNS5_ILi2EEENS5_ILi1EEESN_EEENS4_IJSN_NS5_ILi0EEESP_EEEEENS4_IJNS3_10UnderscoreESS_SS_EEEEELb1EEEEEvNT_6ParamsE:
	.zero		640


//--------------------- .nv.constant0._ZN7cutlass13device_kernelIN5flash32FlashAttnBwdPostprocessConvertdQIN4cute5tupleIJNS3_1CILi64EEENS5_ILi256EEEEEENS_10bfloat16_tEfNS_4arch4Sm90ELi256ENS3_8TiledMMAINS3_8MMA_AtomIJNS3_4SM904GMMA27MMA_64x64x16_F32BF16BF16_SSILNSF_5MajorE1ELSH_0ELNSF_7ScaleInE1ELSI_1EEEEEENS3_6LayoutINS4_IJNS5_ILi2EEENS5_ILi1EEESN_EEENS4_IJSN_NS5_ILi0EEESP_EEEEENS4_IJNS3_10UnderscoreESS_SS_EEEEELb1EEEEEvNT_6ParamsE --------------------------
	.section	.nv.constant0._ZN7cutlass13device_kernelIN5flash32FlashAttnBwdPostprocessConvertdQIN4cute5tupleIJNS3_1CILi64EEENS5_ILi256EEEEEENS_10bfloat16_tEfNS_4arch4Sm90ELi256ENS3_8TiledMMAINS3_8MMA_AtomIJNS3_4SM904GMMA27MMA_64x64x16_F32BF16BF16_SSILNSF_5MajorE1ELSH_0ELNSF_7ScaleInE1ELSI_1EEEEEENS3_6LayoutINS4_IJNS5_ILi2EEENS5_ILi1EEESN_EEENS4_IJSN_NS5_ILi0EEESP_EEEEENS4_IJNS3_10UnderscoreESS_SS_EEEEELb1EEEEEvNT_6ParamsE,"a",@progbits
	.sectionflags	@""
	.align	4
.nv.constant0._ZN7cutlass13device_kernelIN5flash32FlashAttnBwdPostprocessConvertdQIN4cute5tupleIJNS3_1CILi64EEENS5_ILi256EEEEEENS_10bfloat16_tEfNS_4arch4Sm90ELi256ENS3_8TiledMMAINS3_8MMA_AtomIJNS3_4SM904GMMA27MMA_64x64x16_F32BF16BF16_SSILNSF_5MajorE1ELSH_0ELNSF_7ScaleInE1ELSI_1EEEEEENS3_6LayoutINS4_IJNS5_ILi2EEENS5_ILi1EEESN_EEENS4_IJSN_NS5_ILi0EEESP_EEEEENS4_IJNS3_10UnderscoreESS_SS_EEEEELb1EEEEEvNT_6ParamsE:
	.zero		640


//--------------------- .nv.constant0._ZN7cutlass13device_kernelIN5flash11enable_sm90INS1_16FlashAttnBwdSm90INS1_25CollectiveMainloopBwdSm90ILi2ELi1ELi1EN4cute5tupleIJNS5_1CILi1EEES8_S8_EEENS6_IJNS7_ILi64EEENS7_ILi80EEENS7_ILi256EEEEEENS_10bfloat16_tEfNS_4arch4Sm90ELb1ELb0ELb0ELb1ELb0ELb0ELb1ELb1ELi2ELi1ELi1ELi1ELb0EEENS1_24CollectiveEpilogueBwdGQAISD_fSG_Li256ELb1ELb0EEENS1_25SingleTileBwdLPTSchedulerILb1ELi80ELb0EEEEEEEEEvNT_6ParamsE --------------------------
	.section	.nv.constant0._ZN7cutlass13device_kernelIN5flash11enable_sm90INS1_16FlashAttnBwdSm90INS1_25CollectiveMainloopBwdSm90ILi2ELi1ELi1EN4cute5tupleIJNS5_1CILi1EEES8_S8_EEENS6_IJNS7_ILi64EEENS7_ILi80EEENS7_ILi256EEEEEENS_10bfloat16_tEfNS_4arch4Sm90ELb1ELb0ELb0ELb1ELb0ELb0ELb1ELb1ELi2ELi1ELi1ELi1ELb0EEENS1_24CollectiveEpilogueBwdGQAISD_fSG_Li256ELb1ELb0EEENS1_25SingleTileBwdLPTSchedulerILb1ELi80ELb0EEEEEEEEEvNT_6ParamsE,"a",@progbits
	.sectionflags	@""
	.align	4
.nv.constant0._ZN7cutlass13device_kernelIN5flash11enable_sm90INS1_16FlashAttnBwdSm90INS1_25CollectiveMainloopBwdSm90ILi2ELi1ELi1EN4cute5tupleIJNS5_1CILi1EEES8_S8_EEENS6_IJNS7_ILi64EEENS7_ILi80EEENS7_ILi256EEEEEENS_10bfloat16_tEfNS_4arch4Sm90ELb1ELb0ELb0ELb1ELb0ELb0ELb1ELb1ELi2ELi1ELi1ELi1ELb0EEENS1_24CollectiveEpilogueBwdGQAISD_fSG_Li256ELb1ELb0EEENS1_25SingleTileBwdLPTSchedulerILb1ELi80ELb0EEEEEEEEEvNT_6ParamsE:
	.zero		2432


//--------------------- .nv.constant0._ZN7cutlass13device_kernelIN5flash22FlashAttnBwdPreprocessIN4cute5tupleIJNS3_1CILi64EEENS5_ILi256EEEEEENS_10bfloat16_tEfNS_4arch4Sm90ELb1ELb1EEEEEvNT_6ParamsE --------------------------
	.section	.nv.constant0._ZN7cutlass13device_kernelIN5flash22FlashAttnBwdPreprocessIN4cute5tupleIJNS3_1CILi64EEENS5_ILi256EEEEEENS_10bfloat16_tEfNS_4arch4Sm90ELb1ELb1EEEEEvNT_6ParamsE,"a",@progbits
	.sectionflags	@""
	.align	4
.nv.constant0._ZN7cutlass13device_kernelIN5flash22FlashAttnBwdPreprocessIN4cute5tupleIJNS3_1CILi64EEENS5_ILi256EEEEEENS_10bfloat16_tEfNS_4arch4Sm90ELb1ELb1EEEEEvNT_6ParamsE:
	.zero		768


//--------------------- SYMBOLS --------------------------

	.type		.nv.reservedSmem.offset0,@object
	.size		.nv.reservedSmem.offset0,0x4
	.type		__assertfail,@function
